def attn_fwd(
    Q,
    K,
    V,
    Out,
    Lse,
    sm_scale,
    stride_qz,
    stride_qh,
    stride_qm,
    stride_qk,
    stride_kz,
    stride_kh,
    stride_kn,
    stride_kk,
    stride_vz,
    stride_vh,
    stride_vn,
    stride_vk,
    stride_oz,
    stride_oh,
    stride_om,
    stride_ok,
    seqlen_q,
    seqlen_k,
    BLOCK_M: tl.constexpr,
    BLOCK_N: tl.constexpr,
    HEAD_DIM: tl.constexpr,
    CAUSAL: tl.constexpr,
):
    start_m = tl.program_id(0)
    off_hz = tl.program_id(1)
    q_off = off_hz * stride_qh
    k_off = off_hz * stride_kh
    v_off = off_hz * stride_vh
    offs_m = start_m * BLOCK_M + tl.arange(0, BLOCK_M)
    offs_d = tl.arange(0, HEAD_DIM)
    offs_n = tl.arange(0, BLOCK_N)
    q_ptrs = Q + q_off + offs_m[:, None] * stride_qm + offs_d[None, :] * stride_qk
    k_ptrs = K + k_off + offs_d[:, None] * stride_kk + offs_n[None, :] * stride_kn
    v_ptrs = V + v_off + offs_n[:, None] * stride_vn + offs_d[None, :] * stride_vk
    m_i = tl.full([BLOCK_M], float("-inf"), dtype=tl.float32)
    l_i = tl.zeros([BLOCK_M], dtype=tl.float32) + 1.0
    acc = tl.zeros([BLOCK_M, HEAD_DIM], dtype=tl.float32)
    q = tl.load(q_ptrs)
    acc, l_i, m_i = _attn_fwd_inner(
        acc,
        l_i,
        m_i,
        q,
        k_ptrs,
        v_ptrs,
        sm_scale,
        stride_kn,
        stride_vn,
        start_m,
        seqlen_k,
        BLOCK_M,
        BLOCK_N,
        HEAD_DIM,
        CAUSAL,
    )
    acc = acc / l_i[:, None]
    lse = m_i + tl.math.log2(l_i) / 1.4426950408889634
    o_ptrs = (
        Out
        + off_hz * stride_oh
        + offs_m[:, None] * stride_om
        + offs_d[None, :] * stride_ok
    )
    tl.store(o_ptrs, acc.to(Out.dtype.element_ty))
    tl.store(Lse + off_hz * seqlen_q + offs_m, lse)

# config = {"BLOCK_M": 64, "BLOCK_N": 32, "HEAD_DIM": 512, "arch": "sm_100", "causal": false, "dtype": "fp16", "num_stages": 2, "num_warps": 4}
# arch = sm_100


// ===== COMPILED SASS (sm_100a) =====

	.target	sm_100a

	.elftype	@"ET_EXEC"


//--------------------- .note.nv.tkinfo           --------------------------
	.section	.note.nv.tkinfo,"",@"SHT_NOTE"
	.sectionflags	@"SHF_NOTE_NV_TKINFO"
	.tkinfo
        /*0018*/ 	.word	0x00000081
        /*0030*/ 	.string	""
        /*0030*/ 	.string	"ptxas-blackwell"
        /*0030*/ 	.string	"Cuda compilation tools, release 12.9, V12.9.86"
        /*0030*/ 	.string	"Build cuda_12.9.r12.9/compiler.36037853_0"
        /*0030*/ 	.string	"-v  -suppress-debug-info  -lineinfo  -arch sm_100a "



//--------------------- .note.nv.cuver            --------------------------
	.section	.note.nv.cuver,"",@"SHT_NOTE"
	.sectionflags	@"SHF_NOTE_NV_CUVER"
        /*0018*/ 	.short	0x0001
        /*001a*/ 	.short	0x0064
        /*001c*/ 	.short	0x0001
        /*001e*/ 	.short	0x0000
        /*0020*/ 	.short	0x0001
        /*0022*/ 	.short	0x0000


//--------------------- .nv.info                  --------------------------
	.section	.nv.info,"",@"SHT_CUDA_INFO"
	.align	4


	//----- nvinfo : EIATTR_REGCOUNT
	.align		4
        /*0000*/ 	.byte	0x04, 0x2f
        /*0002*/ 	.short	(.L_5 - .L_4)
	.align		4
.L_4:
        /*0004*/ 	.word	index@(attn_fwd)
        /*0008*/ 	.word	0x000000ff


	//----- nvinfo : EIATTR_FRAME_SIZE
	.align		4
.L_5:
        /*000c*/ 	.byte	0x04, 0x11
        /*000e*/ 	.short	(.L_7 - .L_6)
	.align		4
.L_6:
        /*0010*/ 	.word	index@($__internal_2_$__cuda_sm10x_tcgen05_guardrail_trap_unallocated_columns_being_dealloced)
        /*0014*/ 	.word	0x00000b20


	//----- nvinfo : EIATTR_FRAME_SIZE
	.align		4
.L_7:
        /*0018*/ 	.byte	0x04, 0x11
        /*001a*/ 	.short	(.L_9 - .L_8)
	.align		4
.L_8:
        /*001c*/ 	.word	index@($__internal_1_$__cuda_sm10x_tcgen05_guardrail_trap_phase_invalid_during_alloc)
        /*0020*/ 	.word	0x00000b20


	//----- nvinfo : EIATTR_FRAME_SIZE
	.align		4
.L_9:
        /*0024*/ 	.byte	0x04, 0x11
        /*0026*/ 	.short	(.L_11 - .L_10)
	.align		4
.L_10:
        /*0028*/ 	.word	index@($__internal_0_$__cuda_sm10x_tcgen05_guardrail_trap_col_being_dealloced_not_returned_by_alloc)
        /*002c*/ 	.word	0x00000b20


	//----- nvinfo : EIATTR_FRAME_SIZE
	.align		4
.L_11:
        /*0030*/ 	.byte	0x04, 0x11
        /*0032*/ 	.short	(.L_13 - .L_12)
	.align		4
.L_12:
        /*0034*/ 	.word	index@(attn_fwd)
        /*0038*/ 	.word	0x00000b20


	//----- nvinfo : EIATTR_MIN_STACK_SIZE
	.align		4
.L_13:
        /*003c*/ 	.byte	0x04, 0x12
        /*003e*/ 	.short	(.L_15 - .L_14)
	.align		4
.L_14:
        /*0040*/ 	.word	index@(attn_fwd)
        /*0044*/ 	.word	0x00000b20
.L_15:


//--------------------- .nv.info.attn_fwd         --------------------------
	.section	.nv.info.attn_fwd,"",@"SHT_CUDA_INFO"
	.sectionflags	@""
	.align	4


	//----- nvinfo : EIATTR_CUDA_API_VERSION
	.align		4
        /*0000*/ 	.byte	0x04, 0x37
        /*0002*/ 	.short	(.L_17 - .L_16)
.L_16:
        /*0004*/ 	.word	0x00000081


	//----- nvinfo : EIATTR_KPARAM_INFO
	.align		4
.L_17:
        /*0008*/ 	.byte	0x04, 0x17
        /*000a*/ 	.short	(.L_19 - .L_18)
.L_18:
        /*000c*/ 	.word	0x00000000
        /*0010*/ 	.short	0x0019
        /*0012*/ 	.short	0x0080
        /*0014*/ 	.byte	0x00, 0xf4, 0x21, 0x00


	//----- nvinfo : EIATTR_KPARAM_INFO
	.align		4
.L_19:
        /*0018*/ 	.byte	0x04, 0x17
        /*001a*/ 	.short	(.L_21 - .L_20)
.L_20:
        /*001c*/ 	.word	0x00000000
        /*0020*/ 	.short	0x0018
        /*0022*/ 	.short	0x0078
        /*0024*/ 	.byte	0x00, 0xf4, 0x21, 0x00


	//----- nvinfo : EIATTR_KPARAM_INFO
	.align		4
.L_21:
        /*0028*/ 	.byte	0x04, 0x17
        /*002a*/ 	.short	(.L_23 - .L_22)
.L_22:
        /*002c*/ 	.word	0x00000000
        /*0030*/ 	.short	0x0017
        /*0032*/ 	.short	0x0070
        /*0034*/ 	.byte	0x00, 0xf0, 0x11, 0x00


	//----- nvinfo : EIATTR_KPARAM_INFO
	.align		4
.L_23:
        /*0038*/ 	.byte	0x04, 0x17
        /*003a*/ 	.short	(.L_25 - .L_24)
.L_24:
        /*003c*/ 	.word	0x00000000
        /*0040*/ 	.short	0x0016
        /*0042*/ 	.short	0x006c
        /*0044*/ 	.byte	0x00, 0xf0, 0x11, 0x00


	//----- nvinfo : EIATTR_KPARAM_INFO
	.align		4
.L_25:
        /*0048*/ 	.byte	0x04, 0x17
        /*004a*/ 	.short	(.L_27 - .L_26)
.L_26:
        /*004c*/ 	.word	0x00000000
        /*0050*/ 	.short	0x0015
        /*0052*/ 	.short	0x0068
        /*0054*/ 	.byte	0x00, 0xf0, 0x11, 0x00


	//----- nvinfo : EIATTR_KPARAM_INFO
	.align		4
.L_27:
        /*0058*/ 	.byte	0x04, 0x17
        /*005a*/ 	.short	(.L_29 - .L_28)
.L_28:
        /*005c*/ 	.word	0x00000000
        /*0060*/ 	.short	0x0014
        /*0062*/ 	.short	0x0064
        /*0064*/ 	.byte	0x00, 0xf0, 0x11, 0x00


	//----- nvinfo : EIATTR_KPARAM_INFO
	.align		4
.L_29:
        /*0068*/ 	.byte	0x04, 0x17
        /*006a*/ 	.short	(.L_31 - .L_30)
.L_30:
        /*006c*/ 	.word	0x00000000
        /*0070*/ 	.short	0x0013
        /*0072*/ 	.short	0x0060
        /*0074*/ 	.byte	0x00, 0xf0, 0x11, 0x00


	//----- nvinfo : EIATTR_KPARAM_INFO
	.align		4
.L_31:
        /*0078*/ 	.byte	0x04, 0x17
        /*007a*/ 	.short	(.L_33 - .L_32)
.L_32:
        /*007c*/ 	.word	0x00000000
        /*0080*/ 	.short	0x0012
        /*0082*/ 	.short	0x005c
        /*0084*/ 	.byte	0x00, 0xf0, 0x11, 0x00


	//----- nvinfo : EIATTR_KPARAM_INFO
	.align		4
.L_33:
        /*0088*/ 	.byte	0x04, 0x17
        /*008a*/ 	.short	(.L_35 - .L_34)
.L_34:
        /*008c*/ 	.word	0x00000000
        /*0090*/ 	.short	0x0011
        /*0092*/ 	.short	0x0058
        /*0094*/ 	.byte	0x00, 0xf0, 0x11, 0x00


	//----- nvinfo : EIATTR_KPARAM_INFO
	.align		4
.L_35:
        /*0098*/ 	.byte	0x04, 0x17
        /*009a*/ 	.short	(.L_37 - .L_36)
.L_36:
        /*009c*/ 	.word	0x00000000
        /*00a0*/ 	.short	0x0010
        /*00a2*/ 	.short	0x0054
        /*00a4*/ 	.byte	0x00, 0xf0, 0x11, 0x00


	//----- nvinfo : EIATTR_KPARAM_INFO
	.align		4
.L_37:
        /*00a8*/ 	.byte	0x04, 0x17
        /*00aa*/ 	.short	(.L_39 - .L_38)
.L_38:
        /*00ac*/ 	.word	0x00000000
        /*00b0*/ 	.short	0x000f
        /*00b2*/ 	.short	0x0050
        /*00b4*/ 	.byte	0x00, 0xf0, 0x11, 0x00


	//----- nvinfo : EIATTR_KPARAM_INFO
	.align		4
.L_39:
        /*00b8*/ 	.byte	0x04, 0x17
        /*00ba*/ 	.short	(.L_41 - .L_40)
.L_40:
        /*00bc*/ 	.word	0x00000000
        /*00c0*/ 	.short	0x000e
        /*00c2*/ 	.short	0x004c
        /*00c4*/ 	.byte	0x00, 0xf0, 0x11, 0x00


	//----- nvinfo : EIATTR_KPARAM_INFO
	.align		4
.L_41:
        /*00c8*/ 	.byte	0x04, 0x17
        /*00ca*/ 	.short	(.L_43 - .L_42)
.L_42:
        /*00cc*/ 	.word	0x00000000
        /*00d0*/ 	.short	0x000d
        /*00d2*/ 	.short	0x0048
        /*00d4*/ 	.byte	0x00, 0xf0, 0x11, 0x00


	//----- nvinfo : EIATTR_KPARAM_INFO
	.align		4
.L_43:
        /*00d8*/ 	.byte	0x04, 0x17
        /*00da*/ 	.short	(.L_45 - .L_44)
.L_44:
        /*00dc*/ 	.word	0x00000000
        /*00e0*/ 	.short	0x000c
        /*00e2*/ 	.short	0x0044
        /*00e4*/ 	.byte	0x00, 0xf0, 0x11, 0x00


	//----- nvinfo : EIATTR_KPARAM_INFO
	.align		4
.L_45:
        /*00e8*/ 	.byte	0x04, 0x17
        /*00ea*/ 	.short	(.L_47 - .L_46)
.L_46:
        /*00ec*/ 	.word	0x00000000
        /*00f0*/ 	.short	0x000b
        /*00f2*/ 	.short	0x0040
        /*00f4*/ 	.byte	0x00, 0xf0, 0x11, 0x00


	//----- nvinfo : EIATTR_KPARAM_INFO
	.align		4
.L_47:
        /*00f8*/ 	.byte	0x04, 0x17
        /*00fa*/ 	.short	(.L_49 - .L_48)
.L_48:
        /*00fc*/ 	.word	0x00000000
        /*0100*/ 	.short	0x000a
        /*0102*/ 	.short	0x003c
        /*0104*/ 	.byte	0x00, 0xf0, 0x11, 0x00


	//----- nvinfo : EIATTR_KPARAM_INFO
	.align		4
.L_49:
        /*0108*/ 	.byte	0x04, 0x17
        /*010a*/ 	.short	(.L_51 - .L_50)
.L_50:
        /*010c*/ 	.word	0x00000000
        /*0110*/ 	.short	0x0009
        /*0112*/ 	.short	0x0038
        /*0114*/ 	.byte	0x00, 0xf0, 0x11, 0x00


	//----- nvinfo : EIATTR_KPARAM_INFO
	.align		4
.L_51:
        /*0118*/ 	.byte	0x04, 0x17
        /*011a*/ 	.short	(.L_53 - .L_52)
.L_52:
        /*011c*/ 	.word	0x00000000
        /*0120*/ 	.short	0x0008
        /*0122*/ 	.short	0x0034
        /*0124*/ 	.byte	0x00, 0xf0, 0x11, 0x00


	//----- nvinfo : EIATTR_KPARAM_INFO
	.align		4
.L_53:
        /*0128*/ 	.byte	0x04, 0x17
        /*012a*/ 	.short	(.L_55 - .L_54)
.L_54:
        /*012c*/ 	.word	0x00000000
        /*0130*/ 	.short	0x0007
        /*0132*/ 	.short	0x0030
        /*0134*/ 	.byte	0x00, 0xf0, 0x11, 0x00


	//----- nvinfo : EIATTR_KPARAM_INFO
	.align		4
.L_55:
        /*0138*/ 	.byte	0x04, 0x17
        /*013a*/ 	.short	(.L_57 - .L_56)
.L_56:
        /*013c*/ 	.word	0x00000000
        /*0140*/ 	.short	0x0006
        /*0142*/ 	.short	0x002c
        /*0144*/ 	.byte	0x00, 0xf0, 0x11, 0x00


	//----- nvinfo : EIATTR_KPARAM_INFO
	.align		4
.L_57:
        /*0148*/ 	.byte	0x04, 0x17
        /*014a*/ 	.short	(.L_59 - .L_58)
.L_58:
        /*014c*/ 	.word	0x00000000
        /*0150*/ 	.short	0x0005
        /*0152*/ 	.short	0x0028
        /*0154*/ 	.byte	0x00, 0xf0, 0x11, 0x00


	//----- nvinfo : EIATTR_KPARAM_INFO
	.align		4
.L_59:
        /*0158*/ 	.byte	0x04, 0x17
        /*015a*/ 	.short	(.L_61 - .L_60)
.L_60:
        /*015c*/ 	.word	0x00000000
        /*0160*/ 	.short	0x0004
        /*0162*/ 	.short	0x0020
        /*0164*/ 	.byte	0x00, 0xf4, 0x21, 0x00


	//----- nvinfo : EIATTR_KPARAM_INFO
	.align		4
.L_61:
        /*0168*/ 	.byte	0x04, 0x17
        /*016a*/ 	.short	(.L_63 - .L_62)
.L_62:
        /*016c*/ 	.word	0x00000000
        /*0170*/ 	.short	0x0003
        /*0172*/ 	.short	0x0018
        /*0174*/ 	.byte	0x00, 0xf4, 0x21, 0x00


	//----- nvinfo : EIATTR_KPARAM_INFO
	.align		4
.L_63:
        /*0178*/ 	.byte	0x04, 0x17
        /*017a*/ 	.short	(.L_65 - .L_64)
.L_64:
        /*017c*/ 	.word	0x00000000
        /*0180*/ 	.short	0x0002
        /*0182*/ 	.short	0x0010
        /*0184*/ 	.byte	0x00, 0xf4, 0x21, 0x00


	//----- nvinfo : EIATTR_KPARAM_INFO
	.align		4
.L_65:
        /*0188*/ 	.byte	0x04, 0x17
        /*018a*/ 	.short	(.L_67 - .L_66)
.L_66:
        /*018c*/ 	.word	0x00000000
        /*0190*/ 	.short	0x0001
        /*0192*/ 	.short	0x0008
        /*0194*/ 	.byte	0x00, 0xf4, 0x21, 0x00


	//----- nvinfo : EIATTR_KPARAM_INFO
	.align		4
.L_67:
        /*0198*/ 	.byte	0x04, 0x17
        /*019a*/ 	.short	(.L_69 - .L_68)
.L_68:
        /*019c*/ 	.word	0x00000000
        /*01a0*/ 	.short	0x0000
        /*01a2*/ 	.short	0x0000
        /*01a4*/ 	.byte	0x00, 0xf4, 0x21, 0x00


	//----- nvinfo : EIATTR_AT_ENTRY_FRAGMENTS
	.align		4
.L_69:
        /*01a8*/ 	.byte	0x04, 0x4f
        /*01aa*/ 	.short	(.L_71 - .L_70)


	//   ....[0]....
.L_70:
        /*01ac*/ 	.word	0x00000004


	//----- nvinfo : EIATTR_RESERVED_SMEM_USED
	.align		4
.L_71:
        /*01b0*/ 	.byte	0x01, 0x41
	.zero		2


	//----- nvinfo : EIATTR_SPARSE_MMA_MASK
	.align		4
        /*01b4*/ 	.byte	0x03, 0x50
        /*01b6*/ 	.short	0x0000


	//----- nvinfo : EIATTR_TCGEN05_1CTA_USED
	.align		4
        /*01b8*/ 	.byte	0x01, 0x51
	.zero		2


	//----- nvinfo : EIATTR_MAXREG_COUNT
	.align		4
        /*01bc*/ 	.byte	0x03, 0x1b
        /*01be*/ 	.short	0x00ff


	//----- nvinfo : EIATTR_NUM_BARRIERS
	.align		4
        /*01c0*/ 	.byte	0x02, 0x4c
        /*01c2*/ 	.byte	0x01
	.zero		1


	//----- nvinfo : EIATTR_ANNOTATIONS
	.align		4
        /*01c4*/ 	.byte	0x04, 0x55
        /*01c6*/ 	.short	(.L_73 - .L_72)


	//   ....[0]....
.L_72:
        /*01c8*/ 	.word	0x00000001
        /*01cc*/ 	.byte	0x30, 0x08, 0x00, 0x00, 0x01, 0x00, 0x00, 0x00, 0x80, 0x08, 0x00, 0x00, 0x01, 0x00, 0x00, 0x00
        /* <DEDUP_REMOVED lines=553> */
        /*246c*/ 	.byte	0x80, 0x1e, 0x02, 0x00


	//----- nvinfo : EIATTR_INT_WARP_WIDE_INSTR_OFFSETS
	.align		4
.L_73:
        /*2470*/ 	.byte	0x04, 0x31
        /*2472*/ 	.short	(.L_75 - .L_74)


	//   ....[0]....
.L_74:
        /*2474*/ 	.word	0x000060f0


	//   ....[1]....
        /*2478*/ 	.word	0x00006100


	//   ....[2]....
        /*247c*/ 	.word	0x00007890


	//   ....[3]....
        /*2480*/ 	.word	0x000098f0


	//   ....[4]....
        /*2484*/ 	.word	0x00013d20


	//   ....[5]....
        /*2488*/ 	.word	0x00022990


	//   ....[6]....
        /*248c*/ 	.word	0x000229d0


	//----- nvinfo : EIATTR_COOP_GROUP_MASK_REGIDS
	.align		4
.L_75:
        /*2490*/ 	.byte	0x04, 0x29
        /*2492*/ 	.short	(.L_77 - .L_76)


	//   ....[0]....
.L_76:
        /*2494*/ 	.word	0xffffffff


	//   ....[1]....
        /*2498*/ 	.word	0xffffffff


	//   ....[2]....
        /*249c*/ 	.word	0xffffffff


	//   ....[3]....
        /*24a0*/ 	.word	0xffffffff


	//   ....[4]....
        /*24a4*/ 	.word	0xffffffff


	//   ....[5]....
        /*24a8*/ 	.word	0xffffffff


	//   ....[6]....
        /*24ac*/ 	.word	0xffffffff


	//   ....[7]....
        /*24b0*/ 	.word	0xffffffff


	//----- nvinfo : EIATTR_COOP_GROUP_INSTR_OFFSETS
	.align		4
.L_77:
        /*24b4*/ 	.byte	0x04, 0x28
        /*24b6*/ 	.short	(.L_79 - .L_78)


	//   ....[0]....
.L_78:
        /*24b8*/ 	.word	0x00000080


	//   ....[1]....
        /*24bc*/ 	.word	0x00000340


	//   ....[2]....
        /*24c0*/ 	.word	0x0000e0a0


	//   ....[3]....
        /*24c4*/ 	.word	0x0000e6a0


	//   ....[4]....
        /*24c8*/ 	.word	0x00014e30


	//   ....[5]....
        /*24cc*/ 	.word	0x00015240


	//   ....[6]....
        /*24d0*/ 	.word	0x00022810


	//   ....[7]....
        /*24d4*/ 	.word	0x00022a80


	//----- nvinfo : EIATTR_VRC_CTA_INIT_COUNT
	.align		4
.L_79:
        /*24d8*/ 	.byte	0x02, 0x4a
        /*24da*/ 	.byte	0x80
	.zero		1


	//----- nvinfo : EIATTR_MBARRIER_INSTR_OFFSETS
	.align		4
        /*24dc*/ 	.byte	0x04, 0x39
        /*24de*/ 	.short	(.L_81 - .L_80)


	//   ....[0]....
.L_80:
        /*24e0*/ 	.word	0x000061e0
        /*24e4*/ 	.word	0x000000ff
        /*24e8*/ 	.word	0x00000000
        /*24ec*/ 	.short	0x0100
        /*24ee*/ 	.byte	0x06
	.zero		1


	//   ....[1]....
        /*24f0*/ 	.word	0x000078a0
        /*24f4*/ 	.word	0x000000ff
        /*24f8*/ 	.word	0x00028008
        /*24fc*/ 	.short	0x0100
        /*24fe*/ 	.byte	0x09
	.zero		1


	//   ....[2]....
        /*2500*/ 	.word	0x0000a5c0
        /*2504*/ 	.word	0x000000ff
        /*2508*/ 	.word	0x00018000
        /*250c*/ 	.short	0x0100
        /*250e*/ 	.byte	0x09
	.zero		1


	//   ....[3]....
        /*2510*/ 	.word	0x0000cc70
        /*2514*/ 	.word	0x000000ff
        /*2518*/ 	.word	0x00018000
        /*251c*/ 	.short	0x010a
        /*251e*/ 	.byte	0x09
	.zero		1


	//   ....[4]....
        /*2520*/ 	.word	0x0000cd90
        /*2524*/ 	.word	0x000000ff
        /*2528*/ 	.word	0x00018000
        /*252c*/ 	.short	0x0108
        /*252e*/ 	.byte	0x09
	.zero		1


	//   ....[5]....
        /*2530*/ 	.word	0x00014080
        /*2534*/ 	.word	0x000000ff
        /*2538*/ 	.word	0x00028010
        /*253c*/ 	.short	0x0100
        /*253e*/ 	.byte	0x09
	.zero		1


	//   ....[6]....
        /*2540*/ 	.word	0x00014c10
        /*2544*/ 	.word	0x000000ff
        /*2548*/ 	.word	0x00028010
        /*254c*/ 	.short	0x010a
        /*254e*/ 	.byte	0x09
	.zero		1


	//   ....[7]....
        /*2550*/ 	.word	0x00014c80
        /*2554*/ 	.word	0x000000ff
        /*2558*/ 	.word	0x00028010
        /*255c*/ 	.short	0x0108
        /*255e*/ 	.byte	0x09
	.zero		1


	//   ....[8]....
        /*2560*/ 	.word	0x00014cf0
        /*2564*/ 	.word	0x000000ff
        /*2568*/ 	.word	0x00000000
        /*256c*/ 	.short	0x010a
        /*256e*/ 	.byte	0x06
	.zero		1


	//   ....[9]....
        /*2570*/ 	.word	0x000197b0
        /*2574*/ 	.word	0x000000ff
        /*2578*/ 	.word	0x00000000
        /*257c*/ 	.short	0x010a
        /*257e*/ 	.byte	0x06
	.zero		1


	//   ....[10]....
        /*2580*/ 	.word	0x00019850
        /*2584*/ 	.word	0x000000ff
        /*2588*/ 	.word	0x00028000
        /*258c*/ 	.short	0x0108
        /*258e*/ 	.byte	0x09
	.zero		1


	//   ....[11]....
        /*2590*/ 	.word	0x000198d0
        /*2594*/ 	.word	0x000000ff
        /*2598*/ 	.word	0x00028008
        /*259c*/ 	.short	0x0108
        /*259e*/ 	.byte	0x09
	.zero		1


	//   ....[12]....
        /*25a0*/ 	.word	0x00022aa0
        /*25a4*/ 	.word	0x000000ff
        /*25a8*/ 	.word	0x00018000
        /*25ac*/ 	.short	0x010a
        /*25ae*/ 	.byte	0x09
	.zero		1


	//   ....[13]....
        /*25b0*/ 	.word	0x00022ad0
        /*25b4*/ 	.word	0x000000ff
        /*25b8*/ 	.word	0x00028010
        /*25bc*/ 	.short	0x010a
        /*25be*/ 	.byte	0x09
	.zero		1


	//   ....[14]....
        /*25c0*/ 	.word	0x00022b00
        /*25c4*/ 	.word	0x000000ff
        /*25c8*/ 	.word	0x00000000
        /*25cc*/ 	.short	0x010a
        /*25ce*/ 	.byte	0x06
	.zero		1


	//   ....[15]....
        /*25d0*/ 	.word	0x00022b30
        /*25d4*/ 	.word	0x000000ff
        /*25d8*/ 	.word	0x00000000
        /*25dc*/ 	.short	0x010a
        /*25de*/ 	.byte	0x06
	.zero		1


	//----- nvinfo : EIATTR_NUM_MBARRIERS
	.align		4
.L_81:
        /*25e0*/ 	.byte	0x03, 0x38
        /*25e2*/ 	.short	0xffff


	//----- nvinfo : EIATTR_EXIT_INSTR_OFFSETS
	.align		4
        /*25e4*/ 	.byte	0x04, 0x1c
        /*25e6*/ 	.short	(.L_83 - .L_82)


	//   ....[0]....
.L_82:
        /*25e8*/ 	.word	0x00022a90


	//----- nvinfo : EIATTR_REQNTID
	.align		4
.L_83:
        /*25ec*/ 	.byte	0x04, 0x10
        /*25ee*/ 	.short	(.L_85 - .L_84)
.L_84:
        /*25f0*/ 	.word	0x00000080
        /*25f4*/ 	.word	0x00000001
        /*25f8*/ 	.word	0x00000001


	//----- nvinfo : EIATTR_CRS_STACK_SIZE
	.align		4
.L_85:
        /*25fc*/ 	.byte	0x04, 0x1e
        /*25fe*/ 	.short	(.L_87 - .L_86)
.L_86:
        /*2600*/ 	.word	0x00000000


	//----- nvinfo : EIATTR_CBANK_PARAM_SIZE
	.align		4
.L_87:
        /*2604*/ 	.byte	0x03, 0x19
        /*2606*/ 	.short	0x0088


	//----- nvinfo : EIATTR_PARAM_CBANK
	.align		4
        /*2608*/ 	.byte	0x04, 0x0a
        /*260a*/ 	.short	(.L_89 - .L_88)
	.align		4
.L_88:
        /*260c*/ 	.word	index@(.nv.constant0.attn_fwd)
        /*2610*/ 	.short	0x0380
        /*2612*/ 	.short	0x0088


	//----- nvinfo : EIATTR_SW_WAR
	.align		4
.L_89:
        /*2614*/ 	.byte	0x04, 0x36
        /*2616*/ 	.short	(.L_91 - .L_90)
.L_90:
        /*2618*/ 	.word	0x00000008
.L_91:


//--------------------- .nv.compat                --------------------------
	.section	.nv.compat,"",@"SHT_CUDA_COMPAT_INFO"
	.align	4
        /*0000*/ 	.byte	0x02, 0x02, 0x02, 0x00, 0x02, 0x05, 0x05, 0x00, 0x02, 0x03, 0x00, 0x00, 0x02, 0x06, 0x01, 0x00


//--------------------- .nv.callgraph             --------------------------
	.section	.nv.callgraph,"",@"SHT_CUDA_CALLGRAPH"
	.align	4
	.sectionentsize	8
	.align		4
        /*0000*/ 	.word	0x00000000
	.align		4
        /*0004*/ 	.word	0xffffffff
	.align		4
        /*0008*/ 	.word	0x00000000
	.align		4
        /*000c*/ 	.word	0xfffffffe
	.align		4
        /*0010*/ 	.word	0x00000000
	.align		4
        /*0014*/ 	.word	0xfffffffd
	.align		4
        /*0018*/ 	.word	0x00000000
	.align		4
        /*001c*/ 	.word	0xfffffffc


//--------------------- .nv.constant4             --------------------------
	.section	.nv.constant4,"a",@progbits
	.align	8
	.align		8
.nv.constant4:
        /*0000*/ 	.dword	_$_str


//--------------------- .text.attn_fwd            --------------------------
	.section	.text.attn_fwd,"ax",@progbits
	.align	128
        .global         attn_fwd
        .type           attn_fwd,@function
        .size           attn_fwd,(.L_x_29 - attn_fwd)
        .other          attn_fwd,@"STO_CUDA_ENTRY STV_DEFAULT"
attn_fwd:
.text.attn_fwd:
[----:B------:R-:W0:Y:S01]  /*0000*/  LDC R1, c[0x0][0x37c] ;  /* 0x0000df00ff017b82 */ /* 0x000e220000000800 */
[----:B------:R-:W1:Y:S01]  /*0010*/  S2R R0, SR_TID.X ;  /* 0x0000000000007919 */ /* 0x000e620000002100 */
[----:B------:R-:W-:Y:S01]  /*0020*/  LOP3.LUT R2, R2, 0xff7fffff, RZ, 0xc0, !PT ;  /* 0xff7fffff02027812 */ /* 0x000fe200078ec0ff */
[----:B0-----:R-:W-:Y:S01]  /*0030*/  VIADD R1, R1, 0xfffff4e0 ;  /* 0xfffff4e001017836 */ /* 0x001fe20000000000 */
[----:B-1----:R-:W-:-:S13]  /*0040*/  ISETP.GE.U32.AND P0, PT, R0, 0x20, PT ;  /* 0x000000200000780c */ /* 0x002fda0003f06070 */
[----:B------:R-:W-:Y:S01]  /*0050*/  @P0 LOP3.LUT R2, R2, 0x800000, RZ, 0xfc, !PT ;  /* 0x0080000002020812 */ /* 0x000fe200078efcff */
[----:B------:R-:W-:Y:S06]  /*0060*/  @P0 BRA `(.L_x_0) ;  /* 0x0000000000b80947 */ /* 0x000fec0003800000 */
[----:B------:R-:W0:Y:S01]  /*0070*/  S2R R7, SR_CgaCtaId ;  /* 0x0000000000077919 */ /* 0x000e220000008800 */
[----:B------:R-:W-:Y:S01]  /*0080*/  NOP ;  /* 0x0000000000007918 */ /* 0x000fe20000000000 */
[----:B------:R-:W-:-:S04]  /*0090*/  MOV R0, 0x40 ;  /* 0x0000004000007802 */ /* 0x000fc80000000f00 */
[----:B0-----:R-:W-:Y:S02]  /*00a0*/  LEA R3, R7, R0, 0x18 ;  /* 0x0000000007037211 */ /* 0x001fe400078ec0ff */
[----:B------:R-:W-:-:S04]  /*00b0*/  MOV R0, 0x400 ;  /* 0x0000040000007802 */ /* 0x000fc80000000f00 */
[----:B------:R-:W0:Y:S01]  /*00c0*/  LDS.U8 R3, [R3] ;  /* 0x0000000003037984 */ /* 0x000e220000000000 */
[----:B------:R-:W-:Y:S02]  /*00d0*/  LEA R0, R7, R0, 0x18 ;  /* 0x0000000007007211 */ /* 0x000fe400078ec0ff */
[----:B0-----:R-:W-:-:S13]  /*00e0*/  ISETP.NE.AND P0, PT, R3, RZ, PT ;  /* 0x000000ff0300720c */ /* 0x001fda0003f05270 */
[----:B------:R-:W-:Y:S05]  /*00f0*/  @P0 BRA `(.L_x_1) ;  /* 0x00000000007c0947 */ /* 0x000fea0003800000 */
[----:B------:R-:W-:-:S13]  /*0100*/  ELECT P0, URZ, PT ;  /* 0x0000000000ff782f */ /* 0x000fda0003800000 */
[----:B------:R-:W-:Y:S05]  /*0110*/  @!P0 BRA `(.L_x_2) ;  /* 0x0000000000848947 */ /* 0x000fea0003800000 */
[----:B------:R-:W-:Y:S01]  /*0120*/  UMOV UR4, 0x10 ;  /* 0x0000001000047882 */ /* 0x000fe20000000000 */
[----:B------:R-:W-:Y:S02]  /*0130*/  IMAD.MOV.U32 R8, RZ, RZ, 0x1 ;  /* 0x00000001ff087424 */ /* 0x000fe400078e00ff */
[----:B------:R-:W-:Y:S02]  /*0140*/  IMAD.MOV.U32 R4, RZ, RZ, 0xffff ;  /* 0x0000ffffff047424 */ /* 0x000fe400078e00ff */
[----:B------:R-:W-:Y:S04]  /*0150*/  DEPBAR.LE SB0, 0x36 ;  /* 0x00008d800000791a */ /* 0x000fe80000000000 */
[----:B------:R-:W0:Y:S02]  /*0160*/  UTCATOMSWS.FIND_AND_SET.ALIGN UP0, UR4, UR4 ;  /* 0x00000004000475e3 */ /* 0x000e240008000800 */
[----:B0-----:R-:W-:-:S04]  /*0170*/  PLOP3.LUT P0, PT, PT, PT, UP0, 0x80, 0x8 ;  /* 0x000000000008781c */ /* 0x001fc80003f0f008 */
[----:B------:R-:W-:-:S04]  /*0180*/  SEL R3, RZ, 0xffffffff, !P0 ;  /* 0xffffffffff037807 */ /* 0x000fc80004000000 */
[----:B------:R-:W-:Y:S02]  /*0190*/  ISETP.NE.AND P0, PT, R3, RZ, PT ;  /* 0x000000ff0300720c */ /* 0x000fe40003f05270 */
[----:B------:R-:W-:-:S11]  /*01a0*/  MOV R3, UR4 ;  /* 0x0000000400037c02 */ /* 0x000fd60008000f00 */
[----:B------:R-:W-:Y:S05]  /*01b0*/  @P0 BRA `(.L_x_3) ;  /* 0x0000000000240947 */ /* 0x000fea0003800000 */
.L_x_4:
[----:B------:R-:W-:Y:S05]  /*01c0*/  NANOSLEEP 0x64 ;  /* 0x000000640000795d */ /* 0x000fea0003800000 */
[----:B------:R-:W-:-:S05]  /*01d0*/  UMOV UR4, 0x10 ;  /* 0x0000001000047882 */ /* 0x000fca0000000000 */
[----:B------:R-:W-:Y:S04]  /*01e0*/  DEPBAR.LE SB0, 0x36 ;  /* 0x00008d800000791a */ /* 0x000fe80000000000 */
[----:B------:R-:W0:Y:S02]  /*01f0*/  UTCATOMSWS.FIND_AND_SET.ALIGN UP0, UR4, UR4 ;  /* 0x00000004000475e3 */ /* 0x000e240008000800 */
[----:B0-----:R-:W-:-:S04]  /*0200*/  PLOP3.LUT P0, PT, PT, PT, UP0, 0x80, 0x8 ;  /* 0x000000000008781c */ /* 0x001fc80003f0f008 */
[----:B------:R-:W-:-:S04]  /*0210*/  SEL R3, RZ, 0xffffffff, !P0 ;  /* 0xffffffffff037807 */ /* 0x000fc80004000000 */
[----:B------:R-:W-:Y:S01]  /*0220*/  ISETP.NE.AND P0, PT, R3, RZ, PT ;  /* 0x000000ff0300720c */ /* 0x000fe20003f05270 */
[----:B------:R-:W-:-:S12]  /*0230*/  IMAD.U32 R3, RZ, RZ, UR4 ;  /* 0x00000004ff037e24 */ /* 0x000fd8000f8e00ff */
[----:B------:R-:W-:Y:S05]  /*0240*/  @!P0 BRA `(.L_x_4) ;  /* 0xfffffffc00dc8947 */ /* 0x000fea000383ffff */
.L_x_3:
[C---:B------:R-:W-:Y:S01]  /*0250*/  VIADD R5, R3.reuse, 0x10 ;  /* 0x0000001003057836 */ /* 0x040fe20000000000 */
[----:B------:R-:W-:Y:S01]  /*0260*/  SHF.L.U32 R4, R4, R3, RZ ;  /* 0x0000000304047219 */ /* 0x000fe200000006ff */
[----:B------:R-:W-:Y:S01]  /*0270*/  IMAD.SHL.U32 R3, R3, 0x20, RZ ;  /* 0x0000002003037824 */ /* 0x000fe200078e00ff */
[----:B------:R-:W-:Y:S02]  /*0280*/  MOV R6, 0x50 ;  /* 0x0000005000067802 */ /* 0x000fe40000000f00 */
[----:B------:R-:W-:Y:S02]  /*0290*/  SHF.L.U32 R5, R8, R5, RZ ;  /* 0x0000000508057219 */ /* 0x000fe400000006ff */
[----:B------:R-:W-:Y:S02]  /*02a0*/  LEA R7, R7, R6, 0x18 ;  /* 0x0000000607077211 */ /* 0x000fe400078ec0ff */
[----:B------:R-:W-:-:S05]  /*02b0*/  LOP3.LUT R4, R5, R4, RZ, 0xfc, !PT ;  /* 0x0000000405047212 */ /* 0x000fca00078efcff */
[----:B------:R0:W-:Y:S04]  /*02c0*/  ATOMS.OR RZ, [R7], R4 ;  /* 0x0000000407ff738c */ /* 0x0001e80003000000 */
[----:B------:R0:W-:Y:S01]  /*02d0*/  STS [R0], R3 ;  /* 0x0000000300007388 */ /* 0x0001e20000000800 */
[----:B------:R-:W-:Y:S05]  /*02e0*/  BRA `(.L_x_2) ;  /* 0x0000000000107947 */ /* 0x000fea0003800000 */
.L_x_1:
[----:B------:R-:W-:Y:S02]  /*02f0*/  MOV R3, 0xffffffff ;  /* 0xffffffff00037802 */ /* 0x000fe40000000f00 */
[----:B------:R-:W-:-:S03]  /*0300*/  MOV R4, 0x330 ;  /* 0x0000033000047802 */ /* 0x000fc60000000f00 */
[----:B------:R0:W-:Y:S04]  /*0310*/  STS [R0], R3 ;  /* 0x0000000300007388 */ /* 0x0001e80000000800 */
[----:B0-----:R-:W-:Y:S05]  /*0320*/  CALL.REL.NOINC `($__internal_1_$__cuda_sm10x_tcgen05_guardrail_trap_phase_invalid_during_alloc) ;  /* 0x0000022800187944 */ /* 0x001fea0003c00000 */
.L_x_2:
[----:B------:R-:W-:Y:S05]  /*0330*/  WARPSYNC.ALL ;  /* 0x0000000000007948 */ /* 0x000fea0003800000 */
[----:B------:R-:W-:Y:S01]  /*0340*/  NOP ;  /* 0x0000000000007918 */ /* 0x000fe20000000000 */
.L_x_0:
[----:B------:R-:W1:Y:S01]  /*0350*/  S2R R10, SR_TID.X ;  /* 0x00000000000a7919 */ /* 0x000e620000002100 */
[----:B------:R-:W2:Y:S01]  /*0360*/  LDC R77, c[0x0][0x3b8] ;  /* 0x0000ee00ff4d7b82 */ /* 0x000ea20000000800 */
[----:B------:R-:W3:Y:S01]  /*0370*/  LDCU.64 UR10, c[0x0][0x358] ;  /* 0x00006b00ff0a77ac */ /* 0x000ee20008000a00 */
[----:B0-----:R-:W0:Y:S01]  /*0380*/  S2R R3, SR_CTAID.X ;  /* 0x0000000000037919 */ /* 0x001e220000002500 */
[----:B------:R-:W4:Y:S05]  /*0390*/  S2R R11, SR_CTAID.Y ;  /* 0x00000000000b7919 */ /* 0x000f2a0000002600 */
[----:B------:R-:W4:Y:S08]  /*03a0*/  LDC.64 R4, c[0x0][0x3b0] ;  /* 0x0000ec00ff047b82 */ /* 0x000f300000000a00 */
[----:B------:R-:W5:Y:S08]  /*03b0*/  S2UR UR4, SR_CgaCtaId ;  /* 0x00000000000479c3 */ /* 0x000f700000008800 */
[----:B------:R-:W3:Y:S01]  /*03c0*/  LDC.64 R8, c[0x0][0x380] ;  /* 0x0000e000ff087b82 */ /* 0x000ee20000000a00 */
[----:B-1----:R-:W-:-:S07]  /*03d0*/  SHF.R.U32.HI R0, RZ, 0x6, R10 ;  /* 0x00000006ff007819 */ /* 0x002fce000001160a */
[----:B------:R-:W-:Y:S01]  /*03e0*/  BAR.SYNC.DEFER_BLOCKING 0x0 ;  /* 0x0000000000007b1d */ /* 0x000fe20000010000 */
[----:B------:R-:W-:Y:S02]  /*03f0*/  ISETP.GE.U32.AND P2, PT, R10, 0x20, PT ;  /* 0x000000200a00780c */ /* 0x000fe40003f46070 */
[----:B------:R-:W-:-:S05]  /*0400*/  SGXT.U32 R0, R0, 0x1 ;  /* 0x000000010000781a */ /* 0x000fca0000000000 */
[----:B--2---:R-:W-:Y:S01]  /*0410*/  IMAD R6, R0, R77, RZ ;  /* 0x0000004d00067224 */ /* 0x004fe200078e02ff */
[----:B------:R-:W-:-:S03]  /*0420*/  LOP3.LUT R0, R10, 0x3f, RZ, 0xc0, !PT ;  /* 0x0000003f0a007812 */ /* 0x000fc600078ec0ff */
[----:B------:R-:W-:Y:S02]  /*0430*/  IMAD R12, R77, 0x2, R6 ;  /* 0x000000024d0c7824 */ /* 0x000fe400078e0206 */
[----:B0-----:R-:W-:Y:S01]  /*0440*/  IMAD R7, R3, 0x40, R0 ;  /* 0x0000004003077824 */ /* 0x001fe200078e0200 */
[----:B------:R-:W-:Y:S01]  /*0450*/  MOV R3, 0x400 ;  /* 0x0000040000037802 */ /* 0x000fe20000000f00 */
[----:B------:R-:W-:Y:S02]  /*0460*/  IMAD R16, R77, 0x2, R12 ;  /* 0x000000024d107824 */ /* 0x000fe400078e020c */
[----:B----4-:R-:W-:Y:S01]  /*0470*/  IMAD R0, R11, R4, RZ ;  /* 0x000000040b007224 */ /* 0x010fe200078e02ff */
[----:B------:R-:W-:Y:S01]  /*0480*/  R2UR UR9, R3 ;  /* 0x00000000030972ca */ /* 0x000fe200000e0000 */
[----:B------:R-:W-:Y:S02]  /*0490*/  IMAD R18, R77, 0x2, R16 ;  /* 0x000000024d127824 */ /* 0x000fe400078e0210 */
[----:B------:R-:W-:-:S02]  /*04a0*/  IMAD R4, R7, R5, RZ ;  /* 0x0000000507047224 */ /* 0x000fc400078e02ff */
[----:B------:R-:W0:Y:S01]  /*04b0*/  S2R R7, SR_CgaCtaId ;  /* 0x0000000000077919 */ /* 0x000e220000008800 */
[C---:B------:R-:W-:Y:S01]  /*04c0*/  LEA R20, R77.reuse, R18, 0x1 ;  /* 0x000000124d147211 */ /* 0x040fe200078e08ff */
[----:B------:R-:W-:Y:S02]  /*04d0*/  IMAD.SHL.U32 R3, R0, 0x2, RZ ;  /* 0x0000000200037824 */ /* 0x000fe400078e00ff */
[----:B------:R-:W-:Y:S02]  /*04e0*/  IMAD.SHL.U32 R14, R4, 0x2, RZ ;  /* 0x00000002040e7824 */ /* 0x000fe400078e00ff */
[----:B------:R-:W-:Y:S02]  /*04f0*/  IMAD R22, R77, 0x2, R20 ;  /* 0x000000024d167824 */ /* 0x000fe400078e0214 */
[----:B-----5:R-:W-:Y:S01]  /*0500*/  ULEA UR9, UR4, UR9, 0x18 ;  /* 0x0000000904097291 */ /* 0x020fe2000f8ec0ff */
[----:B------:R-:W-:Y:S01]  /*0510*/  IMAD.HI R0, R0, 0x2, RZ ;  /* 0x0000000200007827 */ /* 0x000fe200078e02ff */
[----:B---3--:R-:W-:-:S03]  /*0520*/  IADD3 R14, P0, P1, R14, R8, R3 ;  /* 0x000000080e0e7210 */ /* 0x008fc6000791e003 */
[----:B------:R-:W-:Y:S02]  /*0530*/  IMAD R24, R77, 0x2, R22 ;  /* 0x000000024d187824 */ /* 0x000fe400078e0216 */
[----:B------:R-:W-:-:S04]  /*0540*/  IMAD.HI R13, R4, 0x2, RZ ;  /* 0x00000002040d7827 */ /* 0x000fc800078e02ff */
[----:B------:R-:W-:Y:S01]  /*0550*/  IMAD R26, R77, 0x2, R24 ;  /* 0x000000024d1a7824 */ /* 0x000fe200078e0218 */
[----:B------:R-:W-:Y:S02]  /*0560*/  IADD3.X R13, PT, PT, R13, R9, R0, P0, P1 ;  /* 0x000000090d0d7210 */ /* 0x000fe400007e2400 */
[----:B------:R-:W-:Y:S01]  /*0570*/  LEA R4, P0, R6, R14, 0x1 ;  /* 0x0000000e06047211 */ /* 0x000fe200078008ff */
[----:B------:R-:W1:Y:S01]  /*0580*/  LDS R0, [UR9] ;  /* 0x00000009ff007984 */ /* 0x000e620008000800 */
[----:B------:R-:W-:Y:S01]  /*0590*/  LEA R28, R77, R26, 0x1 ;  /* 0x0000001a4d1c7211 */ /* 0x000fe200078e08ff */
[----:B------:R-:W-:Y:S01]  /*05a0*/  BAR.SYNC.DEFER_BLOCKING 0x0 ;  /* 0x0000000000007b1d */ /* 0x000fe20000010000 */
[----:B------:R-:W-:-:S03]  /*05b0*/  LEA R8, P1, R12, R14, 0x1 ;  /* 0x0000000e0c087211 */ /* 0x000fc600078208ff */
[----:B------:R-:W-:Y:S01]  /*05c0*/  IMAD R30, R77, 0x2, R28 ;  /* 0x000000024d1e7824 */ /* 0x000fe200078e021c */
[----:B------:R-:W-:-:S03]  /*05d0*/  LEA.HI.X.SX32 R5, R6, R13, 0x1, P0 ;  /* 0x0000000d06057211 */ /* 0x000fc600000f0eff */
[----:B------:R-:W-:-:S04]  /*05e0*/  IMAD R32, R77, 0x2, R30 ;  /* 0x000000024d207824 */ /* 0x000fc800078e021e */
[----:B------:R-:W-:-:S05]  /*05f0*/  IMAD R34, R77, 0x2, R32 ;  /* 0x000000024d227824 */ /* 0x000fca00078e0220 */
[----:B------:R-:W-:-:S05]  /*0600*/  LEA R36, R77, R34, 0x1 ;  /* 0x000000224d247211 */ /* 0x000fca00078e08ff */
[----:B------:R-:W-:-:S04]  /*0610*/  IMAD R38, R77, 0x2, R36 ;  /* 0x000000024d267824 */ /* 0x000fc800078e0224 */
        /* <DEDUP_REMOVED lines=16> */
[----:B------:R-:W-:-:S05]  /*0720*/  IMAD R72, R77, 0x2, R70 ;  /* 0x000000024d487824 */ /* 0x000fca00078e0246 */
[----:B------:R-:W-:-:S05]  /*0730*/  LEA R131, R77, R72, 0x1 ;  /* 0x000000484d837211 */ /* 0x000fca00078e08ff */
[----:B------:R-:W-:-:S05]  /*0740*/  IMAD R74, R77, 0x2, R131 ;  /* 0x000000024d4a7824 */ /* 0x000fca00078e0283 */
[----:B------:R-:W-:-:S05]  /*0750*/  LEA R76, R77, R74, 0x1 ;  /* 0x0000004a4d4c7211 */ /* 0x000fca00078e08ff */
[----:B------:R-:W-:-:S04]  /*0760*/  IMAD R80, R77, 0x2, R76 ;  /* 0x000000024d507824 */ /* 0x000fc800078e024c */
[----:B------:R-:W-:-:S04]  /*0770*/  IMAD R53, R77, 0x2, R80 ;  /* 0x000000024d357824 */ /* 0x000fc800078e0250 */
[----:B------:R-:W-:-:S05]  /*0780*/  IMAD R82, R77, 0x2, R53 ;  /* 0x000000024d527824 */ /* 0x000fca00078e0235 */
[----:B------:R-:W-:Y:S01]  /*0790*/  LEA R84, R77, R82, 0x1 ;  /* 0x000000524d547211 */ /* 0x000fe200078e08ff */
[----:B01----:R-:W-:Y:S06]  /*07a0*/  @P2 BRA `(.L_x_5) ;  /* 0x0000000000182947 */ /* 0x003fec0003800000 */
[----:B------:R-:W-:Y:S01]  /*07b0*/  ELECT P0, URZ, PT ;  /* 0x0000000000ff782f */ /* 0x000fe20003800000 */
[----:B------:R-:W-:Y:S01]  /*07c0*/  IMAD.MOV.U32 R3, RZ, RZ, 0x1 ;  /* 0x00000001ff037424 */ /* 0x000fe200078e00ff */
[----:B------:R-:W-:Y:S11]  /*07d0*/  UVIRTCOUNT.DEALLOC.SMPOOL 0x80 ;  /* 0x000000800000784c */ /* 0x000ff60000000000 */
[----:B------:R-:W-:-:S04]  /*07e0*/  @P0 MOV R6, 0x40 ;  /* 0x0000004000060802 */ /* 0x000fc80000000f00 */
[----:B------:R-:W-:-:S05]  /*07f0*/  @P0 LEA R6, R7, R6, 0x18 ;  /* 0x0000000607060211 */ /* 0x000fca00078ec0ff */
[----:B------:R0:W-:Y:S02]  /*0800*/  @P0 STS.U8 [R6], R3 ;  /* 0x0000000306000388 */ /* 0x0001e40000000000 */
.L_x_5:
[-C--:B------:R-:W-:Y:S01]  /*0810*/  LEA R10, P0, R16, R14.reuse, 0x1 ;  /* 0x0000000e100a7211 */ /* 0x080fe200078008ff */
[C---:B------:R-:W-:Y:S01]  /*0820*/  IMAD R88, R77.reuse, 0x2, R84 ;  /* 0x000000024d587824 */ /* 0x040fe200078e0254 */
[----:B------:R-:W-:Y:S01]  /*0830*/  STL [R1+0xb14], R2 ;  /* 0x000b140201007387 */ /* 0x000fe20000100800 */
[-C--:B------:R-:W-:Y:S02]  /*0840*/  LEA.HI.X.SX32 R9, R12, R13.reuse, 0x1, P1 ;  /* 0x0000000d0c097211 */ /* 0x080fe400008f0eff */
[-C--:B------:R-:W-:Y:S01]  /*0850*/  LEA.HI.X.SX32 R11, R16, R13.reuse, 0x1, P0 ;  /* 0x0000000d100b7211 */ /* 0x080fe200000f0eff */
[C---:B------:R-:W-:Y:S01]  /*0860*/  IMAD R52, R77.reuse, 0x2, R88 ;  /* 0x000000024d347824 */ /* 0x040fe200078e0258 */
[C---:B------:R-:W-:Y:S01]  /*0870*/  LEA R16, P0, R18.reuse, R14, 0x1 ;  /* 0x0000000e12107211 */ /* 0x040fe200078008ff */
[----:B------:R-:W-:Y:S03]  /*0880*/  STL [R1+0xb08], R53 ;  /* 0x000b083501007387 */ /* 0x000fe60000100800 */
[----:B------:R-:W-:Y:S01]  /*0890*/  LEA.HI.X.SX32 R17, R18, R13, 0x1, P0 ;  /* 0x0000000d12117211 */ /* 0x000fe200000f0eff */
[----:B------:R-:W-:Y:S01]  /*08a0*/  STL [R1+0xaf8], R0 ;  /* 0x000af80001007387 */ /* 0x000fe20000100800 */
[----:B------:R-:W-:-:S03]  /*08b0*/  LEA R12, R77, R52, 0x1 ;  /* 0x000000344d0c7211 */ /* 0x000fc600078e08ff */
[----:B------:R1:W-:Y:S04]  /*08c0*/  STL [R1+0xb04], R52 ;  /* 0x000b043401007387 */ /* 0x0003e80000100800 */
[----:B------:R2:W3:Y:S04]  /*08d0*/  LDG.E.U16 R85, desc[UR10][R4.64] ;  /* 0x0000000a04557981 */ /* 0x0004e8000c1e1500 */
[----:B------:R4:W3:Y:S01]  /*08e0*/  LDG.E.U16 R7, desc[UR10][R8.64] ;  /* 0x0000000a08077981 */ /* 0x0008e2000c1e1500 */
[----:B------:R-:W-:Y:S01]  /*08f0*/  IMAD R92, R77, 0x2, R12 ;  /* 0x000000024d5c7824 */ /* 0x000fe200078e020c */
[----:B------:R-:W-:-:S02]  /*0900*/  LEA R86, P1, R20, R14, 0x1 ;  /* 0x0000000e14567211 */ /* 0x000fc400078208ff */
[----:B-1----:R-:W3:Y:S01]  /*0910*/  LDG.E.U16 R52, desc[UR10][R16.64] ;  /* 0x0000000a10347981 */ /* 0x002ee2000c1e1500 */
[----:B--2---:R-:W-:-:S03]  /*0920*/  LEA R4, P0, R22, R14, 0x1 ;  /* 0x0000000e16047211 */ /* 0x004fc600078008ff */
[----:B0-----:R0:W2:Y:S01]  /*0930*/  LDG.E.U16 R3, desc[UR10][R10.64] ;  /* 0x0000000a0a037981 */ /* 0x0010a2000c1e1500 */
[C---:B------:R-:W-:Y:S01]  /*0940*/  IMAD R94, R77.reuse, 0x2, R92 ;  /* 0x000000024d5e7824 */ /* 0x040fe200078e025c */
[-C--:B------:R-:W-:Y:S02]  /*0950*/  LEA.HI.X.SX32 R5, R22, R13.reuse, 0x1, P0 ;  /* 0x0000000d16057211 */ /* 0x080fe400000f0eff */
[-C--:B----4-:R-:W-:Y:S01]  /*0960*/  LEA R8, P0, R24, R14.reuse, 0x1 ;  /* 0x0000000e18087211 */ /* 0x090fe200078008ff */
[C---:B------:R-:W-:Y:S01]  /*0970*/  IMAD R6, R77.reuse, 0x2, R94 ;  /* 0x000000024d067824 */ /* 0x040fe200078e025e */
[-C--:B------:R-:W-:Y:S01]  /*0980*/  LEA.HI.X.SX32 R87, R20, R13.reuse, 0x1, P1 ;  /* 0x0000000d14577211 */ /* 0x080fe200008f0eff */
[----:B------:R1:W4:Y:S01]  /*0990*/  LDG.E.U16 R2, desc[UR10][R4.64] ;  /* 0x0000000a04027981 */ /* 0x000322000c1e1500 */
[-C--:B------:R-:W-:Y:S02]  /*09a0*/  LEA.HI.X.SX32 R9, R24, R13.reuse, 0x1, P0 ;  /* 0x0000000d18097211 */ /* 0x080fe400000f0eff */
[C---:B0-----:R-:W-:Y:S01]  /*09b0*/  LEA R10, P0, R26.reuse, R14, 0x1 ;  /* 0x0000000e1a0a7211 */ /* 0x041fe200078008ff */
[----:B------:R-:W2:Y:S03]  /*09c0*/  LDG.E.U16 R86, desc[UR10][R86.64] ;  /* 0x0000000a56567981 */ /* 0x000ea6000c1e1500 */
[----:B------:R-:W-:Y:S01]  /*09d0*/  LEA.HI.X.SX32 R11, R26, R13, 0x1, P0 ;  /* 0x0000000d1a0b7211 */ /* 0x000fe200000f0eff */
[----:B------:R0:W2:Y:S01]  /*09e0*/  LDG.E.U16 R0, desc[UR10][R8.64] ;  /* 0x0000000a08007981 */ /* 0x0000a2000c1e1500 */
[----:B------:R-:W-:-:S02]  /*09f0*/  LEA R20, R77, R6, 0x1 ;  /* 0x000000064d147211 */ /* 0x000fc400078e08ff */
[----:B------:R-:W-:-:S03]  /*0a00*/  LEA R16, P0, R30, R14, 0x1 ;  /* 0x0000000e1e107211 */ /* 0x000fc600078008ff */
[C---:B------:R-:W-:Y:S01]  /*0a10*/  IMAD R22, R77.reuse, 0x2, R20 ;  /* 0x000000024d167824 */ /* 0x040fe200078e0214 */
[----:B------:R-:W-:Y:S02]  /*0a20*/  LEA.HI.X.SX32 R17, R30, R13, 0x1, P0 ;  /* 0x0000000d1e117211 */ /* 0x000fe400000f0eff */
[----:B-1----:R-:W-:Y:S01]  /*0a30*/  LEA R4, P0, R32, R14, 0x1 ;  /* 0x0000000e20047211 */ /* 0x002fe200078008ff */
[----:B------:R-:W-:-:S03]  /*0a40*/  IMAD R24, R77, 0x2, R22 ;  /* 0x000000024d187824 */ /* 0x000fc600078e0216 */
[----:B------:R-:W-:Y:S02]  /*0a50*/  LEA.HI.X.SX32 R5, R32, R13, 0x1, P0 ;  /* 0x0000000d20057211 */ /* 0x000fe400000f0eff */
[----:B0-----:R-:W-:Y:S01]  /*0a60*/  LEA R8, P0, R34, R14, 0x1 ;  /* 0x0000000e22087211 */ /* 0x001fe200078008ff */
[----:B------:R-:W-:-:S03]  /*0a70*/  IMAD R50, R77, 0x2, R24 ;  /* 0x000000024d327824 */ /* 0x000fc600078e0218 */
[----:B------:R-:W-:Y:S02]  /*0a80*/  LEA.HI.X.SX32 R9, R34, R13, 0x1, P0 ;  /* 0x0000000d22097211 */ /* 0x000fe400000f0eff */
[----:B------:R-:W-:Y:S01]  /*0a90*/  LEA R26, R77, R50, 0x1 ;  /* 0x000000324d1a7211 */ /* 0x000fe200078e08ff */
[----:B---3--:R-:W-:Y:S04]  /*0aa0*/  STL [R1+0xb0c], R52 ;  /* 0x000b0c3401007387 */ /* 0x008fe80000100800 */
[----:B------:R0:W-:Y:S04]  /*0ab0*/  STL [R1+0xb00], R6 ;  /* 0x000b000601007387 */ /* 0x0001e80000100800 */
[----:B0-----:R0:W3:Y:S04]  /*0ac0*/  LDG.E.U16 R6, desc[UR10][R10.64] ;  /* 0x0000000a0a067981 */ /* 0x0010e8000c1e1500 */
[----:B------:R1:W-:Y:S04]  /*0ad0*/  STL [R1+0xafc], R50 ;  /* 0x000afc3201007387 */ /* 0x0003e80000100800 */
[----:B-1----:R-:W4:Y:S04]  /*0ae0*/  LDG.E.U16 R50, desc[UR10][R8.64] ;  /* 0x0000000a08327981 */ /* 0x002f28000c1e1500 */
[----:B------:R1:W-:Y:S04]  /*0af0*/  STL [R1+0x40], R7 ;  /* 0x0000400701007387 */ /* 0x0003e80000100800 */
[----:B-1----:R1:W4:Y:S01]  /*0b00*/  LDG.E.U16 R7, desc[UR10][R16.64] ;  /* 0x0000000a10077981 */ /* 0x002322000c1e1500 */
[----:B------:R-:W-:-:S04]  /*0b10*/  LEA R96, P1, R28, R14, 0x1 ;  /* 0x0000000e1c607211 */ /* 0x000fc800078208ff */
[----:B------:R-:W-:Y:S01]  /*0b20*/  LEA.HI.X.SX32 R97, R28, R13, 0x1, P1 ;  /* 0x0000000d1c617211 */ /* 0x000fe200008f0eff */
[----:B------:R-:W-:Y:S01]  /*0b30*/  IMAD R28, R77, 0x2, R26 ;  /* 0x000000024d1c7824 */ /* 0x000fe200078e021a */
[----:B0-----:R-:W-:-:S03]  /*0b40*/  LEA R10, P0, R38, R14, 0x1 ;  /* 0x0000000e260a7211 */ /* 0x001fc600078008ff */
[C---:B------:R-:W-:Y:S01]  /*0b50*/  IMAD R30, R77.reuse, 0x2, R28 ;  /* 0x000000024d1e7824 */ /* 0x040fe200078e021c */
[----:B------:R-:W-:Y:S01]  /*0b60*/  LEA.HI.X.SX32 R11, R38, R13, 0x1, P0 ;  /* 0x0000000d260b7211 */ /* 0x000fe200000f0eff */
[----:B------:R-:W4:Y:S02]  /*0b70*/  LDG.E.U16 R96, desc[UR10][R96.64] ;  /* 0x0000000a60607981 */ /* 0x000f24000c1e1500 */
[----:B------:R-:W-:Y:S01]  /*0b80*/  IMAD R51, R77, 0x2, R30 ;  /* 0x000000024d337824 */ /* 0x000fe200078e021e */
[----:B------:R-:W-:-:S04]  /*0b90*/  LEA R100, P1, R36, R14, 0x1 ;  /* 0x0000000e24647211 */ /* 0x000fc800078208ff */
[----:B------:R-:W-:Y:S02]  /*0ba0*/  LEA R32, R77, R51, 0x1 ;  /* 0x000000334d207211 */ /* 0x000fe400078e08ff */
[----:B------:R-:W-:-:S03]  /*0bb0*/  LEA.HI.X.SX32 R101, R36, R13, 0x1, P1 ;  /* 0x0000000d24657211 */ /* 0x000fc600008f0eff */
[C---:B------:R-:W-:Y:S01]  /*0bc0*/  IMAD R34, R77.reuse, 0x2, R32 ;  /* 0x000000024d227824 */ /* 0x040fe200078e0220 */
[----:B-1----:R-:W-:Y:S01]  /*0bd0*/  LEA R16, P0, R40, R14, 0x1 ;  /* 0x0000000e28107211 */ /* 0x002fe200078008ff */
[----:B------:R-:W4:Y:S02]  /*0be0*/  LDG.E.U16 R100, desc[UR10][R100.64] ;  /* 0x0000000a64647981 */ /* 0x000f24000c1e1500 */
[----:B------:R-:W-:-:S04]  /*0bf0*/  IMAD R36, R77, 0x2, R34 ;  /* 0x000000024d247824 */ /* 0x000fc800078e0222 */
[----:B------:R-:W-:-:S05]  /*0c00*/  IMAD R48, R77, 0x2, R36 ;  /* 0x000000024d307824 */ /* 0x000fca00078e0224 */
[----:B------:R-:W-:Y:S02]  /*0c10*/  LEA R98, R77, R48, 0x1 ;  /* 0x000000304d627211 */ /* 0x000fe400078e08ff */
[----:B------:R-:W-:-:S03]  /*0c20*/  LEA.HI.X.SX32 R17, R40, R13, 0x1, P0 ;  /* 0x0000000d28117211 */ /* 0x000fc600000f0eff */
[----:B------:R-:W-:-:S04]  /*0c30*/  IMAD R104, R77, 0x2, R98 ;  /* 0x000000024d687824 */ /* 0x000fc800078e0262 */
[----:B------:R-:W-:-:S04]  /*0c40*/  IMAD R106, R77, 0x2, R104 ;  /* 0x000000024d6a7824 */ /* 0x000fc800078e0268 */
[----:B------:R-:W-:-:S05]  /*0c50*/  IMAD R49, R77, 0x2, R106 ;  /* 0x000000024d317824 */ /* 0x000fca00078e026a */
[----:B------:R-:W-:Y:S02]  /*0c60*/  LEA R108, R77, R49, 0x1 ;  /* 0x000000314d6c7211 */ /* 0x000fe400078e08ff */
[----:B------:R-:W-:-:S04]  /*0c70*/  LEA R8, P1, R44, R14, 0x1 ;  /* 0x0000000e2c087211 */ /* 0x000fc800078208ff */
[----:B------:R-:W-:-:S05]  /*0c80*/  LEA.HI.X.SX32 R9, R44, R13, 0x1, P1 ;  /* 0x0000000d2c097211 */ /* 0x000fca00008f0eff */
[----:B------:R-:W4:Y:S04]  /*0c90*/  LDG.E.U16 R99, desc[UR10][R8.64] ;  /* 0x0000000a08637981 */ /* 0x000f28000c1e1500 */
[----:B---3--:R0:W-:Y:S04]  /*0ca0*/  STL [R1+0xb10], R6 ;  /* 0x000b100601007387 */ /* 0x0081e80000100800 */
[----:B--2---:R1:W-:Y:S04]  /*0cb0*/  STL [R1+0x3c], R3 ;  /* 0x00003c0301007387 */ /* 0x0043e80000100800 */
[----:B0-----:R-:W2:Y:S04]  /*0cc0*/  LDG.E.U16 R6, desc[UR10][R16.64] ;  /* 0x0000000a10067981 */ /* 0x001ea8000c1e1500 */
[----:B-1----:R0:W3:Y:S04]  /*0cd0*/  LDG.E.U16 R3, desc[UR10][R4.64] ;  /* 0x0000000a04037981 */ /* 0x0020e8000c1e1500 */
[----:B------:R-:W-:Y:S04]  /*0ce0*/  STL [R1+0xb18], R51 ;  /* 0x000b183301007387 */ /* 0x000fe80000100800 */
[----:B----4-:R1:W-:Y:S04]  /*0cf0*/  STL [R1+0x34], R2 ;  /* 0x0000340201007387 */ /* 0x0103e80000100800 */
[----:B-1----:R1:W4:Y:S01]  /*0d00*/  LDG.E.U16 R2, desc[UR10][R10.64] ;  /* 0x0000000a0a027981 */ /* 0x002322000c1e1500 */
[----:B0-----:R-:W-:-:S04]  /*0d10*/  LEA R4, P0, R42, R14, 0x1 ;  /* 0x0000000e2a047211 */ /* 0x001fc800078008ff */
[----:B------:R-:W-:Y:S02]  /*0d20*/  LEA.HI.X.SX32 R5, R42, R13, 0x1, P0 ;  /* 0x0000000d2a057211 */ /* 0x000fe400000f0eff */
[----:B------:R-:W-:-:S04]  /*0d30*/  LEA R18, P0, R46, R14, 0x1 ;  /* 0x0000000e2e127211 */ /* 0x000fc800078008ff */
[----:B------:R-:W-:Y:S02]  /*0d40*/  LEA.HI.X.SX32 R19, R46, R13, 0x1, P0 ;  /* 0x0000000d2e137211 */ /* 0x000fe400000f0eff */
[----:B-1----:R-:W-:-:S04]  /*0d50*/  LEA R10, P0, R54, R14, 0x1 ;  /* 0x0000000e360a7211 */ /* 0x002fc800078008ff */
[----:B------:R-:W-:Y:S01]  /*0d60*/  LEA.HI.X.SX32 R11, R54, R13, 0x1, P0 ;  /* 0x0000000d360b7211 */ /* 0x000fe200000f0eff */
[----:B------:R-:W-:-:S04]  /*0d70*/  IMAD R54, R77, 0x2, R108 ;  /* 0x000000024d367824 */ /* 0x000fc800078e026c */
[C---:B------:R-:W-:Y:S01]  /*0d80*/  IMAD R110, R77.reuse, 0x2, R54 ;  /* 0x000000024d6e7824 */ /* 0x040fe200078e0236 */
[-C--:B------:R-:W-:Y:S02]  /*0d90*/  LEA R78, P0, R56, R14.reuse, 0x1 ;  /* 0x0000000e384e7211 */ /* 0x080fe400078008ff */
[----:B------:R-:W-:Y:S01]  /*0da0*/  LEA R16, P1, R58, R14, 0x1 ;  /* 0x0000000e3a107211 */ /* 0x000fe200078208ff */
[C---:B------:R-:W-:Y:S01]  /*0db0*/  IMAD R46, R77.reuse, 0x2, R110 ;  /* 0x000000024d2e7824 */ /* 0x040fe200078e026e */
[-C--:B------:R-:W-:Y:S01]  /*0dc0*/  LEA.HI.X.SX32 R79, R56, R13.reuse, 0x1, P0 ;  /* 0x0000000d384f7211 */ /* 0x080fe200000f0eff */
[----:B------:R0:W-:Y:S03]  /*0dd0*/  STL [R1+0xb1c], R50 ;  /* 0x000b1c3201007387 */ /* 0x0001e60000100800 */
[----:B------:R-:W-:Y:S01]  /*0de0*/  LEA R56, R77, R46, 0x1 ;  /* 0x0000002e4d387211 */ /* 0x000fe200078e08ff */
[----:B------:R-:W2:Y:S01]  /*0df0*/  LDG.E.U16 R52, desc[UR10][R10.64] ;  /* 0x0000000a0a347981 */ /* 0x000ea2000c1e1500 */
[----:B------:R-:W-:-:S03]  /*0e00*/  LEA.HI.X.SX32 R17, R58, R13, 0x1, P1 ;  /* 0x0000000d3a117211 */ /* 0x000fc600008f0eff */
[C---:B------:R-:W-:Y:S01]  /*0e10*/  IMAD R58, R77.reuse, 0x2, R56 ;  /* 0x000000024d3a7824 */ /* 0x040fe200078e0238 */
[----:B------:R1:W-:Y:S03]  /*0e20*/  STL [R1+0x30], R0 ;  /* 0x0000300001007387 */ /* 0x0003e60000100800 */
[C---:B------:R-:W-:Y:S01]  /*0e30*/  IMAD R112, R77.reuse, 0x2, R58 ;  /* 0x000000024d707824 */ /* 0x040fe200078e023a */
[----:B0-----:R-:W2:Y:S04]  /*0e40*/  LDG.E.U16 R50, desc[UR10][R18.64] ;  /* 0x0000000a12327981 */ /* 0x001ea8000c1e1500 */
[----:B------:R-:W2:Y:S04]  /*0e50*/  LDG.E.U16 R51, desc[UR10][R16.64] ;  /* 0x0000000a10337981 */ /* 0x000ea8000c1e1500 */
[----:B-1----:R0:W2:Y:S01]  /*0e60*/  LDG.E.U16 R0, desc[UR10][R4.64] ;  /* 0x0000000a04007981 */ /* 0x0020a2000c1e1500 */
[----:B------:R-:W-:-:S03]  /*0e70*/  IMAD R47, R77, 0x2, R112 ;  /* 0x000000024d2f7824 */ /* 0x000fc600078e0270 */
[----:B------:R-:W2:Y:S01]  /*0e80*/  LDG.E.U16 R78, desc[UR10][R78.64] ;  /* 0x0000000a4e4e7981 */ /* 0x000ea2000c1e1500 */
[----:B0-----:R-:W-:-:S04]  /*0e90*/  LEA R4, P0, R60, R14, 0x1 ;  /* 0x0000000e3c047211 */ /* 0x001fc800078008ff */
[-C--:B------:R-:W-:Y:S02]  /*0ea0*/  LEA.HI.X.SX32 R5, R60, R13.reuse, 0x1, P0 ;  /* 0x0000000d3c057211 */ /* 0x080fe400000f0eff */
[-C--:B------:R-:W-:Y:S02]  /*0eb0*/  LEA R8, P0, R62, R14.reuse, 0x1 ;  /* 0x0000000e3e087211 */ /* 0x080fe400078008ff */
[-C--:B------:R-:W-:Y:S01]  /*0ec0*/  LEA R18, P1, R64, R14.reuse, 0x1 ;  /* 0x0000000e40127211 */ /* 0x080fe200078208ff */
[----:B------:R0:W2:Y:S01]  /*0ed0*/  LDG.E.U16 R53, desc[UR10][R4.64] ;  /* 0x0000000a04357981 */ /* 0x0000a2000c1e1500 */
[----:B------:R-:W-:Y:S02]  /*0ee0*/  LEA.HI.X.SX32 R9, R62, R13, 0x1, P0 ;  /* 0x0000000d3e097211 */ /* 0x000fe400000f0eff */
[C---:B------:R-:W-:Y:S02]  /*0ef0*/  LEA R62, R77.reuse, R47, 0x1 ;  /* 0x0000002f4d3e7211 */ /* 0x040fe400078e08ff */
[----:B------:R-:W-:Y:S01]  /*0f00*/  LEA.HI.X.SX32 R19, R64, R13, 0x1, P1 ;  /* 0x0000000d40137211 */ /* 0x000fe200008f0eff */
[----:B------:R1:W2:Y:S01]  /*0f10*/  LDG.E.U16 R95, desc[UR10][R8.64] ;  /* 0x0000000a085f7981 */ /* 0x0002a2000c1e1500 */
[----:B------:R-:W-:Y:S01]  /*0f20*/  LEA R10, P0, R66, R14, 0x1 ;  /* 0x0000000e420a7211 */ /* 0x000fe200078008ff */
[----:B------:R-:W-:-:S03]  /*0f30*/  IMAD R64, R77, 0x2, R62 ;  /* 0x000000024d407824 */ /* 0x000fc600078e023e */
[----:B------:R-:W-:Y:S01]  /*0f40*/  LEA.HI.X.SX32 R11, R66, R13, 0x1, P0 ;  /* 0x0000000d420b7211 */ /* 0x000fe200000f0eff */
[----:B------:R-:W-:Y:S01]  /*0f50*/  IMAD R66, R77, 0x2, R64 ;  /* 0x000000024d427824 */ /* 0x000fe200078e0240 */
[----:B------:R-:W-:-:S03]  /*0f60*/  LEA R102, P0, R68, R14, 0x1 ;  /* 0x0000000e44667211 */ /* 0x000fc600078008ff */
[C---:B------:R-:W-:Y:S01]  /*0f70*/  IMAD R44, R77.reuse, 0x2, R66 ;  /* 0x000000024d2c7824 */ /* 0x040fe200078e0242 */
[-C--:B------:R-:W-:Y:S01]  /*0f80*/  LEA.HI.X.SX32 R103, R68, R13.reuse, 0x1, P0 ;  /* 0x0000000d44677211 */ /* 0x080fe200000f0eff */
[----:B------:R1:W2:Y:S01]  /*0f90*/  LDG.E.U16 R252, desc[UR10][R10.64] ;  /* 0x0000000a0afc7981 */ /* 0x0002a2000c1e1500 */
[C---:B0-----:R-:W-:Y:S02]  /*0fa0*/  LEA R4, P0, R72.reuse, R14, 0x1 ;  /* 0x0000000e48047211 */ /* 0x041fe400078008ff */
[----:B------:R-:W-:Y:S01]  /*0fb0*/  LEA R68, R77, R44, 0x1 ;  /* 0x0000002c4d447211 */ /* 0x000fe200078e08ff */
[----:B------:R-:W-:Y:S01]  /*0fc0*/  STL [R1+0x28], R7 ;  /* 0x0000280701007387 */ /* 0x000fe20000100800 */
[----:B------:R-:W-:-:S03]  /*0fd0*/  LEA.HI.X.SX32 R5, R72, R13, 0x1, P0 ;  /* 0x0000000d48057211 */ /* 0x000fc600000f0eff */
[C---:B------:R-:W-:Y:S01]  /*0fe0*/  IMAD R72, R77.reuse, 0x2, R68 ;  /* 0x000000024d487824 */ /* 0x040fe200078e0244 */
[-C--:B------:R-:W-:Y:S01]  /*0ff0*/  LEA R16, P1, R70, R14.reuse, 0x1 ;  /* 0x0000000e46107211 */ /* 0x080fe200078208ff */
[----:B------:R-:W2:Y:S02]  /*1000*/  LDG.E.U16 R250, desc[UR10][R4.64] ;  /* 0x0000000a04fa7981 */ /* 0x000ea4000c1e1500 */
[C---:B------:R-:W-:Y:S01]  /*1010*/  IMAD R114, R77.reuse, 0x2, R72 ;  /* 0x000000024d727824 */ /* 0x040fe200078e0248 */
[----:B-1----:R-:W-:Y:S01]  /*1020*/  LEA R8, P0, R74, R14, 0x1 ;  /* 0x0000000e4a087211 */ /* 0x002fe200078008ff */
[----:B------:R-:W2:Y:S02]  /*1030*/  LDG.E.U16 R102, desc[UR10][R102.64] ;  /* 0x0000000a66667981 */ /* 0x000ea4000c1e1500 */
[----:B------:R-:W-:Y:S01]  /*1040*/  IMAD R45, R77, 0x2, R114 ;  /* 0x000000024d2d7824 */ /* 0x000fe200078e0272 */
[-C--:B------:R-:W-:Y:S02]  /*1050*/  LEA.HI.X.SX32 R17, R70, R13.reuse, 0x1, P1 ;  /* 0x0000000d46117211 */ /* 0x080fe400008f0eff */
[----:B------:R-:W-:-:S02]  /*1060*/  LEA.HI.X.SX32 R9, R74, R13, 0x1, P0 ;  /* 0x0000000d4a097211 */ /* 0x000fc400000f0eff */
[CC--:B------:R-:W-:Y:S01]  /*1070*/  LEA R248, P1, R76.reuse, R14.reuse, 0x1 ;  /* 0x0000000e4cf87211 */ /* 0x0c0fe200078208ff */
[----:B------:R0:W2:Y:S01]  /*1080*/  LDG.E.U16 R251, desc[UR10][R16.64] ;  /* 0x0000000a10fb7981 */ /* 0x0000a2000c1e1500 */
[C---:B------:R-:W-:Y:S02]  /*1090*/  LEA R74, R77.reuse, R45, 0x1 ;  /* 0x0000002d4d4a7211 */ /* 0x040fe400078e08ff */
[-C--:B------:R-:W-:Y:S01]  /*10a0*/  LEA.HI.X.SX32 R249, R76, R13.reuse, 0x1, P1 ;  /* 0x0000000d4cf97211 */ /* 0x080fe200008f0eff */
[----:B------:R-:W2:Y:S02]  /*10b0*/  LDG.E.U16 R79, desc[UR10][R8.64] ;  /* 0x0000000a084f7981 */ /* 0x000ea4000c1e1500 */
[C---:B------:R-:W-:Y:S01]  /*10c0*/  IMAD R76, R77.reuse, 0x2, R74 ;  /* 0x000000024d4c7824 */ /* 0x040fe200078e024a */
[C---:B------:R-:W-:Y:S01]  /*10d0*/  LEA R10, P0, R80.reuse, R14, 0x1 ;  /* 0x0000000e500a7211 */ /* 0x040fe200078008ff */
[----:B------:R-:W2:Y:S02]  /*10e0*/  LDG.E.U16 R248, desc[UR10][R248.64] ;  /* 0x0000000af8f87981 */ /* 0x000ea4000c1e1500 */
[----:B------:R-:W-:Y:S01]  /*10f0*/  IMAD R116, R77, 0x2, R76 ;  /* 0x000000024d747824 */ /* 0x000fe200078e024c */
[----:B------:R-:W-:-:S02]  /*1100*/  LEA.HI.X.SX32 R11, R80, R13, 0x1, P0 ;  /* 0x0000000d500b7211 */ /* 0x000fc400000f0eff */
[-C--:B------:R-:W-:Y:S01]  /*1110*/  LEA R90, P0, R82, R14.reuse, 0x1 ;  /* 0x0000000e525a7211 */ /* 0x080fe200078008ff */
[C---:B------:R-:W-:Y:S01]  /*1120*/  IMAD R42, R77.reuse, 0x2, R116 ;  /* 0x000000024d2a7824 */ /* 0x040fe200078e0274 */
[----:B0-----:R-:W-:Y:S01]  /*1130*/  LEA R16, P1, R84, R14, 0x1 ;  /* 0x0000000e54107211 */ /* 0x001fe200078208ff */
[----:B------:R0:W2:Y:S01]  /*1140*/  LDG.E.U16 R247, desc[UR10][R10.64] ;  /* 0x0000000a0af77981 */ /* 0x0000a2000c1e1500 */
[----:B------:R-:W-:Y:S02]  /*1150*/  LEA.HI.X.SX32 R91, R82, R13, 0x1, P0 ;  /* 0x0000000d525b7211 */ /* 0x000fe400000f0eff */
[C---:B------:R-:W-:Y:S02]  /*1160*/  LEA R82, R77.reuse, R42, 0x1 ;  /* 0x0000002a4d527211 */ /* 0x040fe400078e08ff */
[----:B------:R-:W-:Y:S01]  /*1170*/  LEA R244, P0, R88, R14, 0x1 ;  /* 0x0000000e58f47211 */ /* 0x000fe200078008ff */
[----:B------:R-:W2:Y:S02]  /*1180*/  LDG.E.U16 R90, desc[UR10][R90.64] ;  /* 0x0000000a5a5a7981 */ /* 0x000ea4000c1e1500 */
[----:B------:R-:W-:-:S04]  /*1190*/  IMAD R118, R77, 0x2, R82 ;  /* 0x000000024d767824 */ /* 0x000fc800078e0252 */
[----:B------:R-:W-:-:S04]  /*11a0*/  IMAD R120, R77, 0x2, R118 ;  /* 0x000000024d787824 */ /* 0x000fc800078e0276 */
[----:B------:R-:W-:-:S05]  /*11b0*/  IMAD R43, R77, 0x2, R120 ;  /* 0x000000024d2b7824 */ /* 0x000fca00078e0278 */
[----:B------:R-:W-:-:S05]  /*11c0*/  LEA R122, R77, R43, 0x1 ;  /* 0x0000002b4d7a7211 */ /* 0x000fca00078e08ff */
[----:B------:R-:W-:Y:S01]  /*11d0*/  IMAD R128, R77, 0x2, R122 ;  /* 0x000000024d807824 */ /* 0x000fe200078e027a */
[----:B------:R-:W-:-:S03]  /*11e0*/  LEA.HI.X.SX32 R245, R88, R13, 0x1, P0 ;  /* 0x0000000d58f57211 */ /* 0x000fc600000f0eff */
[C---:B------:R-:W-:Y:S01]  /*11f0*/  IMAD R132, R77.reuse, 0x2, R128 ;  /* 0x000000024d847824 */ /* 0x040fe200078e0280 */
[-C--:B------:R-:W-:Y:S01]  /*1200*/  LEA R4, P0, R12, R14.reuse, 0x1 ;  /* 0x0000000e0c047211 */ /* 0x080fe200078008ff */
[----:B------:R-:W2:Y:S02]  /*1210*/  LDG.E.U16 R244, desc[UR10][R244.64] ;  /* 0x0000000af4f47981 */ /* 0x000ea4000c1e1500 */
[C---:B------:R-:W-:Y:S01]  /*1220*/  IMAD R40, R77.reuse, 0x2, R132 ;  /* 0x000000024d287824 */ /* 0x040fe200078e0284 */
[-C--:B------:R-:W-:Y:S02]  /*1230*/  LEA.HI.X.SX32 R17, R84, R13.reuse, 0x1, P1 ;  /* 0x0000000d54117211 */ /* 0x080fe400008f0eff */
[----:B------:R-:W-:Y:S02]  /*1240*/  LEA.HI.X.SX32 R5, R12, R13, 0x1, P0 ;  /* 0x0000000d0c057211 */ /* 0x000fe400000f0eff */
[----:B0-----:R-:W-:Y:S01]  /*1250*/  LEA R10, P0, R94, R14, 0x1 ;  /* 0x0000000e5e0a7211 */ /* 0x001fe200078008ff */
[----:B------:R0:W2:Y:S01]  /*1260*/  LDG.E.U16 R246, desc[UR10][R16.64] ;  /* 0x0000000a10f67981 */ /* 0x0000a2000c1e1500 */
[----:B------:R-:W-:-:S02]  /*1270*/  LEA R134, R77, R40, 0x1 ;  /* 0x000000284d867211 */ /* 0x000fc400078e08ff */
[----:B------:R-:W-:-:S03]  /*1280*/  LEA.HI.X.SX32 R11, R94, R13, 0x1, P0 ;  /* 0x0000000d5e0b7211 */ /* 0x000fc600000f0eff */
[C---:B------:R-:W-:Y:S01]  /*1290*/  IMAD R136, R77.reuse, 0x2, R134 ;  /* 0x000000024d887824 */ /* 0x040fe200078e0286 */
[-C--:B------:R-:W-:Y:S01]  /*12a0*/  LEA R8, P1, R92, R14.reuse, 0x1 ;  /* 0x0000000e5c087211 */ /* 0x080fe200078208ff */
[----:B------:R-:W2:Y:S01]  /*12b0*/  LDG.E.U16 R242, desc[UR10][R10.64] ;  /* 0x0000000a0af27981 */ /* 0x000ea2000c1e1500 */
[----:B0-----:R-:W-:Y:S01]  /*12c0*/  LEA R16, P0, R20, R14, 0x1 ;  /* 0x0000000e14107211 */ /* 0x001fe200078008ff */
[----:B------:R-:W-:-:S03]  /*12d0*/  IMAD R138, R77, 0x2, R136 ;  /* 0x000000024d8a7824 */ /* 0x000fc600078e0288 */
[-C--:B------:R-:W-:Y:S01]  /*12e0*/  LEA.HI.X.SX32 R17, R20, R13.reuse, 0x1, P0 ;  /* 0x0000000d14117211 */ /* 0x080fe200000f0eff */
[----:B------:R-:W-:Y:S01]  /*12f0*/  IMAD R41, R77, 0x2, R138 ;  /* 0x000000024d297824 */ /* 0x000fe200078e028a */
[----:B------:R-:W-:-:S03]  /*1300*/  LEA.HI.X.SX32 R9, R92, R13, 0x1, P1 ;  /* 0x0000000d5c097211 */ /* 0x000fc600008f0eff */
[----:B------:R-:W2:Y:S04]  /*1310*/  LDG.E.U16 R105, desc[UR10][R16.64] ;  /* 0x0000000a10697981 */ /* 0x000ea8000c1e1500 */
[----:B------:R-:W2:Y:S04]  /*1320*/  LDG.E.U16 R243, desc[UR10][R8.64] ;  /* 0x0000000a08f37981 */ /* 0x000ea8000c1e1500 */
[----:B---3--:R0:W-:Y:S04]  /*1330*/  STL [R1+0x24], R3 ;  /* 0x0000240301007387 */ /* 0x0081e80000100800 */
[----:B0-----:R0:W3:Y:S02]  /*1340*/  LDG.E.U16 R3, desc[UR10][R4.64] ;  /* 0x0000000a04037981 */ /* 0x0010e4000c1e1500 */
[----:B0-----:R-:W-:-:S04]  /*1350*/  LEA R4, P0, R24, R14, 0x1 ;  /* 0x0000000e18047211 */ /* 0x001fc800078008ff */
[-C--:B------:R-:W-:Y:S02]  /*1360*/  LEA.HI.X.SX32 R5, R24, R13.reuse, 0x1, P0 ;  /* 0x0000000d18057211 */ /* 0x080fe400000f0eff */
[CC--:B------:R-:W-:Y:S01]  /*1370*/  LEA R80, P0, R26.reuse, R14.reuse, 0x1 ;  /* 0x0000000e1a507211 */ /* 0x0c0fe200078008ff */
[----:B----4-:R0:W-:Y:S03]  /*1380*/  STL [R1+0x1c], R2 ;  /* 0x00001c0201007387 */ /* 0x0101e60000100800 */
[----:B------:R-:W-:Y:S01]  /*1390*/  LEA.HI.X.SX32 R81, R26, R13, 0x1, P0 ;  /* 0x0000000d1a517211 */ /* 0x000fe200000f0eff */
[----:B------:R-:W4:Y:S01]  /*13a0*/  LDG.E.U16 R240, desc[UR10][R4.64] ;  /* 0x0000000a04f07981 */ /* 0x000f22000c1e1500 */
[C---:B------:R-:W-:Y:S02]  /*13b0*/  LEA R26, R77.reuse, R41, 0x1 ;  /* 0x000000294d1a7211 */ /* 0x040fe400078e08ff */
[----:B------:R-:W-:Y:S01]  /*13c0*/  LEA R10, P0, R30, R14, 0x1 ;  /* 0x0000000e1e0a7211 */ /* 0x000fe200078008ff */
[----:B------:R-:W2:Y:S02]  /*13d0*/  LDG.E.U16 R80, desc[UR10][R80.64] ;  /* 0x0000000a50507981 */ /* 0x000ea4000c1e1500 */
[----:B------:R-:W-:-:S02]  /*13e0*/  IMAD R140, R77, 0x2, R26 ;  /* 0x000000024d8c7824 */ /* 0x000fc400078e021a */
[----:B0-----:R0:W2:Y:S02]  /*13f0*/  LDG.E.U16 R2, desc[UR10][R18.64] ;  /* 0x0000000a12027981 */ /* 0x0010a4000c1e1500 */
[----:B------:R-:W-:-:S04]  /*1400*/  IMAD R142, R77, 0x2, R140 ;  /* 0x000000024d8e7824 */ /* 0x000fc800078e028c */
[----:B------:R-:W-:-:S05]  /*1410*/  IMAD R38, R77, 0x2, R142 ;  /* 0x000000024d267824 */ /* 0x000fca00078e028e */
[----:B------:R-:W-:-:S05]  /*1420*/  LEA R144, R77, R38, 0x1 ;  /* 0x000000264d907211 */ /* 0x000fca00078e08ff */
[----:B------:R-:W-:-:S04]  /*1430*/  IMAD R146, R77, 0x2, R144 ;  /* 0x000000024d927824 */ /* 0x000fc800078e0290 */
[----:B------:R-:W-:-:S04]  /*1440*/  IMAD R148, R77, 0x2, R146 ;  /* 0x000000024d947824 */ /* 0x000fc800078e0292 */
[----:B------:R-:W-:Y:S01]  /*1450*/  IMAD R39, R77, 0x2, R148 ;  /* 0x000000024d277824 */ /* 0x000fe200078e0294 */
[----:B------:R-:W-:-:S04]  /*1460*/  LEA.HI.X.SX32 R11, R30, R13, 0x1, P0 ;  /* 0x0000000d1e0b7211 */ /* 0x000fc800000f0eff */
[C---:B------:R-:W-:Y:S01]  /*1470*/  LEA R150, R77.reuse, R39, 0x1 ;  /* 0x000000274d967211 */ /* 0x040fe200078e08ff */
[----:B------:R-:W2:Y:S01]  /*1480*/  LDG.E.U16 R238, desc[UR10][R10.64] ;  /* 0x0000000a0aee7981 */ /* 0x000ea2000c1e1500 */
[-C--:B0-----:R-:W-:Y:S02]  /*1490*/  LEA R18, P1, R22, R14.reuse, 0x1 ;  /* 0x0000000e16127211 */ /* 0x081fe400078208ff */
[-C--:B------:R-:W-:Y:S01]  /*14a0*/  LEA R16, P0, R32, R14.reuse, 0x1 ;  /* 0x0000000e20107211 */ /* 0x080fe200078008ff */
[C---:B------:R-:W-:Y:S01]  /*14b0*/  IMAD R152, R77.reuse, 0x2, R150 ;  /* 0x000000024d987824 */ /* 0x040fe200078e0296 */
[-C--:B------:R-:W-:Y:S02]  /*14c0*/  LEA.HI.X.SX32 R19, R22, R13.reuse, 0x1, P1 ;  /* 0x0000000d16137211 */ /* 0x080fe400008f0eff */
[----:B------:R-:W-:Y:S01]  /*14d0*/  LEA.HI.X.SX32 R17, R32, R13, 0x1, P0 ;  /* 0x0000000d20117211 */ /* 0x000fe200000f0eff */
[----:B------:R-:W-:Y:S01]  /*14e0*/  IMAD R154, R77, 0x2, R152 ;  /* 0x000000024d9a7824 */ /* 0x000fe200078e0298 */
[-C--:B------:R-:W-:Y:S01]  /*14f0*/  LEA R8, P1, R28, R14.reuse, 0x1 ;  /* 0x0000000e1c087211 */ /* 0x080fe200078208ff */
[----:B------:R0:W2:Y:S01]  /*1500*/  LDG.E.U16 R241, desc[UR10][R18.64] ;  /* 0x0000000a12f17981 */ /* 0x0000a2000c1e1500 */
[----:B------:R-:W-:-:S02]  /*1510*/  LEA R4, P0, R36, R14, 0x1 ;  /* 0x0000000e24047211 */ /* 0x000fc400078008ff */
[-C--:B------:R-:W-:Y:S01]  /*1520*/  LEA.HI.X.SX32 R9, R28, R13.reuse, 0x1, P1 ;  /* 0x0000000d1c097211 */ /* 0x080fe200008f0eff */
[----:B------:R-:W2:Y:S01]  /*1530*/  LDG.E.U16 R89, desc[UR10][R16.64] ;  /* 0x0000000a10597981 */ /* 0x000ea2000c1e1500 */
[-C--:B------:R-:W-:Y:S01]  /*1540*/  LEA.HI.X.SX32 R5, R36, R13.reuse, 0x1, P0 ;  /* 0x0000000d24057211 */ /* 0x080fe200000f0eff */
[C---:B------:R-:W-:Y:S02]  /*1550*/  IMAD R36, R77.reuse, 0x2, R154 ;  /* 0x000000024d247824 */ /* 0x040fe400078e029a */
[----:B------:R1:W2:Y:S01]  /*1560*/  LDG.E.U16 R239, desc[UR10][R8.64] ;  /* 0x0000000a08ef7981 */ /* 0x0002a2000c1e1500 */
[C---:B0-----:R-:W-:Y:S02]  /*1570*/  LEA R18, P1, R34.reuse, R14, 0x1 ;  /* 0x0000000e22127211 */ /* 0x041fe400078208ff */
[----:B------:R-:W-:Y:S01]  /*1580*/  LEA R60, R77, R36, 0x1 ;  /* 0x000000244d3c7211 */ /* 0x000fe200078e08ff */
[----:B------:R-:W2:Y:S01]  /*1590*/  LDG.E.U16 R236, desc[UR10][R4.64] ;  /* 0x0000000a04ec7981 */ /* 0x000ea2000c1e1500 */
[----:B------:R-:W-:-:S02]  /*15a0*/  LEA.HI.X.SX32 R19, R34, R13, 0x1, P1 ;  /* 0x0000000d22137211 */ /* 0x000fc400008f0eff */
[-C--:B------:R-:W-:Y:S02]  /*15b0*/  LEA R20, P1, R104, R14.reuse, 0x1 ;  /* 0x0000000e68147211 */ /* 0x080fe400078208ff */
[----:B-1----:R-:W-:Y:S01]  /*15c0*/  LEA R8, P0, R98, R14, 0x1 ;  /* 0x0000000e62087211 */ /* 0x002fe200078008ff */
[----:B------:R-:W2:Y:S01]  /*15d0*/  LDG.E.U16 R237, desc[UR10][R18.64] ;  /* 0x0000000a12ed7981 */ /* 0x000ea2000c1e1500 */
[----:B------:R-:W-:Y:S01]  /*15e0*/  LEA.HI.X.SX32 R21, R104, R13, 0x1, P1 ;  /* 0x0000000d68157211 */ /* 0x000fe200008f0eff */
[----:B------:R-:W-:-:S04]  /*15f0*/  IMAD R104, R77, 0x2, R60 ;  /* 0x000000024d687824 */ /* 0x000fc800078e023c */
[C---:B------:R-:W-:Y:S01]  /*1600*/  IMAD R24, R77.reuse, 0x2, R104 ;  /* 0x000000024d187824 */ /* 0x040fe200078e0268 */
[----:B------:R-:W-:Y:S01]  /*1610*/  LEA.HI.X.SX32 R9, R98, R13, 0x1, P0 ;  /* 0x0000000d62097211 */ /* 0x000fe200000f0eff */
[----:B------:R-:W2:Y:S02]  /*1620*/  LDG.E.U16 R235, desc[UR10][R20.64] ;  /* 0x0000000a14eb7981 */ /* 0x000ea4000c1e1500 */
[C---:B------:R-:W-:Y:S01]  /*1630*/  IMAD R37, R77.reuse, 0x2, R24 ;  /* 0x000000024d257824 */ /* 0x040fe200078e0218 */
[-C--:B------:R-:W-:Y:S01]  /*1640*/  LEA R10, P0, R106, R14.reuse, 0x1 ;  /* 0x0000000e6a0a7211 */ /* 0x080fe200078008ff */
[----:B------:R0:W2:Y:S03]  /*1650*/  LDG.E.U16 R101, desc[UR10][R8.64] ;  /* 0x0000000a08657981 */ /* 0x0000a6000c1e1500 */
[----:B------:R-:W-:Y:S02]  /*1660*/  LEA R12, R77, R37, 0x1 ;  /* 0x000000254d0c7211 */ /* 0x000fe400078e08ff */
[----:B------:R-:W-:-:S02]  /*1670*/  LEA R16, P1, R54, R14, 0x1 ;  /* 0x0000000e36107211 */ /* 0x000fc400078208ff */
[-C--:B------:R-:W-:Y:S01]  /*1680*/  LEA.HI.X.SX32 R11, R106, R13.reuse, 0x1, P0 ;  /* 0x0000000d6a0b7211 */ /* 0x080fe200000f0eff */
[C---:B------:R-:W-:Y:S01]  /*1690*/  IMAD R98, R77.reuse, 0x2, R12 ;  /* 0x000000024d627824 */ /* 0x040fe200078e020c */
[-C--:B------:R-:W-:Y:S02]  /*16a0*/  LEA R106, P0, R108, R14.reuse, 0x1 ;  /* 0x0000000e6c6a7211 */ /* 0x080fe400078008ff */
[-C--:B------:R-:W-:Y:S01]  /*16b0*/  LEA.HI.X.SX32 R17, R54, R13.reuse, 0x1, P1 ;  /* 0x0000000d36117211 */ /* 0x080fe200008f0eff */
[C---:B------:R-:W-:Y:S01]  /*16c0*/  IMAD R54, R77.reuse, 0x2, R98 ;  /* 0x000000024d367824 */ /* 0x040fe200078e0262 */
[-C--:B------:R-:W-:Y:S01]  /*16d0*/  LEA.HI.X.SX32 R107, R108, R13.reuse, 0x1, P0 ;  /* 0x0000000d6c6b7211 */ /* 0x080fe200000f0eff */
[----:B------:R1:W2:Y:S01]  /*16e0*/  LDG.E.U16 R234, desc[UR10][R10.64] ;  /* 0x0000000a0aea7981 */ /* 0x0002a2000c1e1500 */
[-C--:B0-----:R-:W-:Y:S01]  /*16f0*/  LEA R8, P0, R110, R14.reuse, 0x1 ;  /* 0x0000000e6e087211 */ /* 0x081fe200078008ff */
[----:B------:R-:W-:Y:S01]  /*1700*/  IMAD R34, R77, 0x2, R54 ;  /* 0x000000024d227824 */ /* 0x000fe200078e0236 */
[----:B------:R-:W-:Y:S01]  /*1710*/  LEA R20, P1, R58, R14, 0x1 ;  /* 0x0000000e3a147211 */ /* 0x000fe200078208ff */
[----:B------:R0:W2:Y:S01]  /*1720*/  LDG.E.U16 R233, desc[UR10][R16.64] ;  /* 0x0000000a10e97981 */ /* 0x0000a2000c1e1500 */
[----:B------:R-:W-:-:S02]  /*1730*/  LEA.HI.X.SX32 R9, R110, R13, 0x1, P0 ;  /* 0x0000000d6e097211 */ /* 0x000fc400000f0eff */
[C---:B------:R-:W-:Y:S01]  /*1740*/  LEA R18, P0, R56.reuse, R14, 0x1 ;  /* 0x0000000e38127211 */ /* 0x040fe200078008ff */
[----:B------:R-:W2:Y:S01]  /*1750*/  LDG.E.U16 R106, desc[UR10][R106.64] ;  /* 0x0000000a6a6a7981 */ /* 0x000ea2000c1e1500 */
[C---:B------:R-:W-:Y:S02]  /*1760*/  LEA R94, R77.reuse, R34, 0x1 ;  /* 0x000000224d5e7211 */ /* 0x040fe400078e08ff */
[-C--:B------:R-:W-:Y:S01]  /*1770*/  LEA.HI.X.SX32 R19, R56, R13.reuse, 0x1, P0 ;  /* 0x0000000d38137211 */ /* 0x080fe200000f0eff */
[----:B------:R-:W2:Y:S01]  /*1780*/  LDG.E.U16 R232, desc[UR10][R8.64] ;  /* 0x0000000a08e87981 */ /* 0x000ea2000c1e1500 */
[-C--:B-1----:R-:W-:Y:S01]  /*1790*/  LEA R10, P0, R112, R14.reuse, 0x1 ;  /* 0x0000000e700a7211 */ /* 0x082fe200078008ff */
[C---:B------:R-:W-:Y:S01]  /*17a0*/  IMAD R126, R77.reuse, 0x2, R94 ;  /* 0x000000024d7e7824 */ /* 0x040fe200078e025e */
[-C--:B------:R-:W-:Y:S01]  /*17b0*/  LEA.HI.X.SX32 R21, R58, R13.reuse, 0x1, P1 ;  /* 0x0000000d3a157211 */ /* 0x080fe200008f0eff */
[----:B------:R-:W2:Y:S01]  /*17c0*/  LDG.E.U16 R84, desc[UR10][R18.64] ;  /* 0x0000000a12547981 */ /* 0x000ea2000c1e1500 */
[-C--:B------:R-:W-:Y:S01]  /*17d0*/  LEA.HI.X.SX32 R11, R112, R13.reuse, 0x1, P0 ;  /* 0x0000000d700b7211 */ /* 0x080fe200000f0eff */
[C---:B------:R-:W-:Y:S01]  /*17e0*/  IMAD R70, R77.reuse, 0x2, R126 ;  /* 0x000000024d467824 */ /* 0x040fe200078e027e */
[CC--:B------:R-:W-:Y:S01]  /*17f0*/  LEA R22, P0, R62.reuse, R14.reuse, 0x1 ;  /* 0x0000000e3e167211 */ /* 0x0c0fe200078008ff */
[----:B------:R-:W2:Y:S02]  /*1800*/  LDG.E.U16 R231, desc[UR10][R20.64] ;  /* 0x0000000a14e77981 */ /* 0x000ea4000c1e1500 */
[----:B------:R-:W-:Y:S01]  /*1810*/  IMAD R35, R77, 0x2, R70 ;  /* 0x000000024d237824 */ /* 0x000fe200078e0246 */
[----:B------:R-:W-:Y:S01]  /*1820*/  LEA.HI.X.SX32 R23, R62, R13, 0x1, P0 ;  /* 0x0000000d3e177211 */ /* 0x000fe200000f0eff */
[----:B------:R-:W2:Y:S04]  /*1830*/  LDG.E.U16 R230, desc[UR10][R10.64] ;  /* 0x0000000a0ae67981 */ /* 0x000ea8000c1e1500 */
[----:B------:R1:W2:Y:S01]  /*1840*/  LDG.E.U16 R91, desc[UR10][R22.64] ;  /* 0x0000000a165b7981 */ /* 0x0002a2000c1e1500 */
[----:B0-----:R-:W-:-:S02]  /*1850*/  LEA R16, P0, R66, R14, 0x1 ;  /* 0x0000000e42107211 */ /* 0x001fc400078008ff */
[----:B-1----:R-:W-:Y:S02]  /*1860*/  LEA R22, R77, R35, 0x1 ;  /* 0x000000234d167211 */ /* 0x002fe400078e08ff */
[----:B------:R-:W-:-:S03]  /*1870*/  LEA.HI.X.SX32 R17, R66, R13, 0x1, P0 ;  /* 0x0000000d42117211 */ /* 0x000fc600000f0eff */
[C---:B------:R-:W-:Y:S01]  /*1880*/  IMAD R58, R77.reuse, 0x2, R22 ;  /* 0x000000024d3a7824 */ /* 0x040fe200078e0216 */
[----:B------:R-:W-:Y:S01]  /*1890*/  LEA R18, P0, R68, R14, 0x1 ;  /* 0x0000000e44127211 */ /* 0x000fe200078008ff */
[----:B------:R0:W2:Y:S02]  /*18a0*/  LDG.E.U16 R228, desc[UR10][R16.64] ;  /* 0x0000000a10e47981 */ /* 0x0000a4000c1e1500 */
[----:B------:R-:W-:-:S04]  /*18b0*/  IMAD R66, R77, 0x2, R58 ;  /* 0x000000024d427824 */ /* 0x000fc800078e023a */
[----:B------:R-:W-:-:S05]  /*18c0*/  IMAD R32, R77, 0x2, R66 ;  /* 0x000000024d207824 */ /* 0x000fca00078e0242 */
[----:B------:R-:W-:Y:S02]  /*18d0*/  LEA R88, R77, R32, 0x1 ;  /* 0x000000204d587211 */ /* 0x000fe400078e08ff */
[----:B------:R-:W-:-:S03]  /*18e0*/  LEA.HI.X.SX32 R19, R68, R13, 0x1, P0 ;  /* 0x0000000d44137211 */ /* 0x000fc600000f0eff */
[C---:B------:R-:W-:Y:S01]  /*18f0*/  IMAD R108, R77.reuse, 0x2, R88 ;  /* 0x000000024d6c7824 */ /* 0x040fe200078e0258 */
[C---:B------:R-:W-:Y:S01]  /*1900*/  LEA R10, P0, R114.reuse, R14, 0x1 ;  /* 0x0000000e720a7211 */ /* 0x040fe200078008ff */
[----:B------:R1:W2:Y:S02]  /*1910*/  LDG.E.U16 R87, desc[UR10][R18.64] ;  /* 0x0000000a12577981 */ /* 0x0002a4000c1e1500 */
[----:B------:R-:W-:Y:S01]  /*1920*/  IMAD R68, R77, 0x2, R108 ;  /* 0x000000024d447824 */ /* 0x000fe200078e026c */
[----:B------:R-:W-:-:S03]  /*1930*/  LEA.HI.X.SX32 R11, R114, R13, 0x1, P0 ;  /* 0x0000000d720b7211 */ /* 0x000fc600000f0eff */
[C---:B------:R-:W-:Y:S01]  /*1940*/  IMAD R33, R77.reuse, 0x2, R68 ;  /* 0x000000024d217824 */ /* 0x040fe200078e0244 */
[CC--:B------:R-:W-:Y:S01]  /*1950*/  LEA R20, P0, R74.reuse, R14.reuse, 0x1 ;  /* 0x0000000e4a147211 */ /* 0x0c0fe200078008ff */
[----:B------:R1:W2:Y:S03]  /*1960*/  LDG.E.U16 R226, desc[UR10][R10.64] ;  /* 0x0000000a0ae27981 */ /* 0x0002a6000c1e1500 */
[C---:B------:R-:W-:Y:S02]  /*1970*/  LEA R56, R77.reuse, R33, 0x1 ;  /* 0x000000214d387211 */ /* 0x040fe400078e08ff */
[-C--:B------:R-:W-:Y:S02]  /*1980*/  LEA.HI.X.SX32 R21, R74, R13.reuse, 0x1, P0 ;  /* 0x0000000d4a157211 */ /* 0x080fe400000f0eff */
[-C--:B0-----:R-:W-:Y:S01]  /*1990*/  LEA R16, P0, R116, R14.reuse, 0x1 ;  /* 0x0000000e74107211 */ /* 0x081fe200078008ff */
[C---:B------:R-:W-:Y:S01]  /*19a0*/  IMAD R124, R77.reuse, 0x2, R56 ;  /* 0x000000024d7c7824 */ /* 0x040fe200078e0238 */
[-C--:B------:R-:W-:Y:S01]  /*19b0*/  LEA R4, P1, R64, R14.reuse, 0x1 ;  /* 0x0000000e40047211 */ /* 0x080fe200078208ff */
[----:B------:R-:W2:Y:S01]  /*19c0*/  LDG.E.U16 R107, desc[UR10][R20.64] ;  /* 0x0000000a146b7981 */ /* 0x000ea2000c1e1500 */
[----:B------:R-:W-:Y:S01]  /*19d0*/  LEA.HI.X.SX32 R17, R116, R13, 0x1, P0 ;  /* 0x0000000d74117211 */ /* 0x000fe200000f0eff */
[----:B------:R-:W-:Y:S01]  /*19e0*/  IMAD R110, R77, 0x2, R124 ;  /* 0x000000024d6e7824 */ /* 0x000fe200078e027c */
[----:B-1----:R-:W-:-:S02]  /*19f0*/  LEA R18, P0, R82, R14, 0x1 ;  /* 0x0000000e52127211 */ /* 0x002fc400078008ff */
[-C--:B------:R-:W-:Y:S01]  /*1a00*/  LEA.HI.X.SX32 R5, R64, R13.reuse, 0x1, P1 ;  /* 0x0000000d40057211 */ /* 0x080fe200008f0eff */
[----:B------:R-:W-:Y:S01]  /*1a10*/  IMAD R30, R77, 0x2, R110 ;  /* 0x000000024d1e7824 */ /* 0x000fe200078e026e */
[-C--:B------:R-:W-:Y:S01]  /*1a20*/  LEA R8, P1, R72, R14.reuse, 0x1 ;  /* 0x0000000e48087211 */ /* 0x080fe200078208ff */
[----:B------:R-:W2:Y:S01]  /*1a30*/  LDG.E.U16 R224, desc[UR10][R16.64] ;  /* 0x0000000a10e07981 */ /* 0x000ea2000c1e1500 */
[-C--:B------:R-:W-:Y:S02]  /*1a40*/  LEA.HI.X.SX32 R19, R82, R13.reuse, 0x1, P0 ;  /* 0x0000000d52137211 */ /* 0x080fe400000f0eff */
[-C--:B------:R-:W-:Y:S01]  /*1a50*/  LEA R10, P0, R120, R14.reuse, 0x1 ;  /* 0x0000000e780a7211 */ /* 0x080fe200078008ff */
[----:B------:R0:W2:Y:S01]  /*1a60*/  LDG.E.U16 R229, desc[UR10][R4.64] ;  /* 0x0000000a04e57981 */ /* 0x0000a2000c1e1500 */
[-C--:B------:R-:W-:Y:S02]  /*1a70*/  LEA.HI.X.SX32 R9, R72, R13.reuse, 0x1, P1 ;  /* 0x0000000d48097211 */ /* 0x080fe400008f0eff */
[----:B------:R-:W-:Y:S01]  /*1a80*/  LEA.HI.X.SX32 R11, R120, R13, 0x1, P0 ;  /* 0x0000000d780b7211 */ /* 0x000fe200000f0eff */
[----:B------:R-:W2:Y:S01]  /*1a90*/  LDG.E.U16 R83, desc[UR10][R18.64] ;  /* 0x0000000a12537981 */ /* 0x000ea2000c1e1500 */
[----:B------:R-:W-:-:S02]  /*1aa0*/  LEA R92, P0, R122, R14, 0x1 ;  /* 0x0000000e7a5c7211 */ /* 0x000fc400078008ff */
[C---:B------:R-:W-:Y:S01]  /*1ab0*/  LEA R120, R77.reuse, R30, 0x1 ;  /* 0x0000001e4d787211 */ /* 0x040fe200078e08ff */
[----:B------:R1:W2:Y:S01]  /*1ac0*/  LDG.E.U16 R227, desc[UR10][R8.64] ;  /* 0x0000000a08e37981 */ /* 0x0002a2000c1e1500 */
[-C--:B0-----:R-:W-:Y:S02]  /*1ad0*/  LEA R4, P1, R76, R14.reuse, 0x1 ;  /* 0x0000000e4c047211 */ /* 0x081fe400078208ff */
[-C--:B------:R-:W-:Y:S01]  /*1ae0*/  LEA.HI.X.SX32 R93, R122, R13.reuse, 0x1, P0 ;  /* 0x0000000d7a5d7211 */ /* 0x080fe200000f0eff */
[----:B------:R0:W2:Y:S01]  /*1af0*/  LDG.E.U16 R222, desc[UR10][R10.64] ;  /* 0x0000000a0ade7981 */ /* 0x0000a2000c1e1500 */
[----:B------:R-:W-:Y:S01]  /*1b00*/  LEA.HI.X.SX32 R5, R76, R13, 0x1, P1 ;  /* 0x0000000d4c057211 */ /* 0x000fe200008f0eff */
[----:B------:R-:W-:Y:S01]  /*1b10*/  IMAD R122, R77, 0x2, R120 ;  /* 0x000000024d7a7824 */ /* 0x000fe200078e0278 */
[-C--:B------:R-:W-:Y:S01]  /*1b20*/  LEA R20, P0, R132, R14.reuse, 0x1 ;  /* 0x0000000e84147211 */ /* 0x080fe200078008ff */
[----:B------:R-:W2:Y:S01]  /*1b30*/  LDG.E.U16 R92, desc[UR10][R92.64] ;  /* 0x0000000a5c5c7981 */ /* 0x000ea2000c1e1500 */
[----:B-1----:R-:W-:-:S03]  /*1b40*/  LEA R8, P1, R118, R14, 0x1 ;  /* 0x0000000e76087211 */ /* 0x002fc600078208ff */
[----:B------:R1:W2:Y:S01]  /*1b50*/  LDG.E.U16 R225, desc[UR10][R4.64] ;  /* 0x0000000a04e17981 */ /* 0x0002a2000c1e1500 */
[----:B------:R-:W-:Y:S01]  /*1b60*/  LEA.HI.X.SX32 R9, R118, R13, 0x1, P1 ;  /* 0x0000000d76097211 */ /* 0x000fe200008f0eff */
[----:B------:R-:W-:-:S04]  /*1b70*/  IMAD R118, R77, 0x2, R122 ;  /* 0x000000024d767824 */ /* 0x000fc800078e027a */
[C---:B------:R-:W-:Y:S01]  /*1b80*/  IMAD R31, R77.reuse, 0x2, R118 ;  /* 0x000000024d1f7824 */ /* 0x040fe200078e0276 */
[----:B------:R-:W-:Y:S01]  /*1b90*/  LEA.HI.X.SX32 R21, R132, R13, 0x1, P0 ;  /* 0x0000000d84157211 */ /* 0x000fe200000f0eff */
[----:B------:R-:W2:Y:S03]  /*1ba0*/  LDG.E.U16 R223, desc[UR10][R8.64] ;  /* 0x0000000a08df7981 */ /* 0x000ea6000c1e1500 */
[C---:B------:R-:W-:Y:S01]  /*1bb0*/  LEA R116, R77.reuse, R31, 0x1 ;  /* 0x0000001f4d747211 */ /* 0x040fe200078e08ff */
[----:B------:R-:W2:Y:S04]  /*1bc0*/  LDG.E.U16 R220, desc[UR10][R20.64] ;  /* 0x0000000a14dc7981 */ /* 0x000ea8000c1e1500 */
[----:B------:R-:W-:-:S04]  /*1bd0*/  IMAD R114, R77, 0x2, R116 ;  /* 0x000000024d727824 */ /* 0x000fc800078e0274 */
[----:B------:R-:W-:-:S04]  /*1be0*/  IMAD R76, R77, 0x2, R114 ;  /* 0x000000024d4c7824 */ /* 0x000fc800078e0272 */
[----:B------:R-:W-:-:S05]  /*1bf0*/  IMAD R28, R77, 0x2, R76 ;  /* 0x000000024d1c7824 */ /* 0x000fca00078e024c */
[----:B------:R-:W-:-:S05]  /*1c00*/  LEA R64, R77, R28, 0x1 ;  /* 0x0000001c4d407211 */ /* 0x000fca00078e08ff */
[----:B------:R-:W-:Y:S01]  /*1c10*/  IMAD R112, R77, 0x2, R64 ;  /* 0x000000024d707824 */ /* 0x000fe200078e0240 */
[----:B------:R-:W-:-:S03]  /*1c20*/  LEA R16, P0, R134, R14, 0x1 ;  /* 0x0000000e86107211 */ /* 0x000fc600078008ff */
        /* <DEDUP_REMOVED lines=9> */
[----:B-1----:R-:W-:Y:S01]  /*1cc0*/  LEA R4, P1, R128, R14, 0x1 ;  /* 0x0000000e80047211 */ /* 0x002fe200078208ff */
[----:B------:R-:W2:Y:S01]  /*1cd0*/  LDG.E.U16 R218, desc[UR10][R18.64] ;  /* 0x0000000a12da7981 */ /* 0x000ea2000c1e1500 */
[-C--:B------:R-:W-:Y:S01]  /*1ce0*/  LEA.HI.X.SX32 R11, R26, R13.reuse, 0x1, P0 ;  /* 0x0000000d1a0b7211 */ /* 0x080fe200000f0eff */
[----:B------:R-:W-:Y:S01]  /*1cf0*/  IMAD R62, R77, 0x2, R73 ;  /* 0x000000024d3e7824 */ /* 0x000fe200078e0249 */
[----:B------:R-:W-:-:S02]  /*1d00*/  LEA.HI.X.SX32 R5, R128, R13, 0x1, P1 ;  /* 0x0000000d80057211 */ /* 0x000fc400008f0eff */
[-C--:B------:R-:W-:Y:S01]  /*1d10*/  LEA R16, P0, R142, R14.reuse, 0x1 ;  /* 0x0000000e8e107211 */ /* 0x080fe200078008ff */
[----:B------:R-:W2:Y:S01]  /*1d20*/  LDG.E.U16 R97, desc[UR10][R10.64] ;  /* 0x0000000a0a617981 */ /* 0x000ea2000c1e1500 */
[----:B------:R-:W-:Y:S01]  /*1d30*/  LEA R8, P1, R136, R14, 0x1 ;  /* 0x0000000e88087211 */ /* 0x000fe200078208ff */
[----:B------:R-:W-:Y:S01]  /*1d40*/  IMAD R26, R77, 0x2, R62 ;  /* 0x000000024d1a7824 */ /* 0x000fe200078e023e */
[-C--:B------:R-:W-:Y:S01]  /*1d50*/  LEA.HI.X.SX32 R17, R142, R13.reuse, 0x1, P0 ;  /* 0x0000000d8e117211 */ /* 0x080fe200000f0eff */
[----:B------:R0:W2:Y:S01]  /*1d60*/  LDG.E.U16 R221, desc[UR10][R4.64] ;  /* 0x0000000a04dd7981 */ /* 0x0000a2000c1e1500 */
[----:B------:R-:W-:-:S03]  /*1d70*/  LEA.HI.X.SX32 R9, R136, R13, 0x1, P1 ;  /* 0x0000000d88097211 */ /* 0x000fc600008f0eff */
[----:B------:R1:W2:Y:S04]  /*1d80*/  LDG.E.U16 R216, desc[UR10][R16.64] ;  /* 0x0000000a10d87981 */ /* 0x0002a8000c1e1500 */
[----:B------:R3:W2:Y:S01]  /*1d90*/  LDG.E.U16 R219, desc[UR10][R8.64] ;  /* 0x0000000a08db7981 */ /* 0x0006a2000c1e1500 */
[----:B0-----:R-:W-:Y:S02]  /*1da0*/  LEA R4, P1, R140, R14, 0x1 ;  /* 0x0000000e8c047211 */ /* 0x001fe400078208ff */
[----:B-1----:R-:W-:Y:S02]  /*1db0*/  LEA R17, R77, R26, 0x1 ;  /* 0x0000001a4d117211 */ /* 0x002fe400078e08ff */
[----:B---3--:R-:W-:-:S03]  /*1dc0*/  LEA R8, P0, R144, R14, 0x1 ;  /* 0x0000000e90087211 */ /* 0x008fc600078008ff */
[C---:B------:R-:W-:Y:S01]  /*1dd0*/  IMAD R72, R77.reuse, 0x2, R17 ;  /* 0x000000024d487824 */ /* 0x040fe200078e0211 */
[-C--:B------:R-:W-:Y:S02]  /*1de0*/  LEA.HI.X.SX32 R5, R140, R13.reuse, 0x1, P1 ;  /* 0x0000000d8c057211 */ /* 0x080fe400008f0eff */
[-C--:B------:R-:W-:Y:S02]  /*1df0*/  LEA.HI.X.SX32 R9, R144, R13.reuse, 0x1, P0 ;  /* 0x0000000d90097211 */ /* 0x080fe400000f0eff */
[-C--:B------:R-:W-:Y:S01]  /*1e00*/  LEA R20, P1, R146, R14.reuse, 0x1 ;  /* 0x0000000e92147211 */ /* 0x080fe200078208ff */
[C---:B------:R-:W-:Y:S01]  /*1e10*/  IMAD R61, R77.reuse, 0x2, R72 ;  /* 0x000000024d3d7824 */ /* 0x040fe200078e0248 */
[-C--:B------:R-:W-:Y:S01]  /*1e20*/  LEA R18, P0, R148, R14.reuse, 0x1 ;  /* 0x0000000e94127211 */ /* 0x080fe200078008ff */
[----:B------:R0:W3:Y:S01]  /*1e30*/  LDG.E.U16 R217, desc[UR10][R4.64] ;  /* 0x0000000a04d97981 */ /* 0x0000e2000c1e1500 */
[-C--:B------:R-:W-:Y:S02]  /*1e40*/  LEA.HI.X.SX32 R21, R146, R13.reuse, 0x1, P1 ;  /* 0x0000000d92157211 */ /* 0x080fe400008f0eff */
[----:B------:R-:W-:Y:S01]  /*1e50*/  LEA.HI.X.SX32 R19, R148, R13, 0x1, P0 ;  /* 0x0000000d94137211 */ /* 0x000fe200000f0eff */
[----:B------:R1:W2:Y:S01]  /*1e60*/  LDG.E.U16 R82, desc[UR10][R8.64] ;  /* 0x0000000a08527981 */ /* 0x0002a2000c1e1500 */
[----:B------:R-:W-:Y:S01]  /*1e70*/  LEA R10, P0, R150, R14, 0x1 ;  /* 0x0000000e960a7211 */ /* 0x000fe200078008ff */
[----:B------:R-:W-:-:S02]  /*1e80*/  IMAD R27, R77, 0x2, R61 ;  /* 0x000000024d1b7824 */ /* 0x000fc400078e023d */
[----:B------:R-:W2:Y:S01]  /*1e90*/  LDG.E.U16 R215, desc[UR10][R20.64] ;  /* 0x0000000a14d77981 */ /* 0x000ea2000c1e1500 */
[-C--:B0-----:R-:W-:Y:S02]  /*1ea0*/  LEA R4, P1, R152, R14.reuse, 0x1 ;  /* 0x0000000e98047211 */ /* 0x081fe400078208ff */
[-C--:B------:R-:W-:Y:S01]  /*1eb0*/  LEA.HI.X.SX32 R11, R150, R13.reuse, 0x1, P0 ;  /* 0x0000000d960b7211 */ /* 0x080fe200000f0eff */
[----:B------:R-:W2:Y:S01]  /*1ec0*/  LDG.E.U16 R214, desc[UR10][R18.64] ;  /* 0x0000000a12d67981 */ /* 0x000ea2000c1e1500 */
[----:B------:R-:W-:Y:S02]  /*1ed0*/  LEA.HI.X.SX32 R5, R152, R13, 0x1, P1 ;  /* 0x0000000d98057211 */ /* 0x000fe400008f0eff */
[CC--:B-1----:R-:W-:Y:S01]  /*1ee0*/  LEA R8, P0, R154.reuse, R14.reuse, 0x1 ;  /* 0x0000000e9a087211 */ /* 0x0c2fe200078008ff */
[----:B------:R-:W2:Y:S01]  /*1ef0*/  LDG.E.U16 R93, desc[UR10][R10.64] ;  /* 0x0000000a0a5d7981 */ /* 0x000ea2000c1e1500 */
[C---:B------:R-:W-:Y:S02]  /*1f00*/  LEA R16, R77.reuse, R27, 0x1 ;  /* 0x0000001b4d107211 */ /* 0x040fe400078e08ff */
[----:B------:R-:W-:Y:S01]  /*1f10*/  LEA.HI.X.SX32 R9, R154, R13, 0x1, P0 ;  /* 0x0000000d9a097211 */ /* 0x000fe200000f0eff */
[----:B------:R0:W2:Y:S02]  /*1f20*/  LDG.E.U16 R213, desc[UR10][R4.64] ;  /* 0x0000000a04d57981 */ /* 0x0000a4000c1e1500 */
[----:B------:R-:W-:Y:S01]  /*1f30*/  IMAD R71, R77, 0x2, R16 ;  /* 0x000000024d477824 */ /* 0x000fe200078e0210 */
[-C--:B------:R-:W-:Y:S01]  /*1f40*/  LEA R210, P1, R104, R14.reuse, 0x1 ;  /* 0x0000000e68d27211 */ /* 0x080fe200078208ff */
[----:B------:R-:W2:Y:S01]  /*1f50*/  LDG.E.U16 R212, desc[UR10][R8.64] ;  /* 0x0000000a08d47981 */ /* 0x000ea2000c1e1500 */
[----:B0-----:R-:W-:-:S04]  /*1f60*/  LEA R4, P0, R60, R14, 0x1 ;  /* 0x0000000e3c047211 */ /* 0x001fc800078008ff */
[-C--:B------:R-:W-:Y:S01]  /*1f70*/  LEA.HI.X.SX32 R5, R60, R13.reuse, 0x1, P0 ;  /* 0x0000000d3c057211 */ /* 0x080fe200000f0eff */
[C---:B------:R-:W-:Y:S01]  /*1f80*/  IMAD R60, R77.reuse, 0x2, R71 ;  /* 0x000000024d3c7824 */ /* 0x040fe200078e0247 */
[-C--:B------:R-:W-:Y:S02]  /*1f90*/  LEA R208, P0, R24, R14.reuse, 0x1 ;  /* 0x0000000e18d07211 */ /* 0x080fe400078008ff */
[-C--:B------:R-:W-:Y:S02]  /*1fa0*/  LEA.HI.X.SX32 R211, R104, R13.reuse, 0x1, P1 ;  /* 0x0000000d68d37211 */ /* 0x080fe400008f0eff */
[----:B------:R0:W2:Y:S01]  /*1fb0*/  LDG.E.U16 R104, desc[UR10][R4.64] ;  /* 0x0000000a04687981 */ /* 0x0000a2000c1e1500 */
[----:B------:R-:W-:Y:S01]  /*1fc0*/  LEA.HI.X.SX32 R209, R24, R13, 0x1, P0 ;  /* 0x0000000d18d17211 */ /* 0x000fe200000f0eff */
[----:B------:R-:W-:Y:S01]  /*1fd0*/  IMAD R24, R77, 0x2, R60 ;  /* 0x000000024d187824 */ /* 0x000fe200078e023c */
[-C--:B------:R-:W-:Y:S01]  /*1fe0*/  LEA R206, P1, R98, R14.reuse, 0x1 ;  /* 0x0000000e62ce7211 */ /* 0x080fe200078208ff */
[----:B------:R-:W2:Y:S01]  /*1ff0*/  LDG.E.U16 R210, desc[UR10][R210.64] ;  /* 0x0000000ad2d27981 */ /* 0x000ea2000c1e1500 */
[----:B0-----:R-:W-:-:S03]  /*2000*/  LEA R4, P0, R12, R14, 0x1 ;  /* 0x0000000e0c047211 */ /* 0x001fc600078008ff */
[----:B------:R-:W2:Y:S01]  /*2010*/  LDG.E.U16 R208, desc[UR10][R208.64] ;  /* 0x0000000ad0d07981 */ /* 0x000ea2000c1e1500 */
[-C--:B------:R-:W-:Y:S02]  /*2020*/  LEA.HI.X.SX32 R5, R12, R13.reuse, 0x1, P0 ;  /* 0x0000000d0c057211 */ /* 0x080fe400000f0eff */
[C---:B------:R-:W-:Y:S02]  /*2030*/  LEA R204, P0, R54.reuse, R14, 0x1 ;  /* 0x0000000e36cc7211 */ /* 0x040fe400078008ff */
[----:B------:R-:W-:Y:S02]  /*2040*/  LEA R12, R77, R24, 0x1 ;  /* 0x000000184d0c7211 */ /* 0x000fe400078e08ff */
[----:B------:R-:W-:-:S03]  /*2050*/  LEA.HI.X.SX32 R205, R54, R13, 0x1, P0 ;  /* 0x0000000d36cd7211 */ /* 0x000fc600000f0eff */
[C---:B------:R-:W-:Y:S01]  /*2060*/  IMAD R54, R77.reuse, 0x2, R12 ;  /* 0x000000024d367824 */ /* 0x040fe200078e020c */
[----:B------:R-:W-:Y:S01]  /*2070*/  LEA R8, P0, R94, R14, 0x1 ;  /* 0x0000000e5e087211 */ /* 0x000fe200078008ff */
[----:B------:R-:W2:Y:S02]  /*2080*/  LDG.E.U16 R204, desc[UR10][R204.64] ;  /* 0x0000000acccc7981 */ /* 0x000ea4000c1e1500 */
[----:B------:R-:W-:-:S04]  /*2090*/  IMAD R55, R77, 0x2, R54 ;  /* 0x000000024d377824 */ /* 0x000fc800078e0236 */
[C---:B------:R-:W-:Y:S01]  /*20a0*/  IMAD R25, R77.reuse, 0x2, R55 ;  /* 0x000000024d197824 */ /* 0x040fe200078e0237 */
[----:B------:R-:W-:Y:S02]  /*20b0*/  LEA.HI.X.SX32 R9, R94, R13, 0x1, P0 ;  /* 0x0000000d5e097211 */ /* 0x000fe400000f0eff */
[----:B------:R-:W-:Y:S02]  /*20c0*/  LEA R10, P0, R70, R14, 0x1 ;  /* 0x0000000e460a7211 */ /* 0x000fe400078008ff */
[----:B------:R-:W-:Y:S01]  /*20d0*/  LEA R59, R77, R25, 0x1 ;  /* 0x000000194d3b7211 */ /* 0x000fe200078e08ff */
[----:B------:R-:W2:Y:S01]  /*20e0*/  LDG.E.U16 R81, desc[UR10][R8.64] ;  /* 0x0000000a08517981 */ /* 0x000ea2000c1e1500 */
[----:B------:R-:W-:-:S03]  /*20f0*/  LEA.HI.X.SX32 R207, R98, R13, 0x1, P1 ;  /* 0x0000000d62cf7211 */ /* 0x000fc600008f0eff */
[----:B------:R0:W2:Y:S01]  /*2100*/  LDG.E.U16 R98, desc[UR10][R4.64] ;  /* 0x0000000a04627981 */ /* 0x0000a2000c1e1500 */
[-C--:B------:R-:W-:Y:S01]  /*2110*/  LEA.HI.X.SX32 R11, R70, R13.reuse, 0x1, P0 ;  /* 0x0000000d460b7211 */ /* 0x080fe200000f0eff */
[C---:B------:R-:W-:Y:S02]  /*2120*/  IMAD R70, R77.reuse, 0x2, R59 ;  /* 0x000000024d467824 */ /* 0x040fe400078e023b */
[----:B------:R-:W2:Y:S01]  /*2130*/  LDG.E.U16 R206, desc[UR10][R206.64] ;  /* 0x0000000acece7981 */ /* 0x000ea2000c1e1500 */
[-C--:B0-----:R-:W-:Y:S01]  /*2140*/  LEA R4, P1, R126, R14.reuse, 0x1 ;  /* 0x0000000e7e047211 */ /* 0x081fe200078208ff */
[C---:B------:R-:W-:Y:S01]  /*2150*/  IMAD R69, R77.reuse, 0x2, R70 ;  /* 0x000000024d457824 */ /* 0x040fe200078e0246 */
[----:B------:R-:W-:Y:S01]  /*2160*/  LEA R8, P0, R22, R14, 0x1 ;  /* 0x0000000e16087211 */ /* 0x000fe200078008ff */
[----:B------:R0:W2:Y:S01]  /*2170*/  LDG.E.U16 R202, desc[UR10][R10.64] ;  /* 0x0000000a0aca7981 */ /* 0x0000a2000c1e1500 */
[-C--:B------:R-:W-:Y:S02]  /*2180*/  LEA.HI.X.SX32 R5, R126, R13.reuse, 0x1, P1 ;  /* 0x0000000d7e057211 */ /* 0x080fe400008f0eff */
[----:B------:R-:W-:Y:S01]  /*2190*/  LEA.HI.X.SX32 R9, R22, R13, 0x1, P0 ;  /* 0x0000000d16097211 */ /* 0x000fe200000f0eff */
[----:B------:R-:W-:-:S02]  /*21a0*/  IMAD R22, R77, 0x2, R69 ;  /* 0x000000024d167824 */ /* 0x000fc400078e0245 */
[----:B------:R1:W2:Y:S01]  /*21b0*/  LDG.E.U16 R203, desc[UR10][R4.64] ;  /* 0x0000000a04cb7981 */ /* 0x0002a2000c1e1500 */
[----:B0-----:R-:W-:-:S03]  /*21c0*/  LEA R10, P0, R66, R14, 0x1 ;  /* 0x0000000e420a7211 */ /* 0x001fc600078008ff */
[----:B------:R0:W2:Y:S01]  /*21d0*/  LDG.E.U16 R94, desc[UR10][R8.64] ;  /* 0x0000000a085e7981 */ /* 0x0000a2000c1e1500 */
[----:B-1----:R-:W-:-:S04]  /*21e0*/  LEA R4, P1, R58, R14, 0x1 ;  /* 0x0000000e3a047211 */ /* 0x002fc800078208ff */
[-C--:B------:R-:W-:Y:S02]  /*21f0*/  LEA.HI.X.SX32 R5, R58, R13.reuse, 0x1, P1 ;  /* 0x0000000d3a057211 */ /* 0x080fe400008f0eff */
[C---:B------:R-:W-:Y:S02]  /*2200*/  LEA R58, R77.reuse, R22, 0x1 ;  /* 0x000000164d3a7211 */ /* 0x040fe400078e08ff */
[----:B------:R-:W-:Y:S01]  /*2210*/  LEA.HI.X.SX32 R11, R66, R13, 0x1, P0 ;  /* 0x0000000d420b7211 */ /* 0x000fe200000f0eff */
[----:B------:R1:W2:Y:S02]  /*2220*/  LDG.E.U16 R201, desc[UR10][R4.64] ;  /* 0x0000000a04c97981 */ /* 0x0002a4000c1e1500 */
[C---:B------:R-:W-:Y:S01]  /*2230*/  IMAD R67, R77.reuse, 0x2, R58 ;  /* 0x000000024d437824 */ /* 0x040fe200078e023a */
[----:B0-----:R-:W-:Y:S01]  /*2240*/  LEA R8, P0, R88, R14, 0x1 ;  /* 0x0000000e58087211 */ /* 0x001fe200078008ff */
[----:B------:R0:W2:Y:S02]  /*2250*/  LDG.E.U16 R199, desc[UR10][R10.64] ;  /* 0x0000000a0ac77981 */ /* 0x0000a4000c1e1500 */
[----:B------:R-:W-:-:S04]  /*2260*/  IMAD R66, R77, 0x2, R67 ;  /* 0x000000024d427824 */ /* 0x000fc800078e0243 */
[----:B------:R-:W-:Y:S01]  /*2270*/  IMAD R23, R77, 0x2, R66 ;  /* 0x000000024d177824 */ /* 0x000fe200078e0242 */
[----:B-1----:R-:W-:-:S04]  /*2280*/  LEA R4, P1, R108, R14, 0x1 ;  /* 0x0000000e6c047211 */ /* 0x002fc800078208ff */
[C---:B------:R-:W-:Y:S02]  /*2290*/  LEA R57, R77.reuse, R23, 0x1 ;  /* 0x000000174d397211 */ /* 0x040fe400078e08ff */
[-C--:B------:R-:W-:Y:S02]  /*22a0*/  LEA.HI.X.SX32 R9, R88, R13.reuse, 0x1, P0 ;  /* 0x0000000d58097211 */ /* 0x080fe400000f0eff */
[-C--:B------:R-:W-:Y:S01]  /*22b0*/  LEA.HI.X.SX32 R5, R108, R13.reuse, 0x1, P1 ;  /* 0x0000000d6c057211 */ /* 0x080fe200008f0eff */
[C---:B------:R-:W-:Y:S01]  /*22c0*/  IMAD R108, R77.reuse, 0x2, R57 ;  /* 0x000000024d6c7824 */ /* 0x040fe200078e0239 */
[CC--:B------:R-:W-:Y:S01]  /*22d0*/  LEA R194, P0, R68.reuse, R14.reuse, 0x1 ;  /* 0x0000000e44c27211 */ /* 0x0c0fe200078008ff */
[----:B------:R1:W2:Y:S03]  /*22e0*/  LDG.E.U16 R88, desc[UR10][R8.64] ;  /* 0x0000000a08587981 */ /* 0x0002a6000c1e1500 */
[-C--:B------:R-:W-:Y:S01]  /*22f0*/  LEA.HI.X.SX32 R195, R68, R13.reuse, 0x1, P0 ;  /* 0x0000000d44c37211 */ /* 0x080fe200000f0eff */
[C---:B------:R-:W-:Y:S01]  /*2300*/  IMAD R68, R77.reuse, 0x2, R108 ;  /* 0x000000024d447824 */ /* 0x040fe200078e026c */
[CC--:B0-----:R-:W-:Y:S01]  /*2310*/  LEA R10, P0, R56.reuse, R14.reuse, 0x1 ;  /* 0x0000000e380a7211 */ /* 0x0c1fe200078008ff */
[----:B------:R0:W2:Y:S02]  /*2320*/  LDG.E.U16 R198, desc[UR10][R4.64] ;  /* 0x0000000a04c67981 */ /* 0x0000a4000c1e1500 */
[----:B------:R-:W-:Y:S01]  /*2330*/  IMAD R20, R77, 0x2, R68 ;  /* 0x000000024d147824 */ /* 0x000fe200078e0244 */
[----:B------:R-:W-:Y:S01]  /*2340*/  LEA.HI.X.SX32 R11, R56, R13, 0x1, P0 ;  /* 0x0000000d380b7211 */ /* 0x000fe200000f0eff */
[----:B------:R-:W2:Y:S01]  /*2350*/  LDG.E.U16 R194, desc[UR10][R194.64] ;  /* 0x0000000ac2c27981 */ /* 0x000ea2000c1e1500 */
[----:B-1----:R-:W-:-:S02]  /*2360*/  LEA R8, P0, R110, R14, 0x1 ;  /* 0x0000000e6e087211 */ /* 0x002fc400078008ff */
[C---:B------:R-:W-:Y:S01]  /*2370*/  LEA R56, R77.reuse, R20, 0x1 ;  /* 0x000000144d387211 */ /* 0x040fe200078e08ff */
[----:B------:R-:W2:Y:S01]  /*2380*/  LDG.E.U16 R121, desc[UR10][R10.64] ;  /* 0x0000000a0a797981 */ /* 0x000ea2000c1e1500 */
[-C--:B------:R-:W-:Y:S02]  /*2390*/  LEA.HI.X.SX32 R9, R110, R13.reuse, 0x1, P0 ;  /* 0x0000000d6e097211 */ /* 0x080fe400000f0eff */
[C---:B0-----:R-:W-:Y:S01]  /*23a0*/  LEA R4, P1, R124.reuse, R14, 0x1 ;  /* 0x0000000e7c047211 */ /* 0x041fe200078208ff */
[C---:B------:R-:W-:Y:S02]  /*23b0*/  IMAD R110, R77.reuse, 0x2, R56 ;  /* 0x000000024d6e7824 */ /* 0x040fe400078e0238 */
[----:B------:R-:W2:Y:S01]  /*23c0*/  LDG.E.U16 R192, desc[UR10][R8.64] ;  /* 0x0000000a08c07981 */ /* 0x000ea2000c1e1500 */
[----:B------:R-:W-:Y:S01]  /*23d0*/  LEA.HI.X.SX32 R5, R124, R13, 0x1, P1 ;  /* 0x0000000d7c057211 */ /* 0x000fe200008f0eff */
[----:B------:R-:W-:-:S04]  /*23e0*/  IMAD R124, R77, 0x2, R110 ;  /* 0x000000024d7c7824 */ /* 0x000fc800078e026e */
[C---:B------:R-:W-:Y:S01]  /*23f0*/  IMAD R21, R77.reuse, 0x2, R124 ;  /* 0x000000024d157824 */ /* 0x040fe200078e027c */
[C---:B------:R-:W-:Y:S01]  /*2400*/  LEA R188, P1, R122.reuse, R14, 0x1 ;  /* 0x0000000e7abc7211 */ /* 0x040fe200078208ff */
[----:B------:R0:W2:Y:S03]  /*2410*/  LDG.E.U16 R193, desc[UR10][R4.64] ;  /* 0x0000000a04c17981 */ /* 0x0000a6000c1e1500 */
[----:B------:R-:W-:Y:S02]  /*2420*/  LEA R125, R77, R21, 0x1 ;  /* 0x000000154d7d7211 */ /* 0x000fe400078e08ff */
[----:B------:R-:W-:-:S03]  /*2430*/  LEA.HI.X.SX32 R189, R122, R13, 0x1, P1 ;  /* 0x0000000d7abd7211 */ /* 0x000fc600008f0eff */
[C---:B------:R-:W-:Y:S01]  /*2440*/  IMAD R122, R77.reuse, 0x2, R125 ;  /* 0x000000024d7a7824 */ /* 0x040fe200078e027d */
[----:B0-----:R-:W-:Y:S01]  /*2450*/  LEA R4, P0, R120, R14, 0x1 ;  /* 0x0000000e78047211 */ /* 0x001fe200078008ff */
[----:B------:R-:W2:Y:S02]  /*2460*/  LDG.E.U16 R188, desc[UR10][R188.64] ;  /* 0x0000000abcbc7981 */ /* 0x000ea4000c1e1500 */
[----:B------:R-:W-:-:S04]  /*2470*/  IMAD R123, R77, 0x2, R122 ;  /* 0x000000024d7b7824 */ /* 0x000fc800078e027a */
[C---:B------:R-:W-:Y:S01]  /*2480*/  IMAD R18, R77.reuse, 0x2, R123 ;  /* 0x000000024d127824 */ /* 0x040fe200078e027b */
[-C--:B------:R-:W-:Y:S02]  /*2490*/  LEA.HI.X.SX32 R5, R120, R13.reuse, 0x1, P0 ;  /* 0x0000000d78057211 */ /* 0x080fe400000f0eff */
[C---:B------:R-:W-:Y:S02]  /*24a0*/  LEA R10, P0, R118.reuse, R14, 0x1 ;  /* 0x0000000e760a7211 */ /* 0x040fe400078008ff */
[C---:B------:R-:W-:Y:S01]  /*24b0*/  LEA R127, R77.reuse, R18, 0x1 ;  /* 0x000000124d7f7211 */ /* 0x040fe200078e08ff */
[----:B------:R-:W2:Y:S01]  /*24c0*/  LDG.E.U16 R120, desc[UR10][R4.64] ;  /* 0x0000000a04787981 */ /* 0x000ea2000c1e1500 */
[----:B------:R-:W-:Y:S02]  /*24d0*/  LEA.HI.X.SX32 R11, R118, R13, 0x1, P0 ;  /* 0x0000000d760b7211 */ /* 0x000fe400000f0eff */
[----:B------:R-:W-:Y:S01]  /*24e0*/  LEA R8, P0, R116, R14, 0x1 ;  /* 0x0000000e74087211 */ /* 0x000fe200078008ff */
[----:B------:R-:W-:-:S02]  /*24f0*/  IMAD R132, R77, 0x2, R127 ;  /* 0x000000024d847824 */ /* 0x000fc400078e027f */
[----:B------:R0:W2:Y:S01]  /*2500*/  LDG.E.U16 R187, desc[UR10][R10.64] ;  /* 0x0000000a0abb7981 */ /* 0x0000a2000c1e1500 */
[----:B------:R-:W-:Y:S01]  /*2510*/  LEA.HI.X.SX32 R9, R116, R13, 0x1, P0 ;  /* 0x0000000d74097211 */ /* 0x000fe200000f0eff */
[----:B------:R-:W-:-:S04]  /*2520*/  IMAD R65, R77, 0x2, R132 ;  /* 0x000000024d417824 */ /* 0x000fc800078e0284 */
[----:B------:R-:W-:Y:S01]  /*2530*/  IMAD R19, R77, 0x2, R65 ;  /* 0x000000024d137824 */ /* 0x000fe200078e0241 */
[----:B------:R1:W2:Y:S01]  /*2540*/  LDG.E.U16 R119, desc[UR10][R8.64] ;  /* 0x0000000a08777981 */ /* 0x0002a2000c1e1500 */
[----:B0-----:R-:W-:-:S04]  /*2550*/  LEA R10, P0, R76, R14, 0x1 ;  /* 0x0000000e4c0a7211 */ /* 0x001fc800078008ff */
[----:B------:R-:W-:Y:S02]  /*2560*/  LEA.HI.X.SX32 R11, R76, R13, 0x1, P0 ;  /* 0x0000000d4c0b7211 */ /* 0x000fe400000f0eff */
[C---:B-1----:R-:W-:Y:S02]  /*2570*/  LEA R8, P0, R64.reuse, R14, 0x1 ;  /* 0x0000000e40087211 */ /* 0x042fe400078008ff */
[C---:B------:R-:W-:Y:S02]  /*2580*/  LEA R15, R77.reuse, R19, 0x1 ;  /* 0x000000134d0f7211 */ /* 0x040fe400078e08ff */
[----:B------:R-:W-:Y:S02]  /*2590*/  LEA.HI.X.SX32 R9, R64, R13, 0x1, P0 ;  /* 0x0000000d40097211 */ /* 0x000fe400000f0eff */
[----:B------:R0:W2:Y:S01]  /*25a0*/  LDG.E.U16 R64, desc[UR10][R10.64] ;  /* 0x0000000a0a407981 */ /* 0x0000a2000c1e1500 */
[----:B------:R-:W-:-:S03]  /*25b0*/  IMAD R134, R77, 0x2, R15 ;  /* 0x000000024d867824 */ /* 0x000fc600078e020f */
[----:B------:R1:W2:Y:S01]  /*25c0*/  LDG.E.U16 R118, desc[UR10][R8.64] ;  /* 0x0000000a08767981 */ /* 0x0002a2000c1e1500 */
[----:B0-----:R-:W-:Y:S01]  /*25d0*/  LEA R10, P0, R74, R14, 0x1 ;  /* 0x0000000e4a0a7211 */ /* 0x001fe200078008ff */
[----:B------:R-:W-:-:S03]  /*25e0*/  IMAD R136, R77, 0x2, R134 ;  /* 0x000000024d887824 */ /* 0x000fc600078e0286 */
[----:B------:R-:W-:Y:S02]  /*25f0*/  LEA.HI.X.SX32 R11, R74, R13, 0x1, P0 ;  /* 0x0000000d4a0b7211 */ /* 0x000fe400000f0eff */
[----:B-1----:R-:W-:-:S03]  /*2600*/  LEA R8, P0, R7, R14, 0x1 ;  /* 0x0000000e07087211 */ /* 0x002fc600078008ff */
[----:B------:R0:W2:Y:S01]  /*2610*/  LDG.E.U16 R63, desc[UR10][R10.64] ;  /* 0x0000000a0a3f7981 */ /* 0x0000a2000c1e1500 */
[----:B------:R-:W-:Y:S01]  /*2620*/  LEA.HI.X.SX32 R9, R7, R13, 0x1, P0 ;  /* 0x0000000d07097211 */ /* 0x000fe200000f0eff */
[----:B------:R-:W-:Y:S01]  /*2630*/  IMAD R7, R77, 0x2, R136 ;  /* 0x000000024d077824 */ /* 0x000fe200078e0288 */
[----:B------:R-:W-:-:S03]  /*2640*/  LEA R4, P1, R114, R14, 0x1 ;  /* 0x0000000e72047211 */ /* 0x000fc600078208ff */
[----:B------:R1:W2:Y:S01]  /*2650*/  LDG.E.U16 R117, desc[UR10][R8.64] ;  /* 0x0000000a08757981 */ /* 0x0002a2000c1e1500 */
[----:B------:R-:W-:Y:S02]  /*2660*/  LEA R135, R77, R7, 0x1 ;  /* 0x000000074d877211 */ /* 0x000fe400078e08ff */
[----:B0-----:R-:W-:-:S03]  /*2670*/  LEA R10, P0, R62, R14, 0x1 ;  /* 0x0000000e3e0a7211 */ /* 0x001fc600078008ff */
[----:B------:R-:W-:Y:S01]  /*2680*/  IMAD R139, R77, 0x2, R135 ;  /* 0x000000024d8b7824 */ /* 0x000fe200078e0287 */
[-C--:B------:R-:W-:Y:S02]  /*2690*/  LEA.HI.X.SX32 R11, R62, R13.reuse, 0x1, P0 ;  /* 0x0000000d3e0b7211 */ /* 0x080fe400000f0eff */
[-C--:B-1----:R-:W-:Y:S01]  /*26a0*/  LEA R8, P0, R17, R14.reuse, 0x1 ;  /* 0x0000000e11087211 */ /* 0x082fe200078008ff */
[----:B------:R-:W-:Y:S01]  /*26b0*/  IMAD R140, R77, 0x2, R139 ;  /* 0x000000024d8c7824 */ /* 0x000fe200078e028b */
[-C--:B------:R-:W-:Y:S01]  /*26c0*/  LEA.HI.X.SX32 R5, R114, R13.reuse, 0x1, P1 ;  /* 0x0000000d72057211 */ /* 0x080fe200008f0eff */
[----:B------:R0:W2:Y:S01]  /*26d0*/  LDG.E.U16 R62, desc[UR10][R10.64] ;  /* 0x0000000a0a3e7981 */ /* 0x0000a2000c1e1500 */
[----:B------:R-:W-:Y:S01]  /*26e0*/  LEA.HI.X.SX32 R9, R17, R13, 0x1, P0 ;  /* 0x0000000d11097211 */ /* 0x000fe200000f0eff */
[C---:B------:R-:W-:Y:S02]  /*26f0*/  IMAD R17, R77.reuse, 0x2, R140 ;  /* 0x000000024d117824 */ /* 0x040fe400078e028c */
[----:B------:R1:W2:Y:S03]  /*2700*/  LDG.E.U16 R76, desc[UR10][R4.64] ;  /* 0x0000000a044c7981 */ /* 0x0002a6000c1e1500 */
[----:B------:R-:W-:Y:S01]  /*2710*/  LEA R141, R77, R17, 0x1 ;  /* 0x000000114d8d7211 */ /* 0x000fe200078e08ff */
[----:B------:R4:W2:Y:S01]  /*2720*/  LDG.E.U16 R116, desc[UR10][R8.64] ;  /* 0x0000000a08747981 */ /* 0x0008a2000c1e1500 */
[----:B0-----:R-:W-:-:S02]  /*2730*/  LEA R10, P0, R61, R14, 0x1 ;  /* 0x0000000e3d0a7211 */ /* 0x001fc400078008ff */
[----:B-1----:R-:W-:Y:S01]  /*2740*/  LEA R4, P1, R112, R14, 0x1 ;  /* 0x0000000e70047211 */ /* 0x002fe200078208ff */
[----:B------:R-:W-:-:S03]  /*2750*/  IMAD R143, R77, 0x2, R141 ;  /* 0x000000024d8f7824 */ /* 0x000fc600078e028d */
[-C--:B------:R-:W-:Y:S02]  /*2760*/  LEA.HI.X.SX32 R5, R112, R13.reuse, 0x1, P1 ;  /* 0x0000000d70057211 */ /* 0x080fe400008f0eff */
[-C--:B------:R-:W-:Y:S01]  /*2770*/  LEA.HI.X.SX32 R11, R61, R13.reuse, 0x1, P0 ;  /* 0x0000000d3d0b7211 */ /* 0x080fe200000f0eff */
[C---:B------:R-:W-:Y:S01]  /*2780*/  IMAD R144, R77.reuse, 0x2, R143 ;  /* 0x000000024d907824 */ /* 0x040fe200078e028f */
[CC--:B----4-:R-:W-:Y:S01]  /*2790*/  LEA R8, P0, R16.reuse, R14.reuse, 0x1 ;  /* 0x0000000e10087211 */ /* 0x0d0fe200078008ff */
[----:B------:R0:W4:Y:S03]  /*27a0*/  LDG.E.U16 R75, desc[UR10][R4.64] ;  /* 0x0000000a044b7981 */ /* 0x000126000c1e1500 */
[----:B------:R-:W-:Y:S01]  /*27b0*/  LEA.HI.X.SX32 R9, R16, R13, 0x1, P0 ;  /* 0x0000000d10097211 */ /* 0x000fe200000f0eff */
[----:B------:R-:W-:Y:S01]  /*27c0*/  IMAD R16, R77, 0x2, R144 ;  /* 0x000000024d107824 */ /* 0x000fe200078e0290 */
[----:B------:R1:W2:Y:S01]  /*27d0*/  LDG.E.U16 R61, desc[UR10][R10.64] ;  /* 0x0000000a0a3d7981 */ /* 0x0002a2000c1e1500 */
[----:B0-----:R-:W-:-:S03]  /*27e0*/  LEA R4, P1, R73, R14, 0x1 ;  /* 0x0000000e49047211 */ /* 0x001fc600078208ff */
[----:B------:R-:W2:Y:S01]  /*27f0*/  LDG.E.U16 R115, desc[UR10][R8.64] ;  /* 0x0000000a08737981 */ /* 0x000ea2000c1e1500 */
[----:B------:R-:W-:Y:S02]  /*2800*/  LEA.HI.X.SX32 R5, R73, R13, 0x1, P1 ;  /* 0x0000000d49057211 */ /* 0x000fe400008f0eff */
[----:B------:R-:W-:-:S03]  /*2810*/  LEA R145, R77, R16, 0x1 ;  /* 0x000000104d917211 */ /* 0x000fc600078e08ff */
[----:B------:R0:W2:Y:S01]  /*2820*/  LDG.E.U16 R74, desc[UR10][R4.64] ;  /* 0x0000000a044a7981 */ /* 0x0000a2000c1e1500 */
[-C--:B-1----:R-:W-:Y:S01]  /*2830*/  LEA R10, P0, R60, R14.reuse, 0x1 ;  /* 0x0000000e3c0a7211 */ /* 0x082fe200078008ff */
[C---:B------:R-:W-:Y:S01]  /*2840*/  IMAD R184, R77.reuse, 0x2, R145 ;  /* 0x000000024db87824 */ /* 0x040fe200078e0291 */
[-C--:B0-----:R-:W-:Y:S02]  /*2850*/  LEA R4, P1, R72, R14.reuse, 0x1 ;  /* 0x0000000e48047211 */ /* 0x081fe400078208ff */
[-C--:B------:R-:W-:Y:S02]  /*2860*/  LEA.HI.X.SX32 R11, R60, R13.reuse, 0x1, P0 ;  /* 0x0000000d3c0b7211 */ /* 0x080fe400000f0eff */
[-C--:B------:R-:W-:Y:S01]  /*2870*/  LEA.HI.X.SX32 R5, R72, R13.reuse, 0x1, P1 ;  /* 0x0000000d48057211 */ /* 0x080fe200008f0eff */
[C---:B------:R-:W-:Y:S01]  /*2880*/  IMAD R158, R77.reuse, 0x2, R184 ;  /* 0x000000024d9e7824 */ /* 0x040fe200078e02b8 */
[C---:B------:R-:W-:Y:S01]  /*2890*/  LEA R8, P0, R12.reuse, R14, 0x1 ;  /* 0x0000000e0c087211 */ /* 0x040fe200078008ff */
[----:B------:R-:W2:Y:S04]  /*28a0*/  LDG.E.U16 R60, desc[UR10][R10.64] ;  /* 0x0000000a0a3c7981 */ /* 0x000ea8000c1e1500 */
[----:B------:R0:W2:Y:S01]  /*28b0*/  LDG.E.U16 R73, desc[UR10][R4.64] ;  /* 0x0000000a04497981 */ /* 0x0000a2000c1e1500 */
[----:B------:R-:W-:Y:S01]  /*28c0*/  LEA.HI.X.SX32 R9, R12, R13, 0x1, P0 ;  /* 0x0000000d0c097211 */ /* 0x000fe200000f0eff */
[----:B------:R-:W-:-:S04]  /*28d0*/  IMAD R12, R77, 0x2, R158 ;  /* 0x000000024d0c7824 */ /* 0x000fc800078e029e */
[----:B------:R-:W2:Y:S01]  /*28e0*/  LDG.E.U16 R114, desc[UR10][R8.64] ;  /* 0x0000000a08727981 */ /* 0x000ea2000c1e1500 */
[----:B0-----:R-:W-:-:S04]  /*28f0*/  LEA R4, P1, R71, R14, 0x1 ;  /* 0x0000000e47047211 */ /* 0x001fc800078208ff */
[----:B------:R-:W-:Y:S02]  /*2900*/  LEA.HI.X.SX32 R5, R71, R13, 0x1, P1 ;  /* 0x0000000d47057211 */ /* 0x000fe400008f0eff */
[----:B------:R-:W-:-:S03]  /*2910*/  LEA R149, R77, R12, 0x1 ;  /* 0x0000000c4d957211 */ /* 0x000fc600078e08ff */
[----:B------:R0:W2:Y:S02]  /*2920*/  LDG.E.U16 R72, desc[UR10][R4.64] ;  /* 0x0000000a04487981 */ /* 0x0000a4000c1e1500 */
[----:B------:R-:W-:Y:S01]  /*2930*/  IMAD R182, R77, 0x2, R149 ;  /* 0x000000024db67824 */ /* 0x000fe200078e0295 */
[----:B0-----:R-:W-:-:S03]  /*2940*/  LEA R4, P1, R54, R14, 0x1 ;  /* 0x0000000e36047211 */ /* 0x001fc600078208ff */
[----:B------:R-:W-:Y:S01]  /*2950*/  IMAD R155, R77, 0x2, R182 ;  /* 0x000000024d9b7824 */ /* 0x000fe200078e02b6 */
[----:B------:R-:W-:-:S05]  /*2960*/  LEA.HI.X.SX32 R5, R54, R13, 0x1, P1 ;  /* 0x0000000d36057211 */ /* 0x000fca00008f0eff */
[----:B------:R0:W2:Y:S02]  /*2970*/  LDG.E.U16 R71, desc[UR10][R4.64] ;  /* 0x0000000a04477981 */ /* 0x0000a4000c1e1500 */
[----:B0-----:R-:W-:-:S05]  /*2980*/  IMAD R4, R77, 0x2, R155 ;  /* 0x000000024d047824 */ /* 0x001fca00078e029b */
[----:B------:R-:W-:-:S05]  /*2990*/  LEA R152, R77, R4, 0x1 ;  /* 0x000000044d987211 */ /* 0x000fca00078e08ff */
[----:B------:R-:W-:Y:S01]  /*29a0*/  IMAD R183, R77, 0x2, R152 ;  /* 0x000000024db77824 */ /* 0x000fe200078e0298 */
[----:B------:R-:W-:-:S03]  /*29b0*/  LEA R54, P0, R55, R14, 0x1 ;  /* 0x0000000e37367211 */ /* 0x000fc600078008ff */
[----:B------:R-:W-:Y:S01]  /*29c0*/  IMAD R156, R77, 0x2, R183 ;  /* 0x000000024d9c7824 */ /* 0x000fe200078e02b7 */
[CC--:B------:R-:W-:Y:S02]  /*29d0*/  LEA R8, P1, R70.reuse, R14.reuse, 0x1 ;  /* 0x0000000e46087211 */ /* 0x0c0fe400078208ff */
[-C--:B------:R-:W-:Y:S01]  /*29e0*/  LEA.HI.X.SX32 R55, R55, R13.reuse, 0x1, P0 ;  /* 0x0000000d37377211 */ /* 0x080fe200000f0eff */
[----:B------:R-:W-:Y:S01]  /*29f0*/  IMAD R5, R77, 0x2, R156 ;  /* 0x000000024d057824 */ /* 0x000fe200078e029c */
[----:B------:R-:W-:Y:S02]  /*2a00*/  LEA R10, P0, R59, R14, 0x1 ;  /* 0x0000000e3b0a7211 */ /* 0x000fe400078008ff */
[----:B------:R-:W-:Y:S02]  /*2a10*/  LEA.HI.X.SX32 R9, R70, R13, 0x1, P1 ;  /* 0x0000000d46097211 */ /* 0x000fe400008f0eff */
[----:B------:R-:W-:Y:S02]  /*2a20*/  LEA R150, R77, R5, 0x1 ;  /* 0x000000054d967211 */ /* 0x000fe400078e08ff */
[----:B------:R-:W-:Y:S01]  /*2a30*/  LEA.HI.X.SX32 R11, R59, R13, 0x1, P0 ;  /* 0x0000000d3b0b7211 */ /* 0x000fe200000f0eff */
[----:B------:R0:W2:Y:S04]  /*2a40*/  LDG.E.U16 R70, desc[UR10][R8.64] ;  /* 0x0000000a08467981 */ /* 0x0000a8000c1e1500 */
[----:B------:R1:W2:Y:S01]  /*2a50*/  LDG.E.U16 R59, desc[UR10][R54.64] ;  /* 0x0000000a363b7981 */ /* 0x0002a2000c1e1500 */
[----:B------:R-:W-:-:S03]  /*2a60*/  IMAD R129, R77, 0x2, R150 ;  /* 0x000000024d817824 */ /* 0x000fc600078e0296 */
[----:B------:R3:W2:Y:S01]  /*2a70*/  LDG.E.U16 R113, desc[UR10][R10.64] ;  /* 0x0000000a0a717981 */ /* 0x0006a2000c1e1500 */
[-C--:B0-----:R-:W-:Y:S02]  /*2a80*/  LEA R8, P1, R67, R14.reuse, 0x1 ;  /* 0x0000000e43087211 */ /* 0x081fe400078208ff */
[-C--:B-1----:R-:W-:Y:S02]  /*2a90*/  LEA R54, P0, R69, R14.reuse, 0x1 ;  /* 0x0000000e45367211 */ /* 0x082fe400078008ff */
[-C--:B------:R-:W-:Y:S02]  /*2aa0*/  LEA.HI.X.SX32 R9, R67, R13.reuse, 0x1, P1 ;  /* 0x0000000d43097211 */ /* 0x080fe400008f0eff */
[-C--:B------:R-:W-:Y:S01]  /*2ab0*/  LEA.HI.X.SX32 R55, R69, R13.reuse, 0x1, P0 ;  /* 0x0000000d45377211 */ /* 0x080fe200000f0eff */
[----:B------:R-:W-:Y:S01]  /*2ac0*/  IMAD R153, R77, 0x2, R129 ;  /* 0x000000024d997824 */ /* 0x000fe200078e0281 */
[C---:B---3--:R-:W-:Y:S01]  /*2ad0*/  LEA R10, P0, R58.reuse, R14, 0x1 ;  /* 0x0000000e3a0a7211 */ /* 0x048fe200078008ff */
[----:B------:R0:W3:Y:S03]  /*2ae0*/  LDG.E.U16 R69, desc[UR10][R8.64] ;  /* 0x0000000a08457981 */ /* 0x0000e6000c1e1500 */
[----:B------:R-:W-:-:S02]  /*2af0*/  LEA.HI.X.SX32 R11, R58, R13, 0x1, P0 ;  /* 0x0000000d3a0b7211 */ /* 0x000fc400000f0eff */
[----:B------:R1:W2:Y:S04]  /*2b00*/  LDG.E.U16 R58, desc[UR10][R54.64] ;  /* 0x0000000a363a7981 */ /* 0x0002a8000c1e1500 */
[----:B------:R1:W2:Y:S01]  /*2b10*/  LDG.E.U16 R112, desc[UR10][R10.64] ;  /* 0x0000000a0a707981 */ /* 0x0002a2000c1e1500 */
[----:B0-----:R-:W-:Y:S01]  /*2b20*/  IMAD R8, R77, 0x2, R153 ;  /* 0x000000024d087824 */ /* 0x001fe200078e0299 */
[----:B-1----:R-:W-:-:S04]  /*2b30*/  LEA R54, P0, R66, R14, 0x1 ;  /* 0x0000000e42367211 */ /* 0x002fc800078008ff */
[----:B------:R-:W-:Y:S02]  /*2b40*/  LEA R159, R77, R8, 0x1 ;  /* 0x000000084d9f7211 */ /* 0x000fe400078e08ff */
[-C--:B------:R-:W-:Y:S02]  /*2b50*/  LEA.HI.X.SX32 R55, R66, R13.reuse, 0x1, P0 ;  /* 0x0000000d42377211 */ /* 0x080fe400000f0eff */
[-C--:B------:R-:W-:Y:S02]  /*2b60*/  LEA R66, P0, R57, R14.reuse, 0x1 ;  /* 0x0000000e39427211 */ /* 0x080fe400078008ff */
[C---:B------:R-:W-:Y:S01]  /*2b70*/  LEA R10, P1, R108.reuse, R14, 0x1 ;  /* 0x0000000e6c0a7211 */ /* 0x040fe200078208ff */
[----:B------:R-:W-:Y:S01]  /*2b80*/  IMAD R180, R77, 0x2, R159 ;  /* 0x000000024db47824 */ /* 0x000fe200078e029f */
[-C--:B------:R-:W-:Y:S02]  /*2b90*/  LEA.HI.X.SX32 R67, R57, R13.reuse, 0x1, P0 ;  /* 0x0000000d39437211 */ /* 0x080fe400000f0eff */
[----:B------:R0:W2:Y:S01]  /*2ba0*/  LDG.E.U16 R57, desc[UR10][R54.64] ;  /* 0x0000000a36397981 */ /* 0x0000a2000c1e1500 */
[----:B------:R-:W-:Y:S01]  /*2bb0*/  LEA.HI.X.SX32 R11, R108, R13, 0x1, P1 ;  /* 0x0000000d6c0b7211 */ /* 0x000fe200008f0eff */
[----:B------:R-:W-:-:S02]  /*2bc0*/  IMAD R154, R77, 0x2, R180 ;  /* 0x000000024d9a7824 */ /* 0x000fc400078e02b4 */
[----:B------:R-:W2:Y:S01]  /*2bd0*/  LDG.E.U16 R111, desc[UR10][R66.64] ;  /* 0x0000000a426f7981 */ /* 0x000ea2000c1e1500 */
[----:B0-----:R-:W-:-:S04]  /*2be0*/  LEA R54, P0, R68, R14, 0x1 ;  /* 0x0000000e44367211 */ /* 0x001fc800078008ff */
[----:B------:R-:W-:Y:S02]  /*2bf0*/  LEA.HI.X.SX32 R55, R68, R13, 0x1, P0 ;  /* 0x0000000d44377211 */ /* 0x000fe400000f0eff */
[----:B------:R0:W2:Y:S02]  /*2c00*/  LDG.E.U16 R68, desc[UR10][R10.64] ;  /* 0x0000000a0a447981 */ /* 0x0000a4000c1e1500 */
[----:B0-----:R-:W-:-:S05]  /*2c10*/  IMAD R10, R77, 0x2, R154 ;  /* 0x000000024d0a7824 */ /* 0x001fca00078e029a */
[----:B------:R-:W-:-:S05]  /*2c20*/  LEA R162, R77, R10, 0x1 ;  /* 0x0000000a4da27211 */ /* 0x000fca00078e08ff */
[----:B------:R-:W-:Y:S01]  /*2c30*/  IMAD R128, R77, 0x2, R162 ;  /* 0x000000024d807824 */ /* 0x000fe200078e02a2 */
[----:B------:R-:W-:-:S03]  /*2c40*/  LEA R108, P0, R56, R14, 0x1 ;  /* 0x0000000e386c7211 */ /* 0x000fc600078008ff */
[C---:B------:R-:W-:Y:S01]  /*2c50*/  IMAD R147, R77.reuse, 0x2, R128 ;  /* 0x000000024d937824 */ /* 0x040fe200078e0280 */
[-C--:B------:R-:W-:Y:S02]  /*2c60*/  LEA.HI.X.SX32 R109, R56, R13.reuse, 0x1, P0 ;  /* 0x0000000d386d7211 */ /* 0x080fe400000f0eff */
[CC--:B------:R-:W-:Y:S01]  /*2c70*/  LEA R66, P1, R110.reuse, R14.reuse, 0x1 ;  /* 0x0000000e6e427211 */ /* 0x0c0fe200078208ff */
[C---:B------:R-:W-:Y:S01]  /*2c80*/  IMAD R11, R77.reuse, 0x2, R147 ;  /* 0x000000024d0b7824 */ /* 0x040fe200078e0293 */
[----:B------:R0:W2:Y:S02]  /*2c90*/  LDG.E.U16 R56, desc[UR10][R54.64] ;  /* 0x0000000a36387981 */ /* 0x0000a4000c1e1500 */
[----:B------:R-:W-:Y:S02]  /*2ca0*/  LEA.HI.X.SX32 R67, R110, R13, 0x1, P1 ;  /* 0x0000000d6e437211 */ /* 0x000fe400008f0eff */
[----:B------:R-:W-:Y:S01]  /*2cb0*/  LEA R160, R77, R11, 0x1 ;  /* 0x0000000b4da07211 */ /* 0x000fe200078e08ff */
[----:B------:R1:W2:Y:S01]  /*2cc0*/  LDG.E.U16 R110, desc[UR10][R108.64] ;  /* 0x0000000a6c6e7981 */ /* 0x0002a2000c1e1500 */
[----:B0-----:R-:W-:-:S03]  /*2cd0*/  LEA R54, P0, R124, R14, 0x1 ;  /* 0x0000000e7c367211 */ /* 0x001fc600078008ff */
[----:B------:R-:W-:Y:S01]  /*2ce0*/  IMAD R181, R77, 0x2, R160 ;  /* 0x000000024db57824 */ /* 0x000fe200078e02a0 */
[----:B------:R-:W2:Y:S01]  /*2cf0*/  LDG.E.U16 R67, desc[UR10][R66.64] ;  /* 0x0000000a42437981 */ /* 0x000ea2000c1e1500 */
[-C--:B------:R-:W-:Y:S02]  /*2d00*/  LEA.HI.X.SX32 R55, R124, R13.reuse, 0x1, P0 ;  /* 0x0000000d7c377211 */ /* 0x080fe400000f0eff */
[-C--:B-1----:R-:W-:Y:S02]  /*2d10*/  LEA R108, P0, R125, R14.reuse, 0x1 ;  /* 0x0000000e7d6c7211 */ /* 0x082fe400078008ff */
[C---:B------:R-:W-:Y:S01]  /*2d20*/  LEA R124, P1, R122.reuse, R14, 0x1 ;  /* 0x0000000e7a7c7211 */ /* 0x040fe200078208ff */
[----:B------:R-:W-:Y:S01]  /*2d30*/  IMAD R148, R77, 0x2, R181 ;  /* 0x000000024d947824 */ /* 0x000fe200078e02b5 */
[-C--:B------:R-:W-:Y:S01]  /*2d40*/  LEA.HI.X.SX32 R109, R125, R13.reuse, 0x1, P0 ;  /* 0x0000000d7d6d7211 */ /* 0x080fe200000f0eff */
[----:B------:R-:W2:Y:S01]  /*2d50*/  LDG.E.U16 R55, desc[UR10][R54.64] ;  /* 0x0000000a36377981 */ /* 0x000ea2000c1e1500 */
[----:B------:R-:W-:-:S02]  /*2d60*/  LEA.HI.X.SX32 R125, R122, R13, 0x1, P1 ;  /* 0x0000000d7a7d7211 */ /* 0x000fc400008f0eff */
[-C--:B------:R-:W-:Y:S01]  /*2d70*/  LEA R122, P0, R123, R14.reuse, 0x1 ;  /* 0x0000000e7b7a7211 */ /* 0x080fe200078008ff */
[----:B------:R-:W-:Y:S01]  /*2d80*/  IMAD R9, R77, 0x2, R148 ;  /* 0x000000024d097824 */ /* 0x000fe200078e0294 */
[----:B------:R-:W2:Y:S02]  /*2d90*/  LDG.E.U16 R109, desc[UR10][R108.64] ;  /* 0x0000000a6c6d7981 */ /* 0x000ea4000c1e1500 */
[----:B------:R-:W-:Y:S02]  /*2da0*/  LEA.HI.X.SX32 R123, R123, R13, 0x1, P0 ;  /* 0x0000000d7b7b7211 */ /* 0x000fe400000f0eff */
[----:B------:R0:W2:Y:S01]  /*2db0*/  LDG.E.U16 R66, desc[UR10][R124.64] ;  /* 0x0000000a7c427981 */ /* 0x0000a2000c1e1500 */
[----:B------:R-:W-:Y:S02]  /*2dc0*/  LEA R126, P0, R127, R14, 0x1 ;  /* 0x0000000e7f7e7211 */ /* 0x000fe400078008ff */
[----:B------:R-:W-:Y:S01]  /*2dd0*/  LEA R165, R77, R9, 0x1 ;  /* 0x000000094da57211 */ /* 0x000fe200078e08ff */
[----:B------:R1:W2:Y:S01]  /*2de0*/  LDG.E.U16 R54, desc[UR10][R122.64] ;  /* 0x0000000a7a367981 */ /* 0x0002a2000c1e1500 */
[----:B------:R-:W-:-:S02]  /*2df0*/  LEA.HI.X.SX32 R127, R127, R13, 0x1, P0 ;  /* 0x0000000d7f7f7211 */ /* 0x000fc400000f0eff */
[CC--:B0-----:R-:W-:Y:S01]  /*2e00*/  LEA R124, P1, R132.reuse, R14.reuse, 0x1 ;  /* 0x0000000e847c7211 */ /* 0x0c1fe200078208ff */
[----:B------:R-:W-:Y:S02]  /*2e10*/  IMAD R185, R77, 0x2, R165 ;  /* 0x000000024db97824 */ /* 0x000fe400078e02a5 */
[----:B------:R0:W2:Y:S01]  /*2e20*/  LDG.E.U16 R108, desc[UR10][R126.64] ;  /* 0x0000000a7e6c7981 */ /* 0x0000a2000c1e1500 */
[----:B------:R-:W-:Y:S02]  /*2e30*/  LEA.HI.X.SX32 R125, R132, R13, 0x1, P1 ;  /* 0x0000000d847d7211 */ /* 0x000fe400008f0eff */
[----:B-1----:R-:W-:Y:S01]  /*2e40*/  LEA R122, P0, R65, R14, 0x1 ;  /* 0x0000000e417a7211 */ /* 0x002fe200078008ff */
[----:B------:R-:W-:-:S03]  /*2e50*/  IMAD R151, R77, 0x2, R185 ;  /* 0x000000024d977824 */ /* 0x000fc600078e02b9 */
[----:B------:R-:W-:Y:S02]  /*2e60*/  LEA.HI.X.SX32 R123, R65, R13, 0x1, P0 ;  /* 0x0000000d417b7211 */ /* 0x000fe400000f0eff */
[----:B------:R1:W2:Y:S01]  /*2e70*/  LDG.E.U16 R65, desc[UR10][R124.64] ;  /* 0x0000000a7c417981 */ /* 0x0002a2000c1e1500 */
[----:B0-----:R-:W-:-:S03]  /*2e80*/  LEA R126, P1, R134, R14, 0x1 ;  /* 0x0000000e867e7211 */ /* 0x001fc600078208ff */
[----:B------:R0:W2:Y:S01]  /*2e90*/  LDG.E.U16 R132, desc[UR10][R122.64] ;  /* 0x0000000a7a847981 */ /* 0x0000a2000c1e1500 */
[----:B-1----:R-:W-:-:S04]  /*2ea0*/  LEA R124, P0, R15, R14, 0x1 ;  /* 0x0000000e0f7c7211 */ /* 0x002fc800078008ff */
[----:B------:R-:W-:Y:S01]  /*2eb0*/  LEA.HI.X.SX32 R125, R15, R13, 0x1, P0 ;  /* 0x0000000d0f7d7211 */ /* 0x000fe200000f0eff */
[----:B------:R-:W-:Y:S01]  /*2ec0*/  IMAD R15, R77, 0x2, R151 ;  /* 0x000000024d0f7824 */ /* 0x000fe200078e0297 */
[----:B0-----:R-:W-:-:S04]  /*2ed0*/  LEA R122, P0, R136, R14, 0x1 ;  /* 0x0000000e887a7211 */ /* 0x001fc800078008ff */
[C---:B------:R-:W-:Y:S02]  /*2ee0*/  LEA R167, R77.reuse, R15, 0x1 ;  /* 0x0000000f4da77211 */ /* 0x040fe400078e08ff */
[-C--:B------:R-:W-:Y:S02]  /*2ef0*/  LEA.HI.X.SX32 R127, R134, R13.reuse, 0x1, P1 ;  /* 0x0000000d867f7211 */ /* 0x080fe400008f0eff */
[----:B------:R0:W2:Y:S01]  /*2f00*/  LDG.E.U16 R134, desc[UR10][R124.64] ;  /* 0x0000000a7c867981 */ /* 0x0000a2000c1e1500 */
[C---:B------:R-:W-:Y:S01]  /*2f10*/  IMAD R189, R77.reuse, 0x2, R167 ;  /* 0x000000024dbd7824 */ /* 0x040fe200078e02a7 */
[----:B------:R-:W-:Y:S02]  /*2f20*/  LEA.HI.X.SX32 R123, R136, R13, 0x1, P0 ;  /* 0x0000000d887b7211 */ /* 0x000fe400000f0eff */
[----:B------:R1:W2:Y:S01]  /*2f30*/  LDG.E.U16 R136, desc[UR10][R126.64] ;  /* 0x0000000a7e887981 */ /* 0x0002a2000c1e1500 */
[----:B------:R-:W-:-:S03]  /*2f40*/  IMAD R161, R77, 0x2, R189 ;  /* 0x000000024da17824 */ /* 0x000fc600078e02bd */
[----:B------:R4:W2:Y:S01]  /*2f50*/  LDG.E.U16 R138, desc[UR10][R122.64] ;  /* 0x0000000a7a8a7981 */ /* 0x0008a2000c1e1500 */
[----:B0-----:R-:W-:-:S04]  /*2f60*/  LEA R124, P0, R135, R14, 0x1 ;  /* 0x0000000e877c7211 */ /* 0x001fc800078008ff */
[----:B------:R-:W-:Y:S01]  /*2f70*/  LEA.HI.X.SX32 R125, R135, R13, 0x1, P0 ;  /* 0x0000000d877d7211 */ /* 0x000fe200000f0eff */
[----:B------:R-:W-:Y:S01]  /*2f80*/  IMAD R135, R77, 0x2, R161 ;  /* 0x000000024d877824 */ /* 0x000fe200078e02a1 */
[----:B-1----:R-:W-:-:S04]  /*2f90*/  LEA R126, P1, R139, R14, 0x1 ;  /* 0x0000000e8b7e7211 */ /* 0x002fc800078208ff */
[----:B------:R-:W-:Y:S02]  /*2fa0*/  LEA R166, R77, R135, 0x1 ;  /* 0x000000874da67211 */ /* 0x000fe400078e08ff */
[CC--:B----4-:R-:W-:Y:S02]  /*2fb0*/  LEA R122, P0, R140.reuse, R14.reuse, 0x1 ;  /* 0x0000000e8c7a7211 */ /* 0x0d0fe400078008ff */
[-C--:B------:R-:W-:Y:S01]  /*2fc0*/  LEA.HI.X.SX32 R127, R139, R13.reuse, 0x1, P1 ;  /* 0x0000000d8b7f7211 */ /* 0x080fe200008f0eff */
[C---:B------:R-:W-:Y:S01]  /*2fd0*/  IMAD R190, R77.reuse, 0x2, R166 ;  /* 0x000000024dbe7824 */ /* 0x040fe200078e02a6 */
[----:B------:R0:W4:Y:S01]  /*2fe0*/  LDG.E.U16 R139, desc[UR10][R124.64] ;  /* 0x0000000a7c8b7981 */ /* 0x000122000c1e1500 */
[----:B------:R-:W-:Y:S02]  /*2ff0*/  LEA.HI.X.SX32 R123, R140, R13, 0x1, P0 ;  /* 0x0000000d8c7b7211 */ /* 0x000fe400000f0eff */
[----:B------:R-:W-:Y:S01]  /*3000*/  IMAD R163, R77, 0x2, R190 ;  /* 0x000000024da37824 */ /* 0x000fe200078e02be */
[----:B------:R1:W2:Y:S04]  /*3010*/  LDG.E.U16 R140, desc[UR10][R126.64] ;  /* 0x0000000a7e8c7981 */ /* 0x0002a8000c1e1500 */
[----:B------:R1:W2:Y:S01]  /*3020*/  LDG.E.U16 R142, desc[UR10][R122.64] ;  /* 0x0000000a7a8e7981 */ /* 0x0002a2000c1e1500 */
[----:B0-----:R-:W-:-:S04]  /*3030*/  LEA R124, P0, R141, R14, 0x1 ;  /* 0x0000000e8d7c7211 */ /* 0x001fc800078008ff */
[----:B------:R-:W-:Y:S01]  /*3040*/  LEA.HI.X.SX32 R125, R141, R13, 0x1, P0 ;  /* 0x0000000d8d7d7211 */ /* 0x000fe200000f0eff */
[----:B------:R-:W-:Y:S01]  /*3050*/  IMAD R141, R77, 0x2, R163 ;  /* 0x000000024d8d7824 */ /* 0x000fe200078e02a3 */
[----:B-1----:R-:W-:-:S04]  /*3060*/  LEA R126, P1, R143, R14, 0x1 ;  /* 0x0000000e8f7e7211 */ /* 0x002fc800078208ff */
[----:B------:R-:W-:Y:S02]  /*3070*/  LEA R170, R77, R141, 0x1 ;  /* 0x0000008d4daa7211 */ /* 0x000fe400078e08ff */
[CC--:B------:R-:W-:Y:S02]  /*3080*/  LEA R122, P0, R144.reuse, R14.reuse, 0x1 ;  /* 0x0000000e907a7211 */ /* 0x0c0fe400078008ff */
[-C--:B------:R-:W-:Y:S01]  /*3090*/  LEA.HI.X.SX32 R127, R143, R13.reuse, 0x1, P1 ;  /* 0x0000000d8f7f7211 */ /* 0x080fe200008f0eff */
[C---:B------:R-:W-:Y:S01]  /*30a0*/  IMAD R195, R77.reuse, 0x2, R170 ;  /* 0x000000024dc37824 */ /* 0x040fe200078e02aa */
[----:B------:R0:W2:Y:S01]  /*30b0*/  LDG.E.U16 R143, desc[UR10][R124.64] ;  /* 0x0000000a7c8f7981 */ /* 0x0000a2000c1e1500 */
        /* <DEDUP_REMOVED lines=35> */
[-C--:B------:R-:W-:Y:S02]  /*32f0*/  LEA R122, P0, R167, R14.reuse, 0x1 ;  /* 0x0000000ea77a7211 */ /* 0x080fe400078008ff */
[-C--:B------:R-:W-:Y:S01]  /*3300*/  LEA.HI.X.SX32 R127, R165, R13.reuse, 0x1, P1 ;  /* 0x0000000da57f7211 */ /* 0x080fe200008f0eff */
[----:B------:R-:W-:Y:S01]  /*3310*/  IMAD R205, R77, 0x2, R176 ;  /* 0x000000024dcd7824 */ /* 0x000fe200078e02b0 */
[----:B------:R0:W2:Y:S01]  /*3320*/  LDG.E.U16 R165, desc[UR10][R124.64] ;  /* 0x0000000a7ca57981 */ /* 0x0000a2000c1e1500 */
[----:B------:R-:W-:Y:S02]  /*3330*/  LEA.HI.X.SX32 R123, R167, R13, 0x1, P0 ;  /* 0x0000000da77b7211 */ /* 0x000fe400000f0eff */
[----:B------:R-:W-:Y:S01]  /*3340*/  IMAD R178, R77, 0x2, R205 ;  /* 0x000000024db27824 */ /* 0x000fe200078e02cd */
[----:B------:R1:W2:Y:S04]  /*3350*/  LDG.E.U16 R167, desc[UR10][R126.64] ;  /* 0x0000000a7ea77981 */ /* 0x0002a8000c1e1500 */
[----:B------:R1:W2:Y:S01]  /*3360*/  LDG.E.U16 R169, desc[UR10][R122.64] ;  /* 0x0000000a7aa97981 */ /* 0x0002a2000c1e1500 */
[----:B0-----:R-:W-:-:S04]  /*3370*/  LEA R124, P0, R166, R14, 0x1 ;  /* 0x0000000ea67c7211 */ /* 0x001fc800078008ff */
[----:B------:R-:W-:Y:S01]  /*3380*/  LEA.HI.X.SX32 R125, R166, R13, 0x1, P0 ;  /* 0x0000000da67d7211 */ /* 0x000fe200000f0eff */
[----:B------:R-:W-:-:S05]  /*3390*/  IMAD R166, R77, 0x2, R178 ;  /* 0x000000024da67824 */ /* 0x000fca00078e02b2 */
[----:B------:R-:W-:Y:S02]  /*33a0*/  LEA R177, R77, R166, 0x1 ;  /* 0x000000a64db17211 */ /* 0x000fe400078e08ff */
[----:B-1----:R-:W-:-:S03]  /*33b0*/  LEA R126, P1, R170, R14, 0x1 ;  /* 0x0000000eaa7e7211 */ /* 0x002fc600078208ff */
[C---:B------:R-:W-:Y:S01]  /*33c0*/  IMAD R207, R77.reuse, 0x2, R177 ;  /* 0x000000024dcf7824 */ /* 0x040fe200078e02b1 */
[-C--:B------:R-:W-:Y:S02]  /*33d0*/  LEA R122, P0, R172, R14.reuse, 0x1 ;  /* 0x0000000eac7a7211 */ /* 0x080fe400078008ff */
[-C--:B------:R-:W-:Y:S01]  /*33e0*/  LEA.HI.X.SX32 R127, R170, R13.reuse, 0x1, P1 ;  /* 0x0000000daa7f7211 */ /* 0x080fe200008f0eff */
[C---:B------:R-:W-:Y:S01]  /*33f0*/  IMAD R186, R77.reuse, 0x2, R207 ;  /* 0x000000024dba7824 */ /* 0x040fe200078e02cf */
[----:B------:R0:W2:Y:S01]  /*3400*/  LDG.E.U16 R170, desc[UR10][R124.64] ;  /* 0x0000000a7caa7981 */ /* 0x0000a2000c1e1500 */
[----:B------:R-:W-:Y:S02]  /*3410*/  LEA.HI.X.SX32 R123, R172, R13, 0x1, P0 ;  /* 0x0000000dac7b7211 */ /* 0x000fe400000f0eff */
[----:B------:R-:W-:Y:S01]  /*3420*/  IMAD R172, R77, 0x2, R186 ;  /* 0x000000024dac7824 */ /* 0x000fe200078e02ba */
[----:B------:R1:W2:Y:S01]  /*3430*/  LDG.E.U16 R173, desc[UR10][R126.64] ;  /* 0x0000000a7ead7981 */ /* 0x0002a2000c1e1500 */
[----:B0-----:R-:W-:-:S03]  /*3440*/  LEA R124, P0, R175, R14, 0x1 ;  /* 0x0000000eaf7c7211 */ /* 0x001fc600078008ff */
[----:B------:R-:W-:Y:S02]  /*3450*/  LEA R211, R77, R172, 0x1 ;  /* 0x000000ac4dd37211 */ /* 0x000fe400078e08ff */
[C---:B-1----:R-:W-:Y:S02]  /*3460*/  LEA R126, P1, R176.reuse, R14, 0x1 ;  /* 0x0000000eb07e7211 */ /* 0x042fe400078208ff */
[-C--:B------:R-:W-:Y:S02]  /*3470*/  LEA.HI.X.SX32 R125, R175, R13.reuse, 0x1, P0 ;  /* 0x0000000daf7d7211 */ /* 0x080fe400000f0eff */
[----:B------:R0:W2:Y:S01]  /*3480*/  LDG.E.U16 R175, desc[UR10][R122.64] ;  /* 0x0000000a7aaf7981 */ /* 0x0000a2000c1e1500 */
[----:B------:R-:W-:-:S03]  /*3490*/  LEA.HI.X.SX32 R127, R176, R13, 0x1, P1 ;  /* 0x0000000db07f7211 */ /* 0x000fc600008f0eff */
[----:B------:R1:W2:Y:S01]  /*34a0*/  LDG.E.U16 R176, desc[UR10][R124.64] ;  /* 0x0000000a7cb07981 */ /* 0x0002a2000c1e1500 */
[-C--:B0-----:R-:W-:Y:S02]  /*34b0*/  LEA R122, P0, R177, R14.reuse, 0x1 ;  /* 0x0000000eb17a7211 */ /* 0x081fe400078008ff */
[----:B-1----:R-:W-:Y:S02]  /*34c0*/  LEA R124, P1, R211, R14, 0x1 ;  /* 0x0000000ed37c7211 */ /* 0x002fe400078208ff */
[-C--:B------:R-:W-:Y:S02]  /*34d0*/  LEA.HI.X.SX32 R123, R177, R13.reuse, 0x1, P0 ;  /* 0x0000000db17b7211 */ /* 0x080fe400000f0eff */
[----:B------:R0:W2:Y:S01]  /*34e0*/  LDG.E.U16 R177, desc[UR10][R126.64] ;  /* 0x0000000a7eb17981 */ /* 0x0000a2000c1e1500 */
[----:B------:R-:W-:-:S03]  /*34f0*/  LEA.HI.X.SX32 R125, R211, R13, 0x1, P1 ;  /* 0x0000000dd37d7211 */ /* 0x000fc600008f0eff */
[----:B------:R1:W2:Y:S01]  /*3500*/  LDG.E.U16 R179, desc[UR10][R122.64] ;  /* 0x0000000a7ab37981 */ /* 0x0002a2000c1e1500 */
[----:B0-----:R-:W-:-:S04]  /*3510*/  LEA R126, P0, R184, R14, 0x1 ;  /* 0x0000000eb87e7211 */ /* 0x001fc800078008ff */
[----:B------:R-:W-:Y:S02]  /*3520*/  LEA.HI.X.SX32 R127, R184, R13, 0x1, P0 ;  /* 0x0000000db87f7211 */ /* 0x000fe400000f0eff */
[----:B------:R0:W2:Y:S01]  /*3530*/  LDG.E.U16 R184, desc[UR10][R124.64] ;  /* 0x0000000a7cb87981 */ /* 0x0000a2000c1e1500 */
[----:B-1----:R-:W-:-:S04]  /*3540*/  LEA R122, P0, R182, R14, 0x1 ;  /* 0x0000000eb67a7211 */ /* 0x002fc800078008ff */
[----:B------:R-:W-:Y:S02]  /*3550*/  LEA.HI.X.SX32 R123, R182, R13, 0x1, P0 ;  /* 0x0000000db67b7211 */ /* 0x000fe400000f0eff */
[----:B------:R1:W2:Y:S01]  /*3560*/  LDG.E.U16 R182, desc[UR10][R126.64] ;  /* 0x0000000a7eb67981 */ /* 0x0002a2000c1e1500 */
[----:B0-----:R-:W-:-:S04]  /*3570*/  LEA R124, P1, R183, R14, 0x1 ;  /* 0x0000000eb77c7211 */ /* 0x001fc800078208ff */
[----:B------:R-:W-:Y:S02]  /*3580*/  LEA.HI.X.SX32 R125, R183, R13, 0x1, P1 ;  /* 0x0000000db77d7211 */ /* 0x000fe400008f0eff */
[----:B------:R0:W2:Y:S01]  /*3590*/  LDG.E.U16 R183, desc[UR10][R122.64] ;  /* 0x0000000a7ab77981 */ /* 0x0000a2000c1e1500 */
[----:B-1----:R-:W-:-:S03]  /*35a0*/  LEA R126, P0, R129, R14, 0x1 ;  /* 0x0000000e817e7211 */ /* 0x002fc600078008ff */
[----:B------:R1:W2:Y:S01]  /*35b0*/  LDG.E.U16 R191, desc[UR10][R124.64] ;  /* 0x0000000a7cbf7981 */ /* 0x0002a2000c1e1500 */
[-C--:B------:R-:W-:Y:S02]  /*35c0*/  LEA.HI.X.SX32 R127, R129, R13.reuse, 0x1, P0 ;  /* 0x0000000d817f7211 */ /* 0x080fe400000f0eff */
[-C--:B0-----:R-:W-:Y:S02]  /*35d0*/  LEA R122, P1, R180, R14.reuse, 0x1 ;  /* 0x0000000eb47a7211 */ /* 0x081fe400078208ff */
[----:B-1----:R-:W-:Y:S02]  /*35e0*/  LEA R124, P0, R128, R14, 0x1 ;  /* 0x0000000e807c7211 */ /* 0x002fe400078008ff */
[-C--:B------:R-:W-:Y:S02]  /*35f0*/  LEA.HI.X.SX32 R123, R180, R13.reuse, 0x1, P1 ;  /* 0x0000000db47b7211 */ /* 0x080fe400008f0eff */
[----:B------:R0:W2:Y:S01]  /*3600*/  LDG.E.U16 R180, desc[UR10][R126.64] ;  /* 0x0000000a7eb47981 */ /* 0x0000a2000c1e1500 */
[----:B------:R-:W-:-:S03]  /*3610*/  LEA.HI.X.SX32 R125, R128, R13, 0x1, P0 ;  /* 0x0000000d807d7211 */ /* 0x000fc600000f0eff */
[----:B------:R1:W2:Y:S01]  /*3620*/  LDG.E.U16 R197, desc[UR10][R122.64] ;  /* 0x0000000a7ac57981 */ /* 0x0002a2000c1e1500 */
[-C--:B0-----:R-:W-:Y:S02]  /*3630*/  LEA R126, P1, R181, R14.reuse, 0x1 ;  /* 0x0000000eb57e7211 */ /* 0x081fe400078208ff */
[-C--:B-1----:R-:W-:Y:S02]  /*3640*/  LEA R122, P0, R185, R14.reuse, 0x1 ;  /* 0x0000000eb97a7211 */ /* 0x082fe400078008ff */
[-C--:B------:R-:W-:Y:S02]  /*3650*/  LEA.HI.X.SX32 R127, R181, R13.reuse, 0x1, P1 ;  /* 0x0000000db57f7211 */ /* 0x080fe400008f0eff */
[----:B------:R0:W2:Y:S01]  /*3660*/  LDG.E.U16 R181, desc[UR10][R124.64] ;  /* 0x0000000a7cb57981 */ /* 0x0000a2000c1e1500 */
[----:B------:R-:W-:Y:S02]  /*3670*/  LEA.HI.X.SX32 R123, R185, R13, 0x1, P0 ;  /* 0x0000000db97b7211 */ /* 0x000fe400000f0eff */
[-C--:B------:R-:W-:Y:S01]  /*3680*/  LEA R128, P0, R190, R14.reuse, 0x1 ;  /* 0x0000000ebe807211 */ /* 0x080fe200078008ff */
[----:B------:R1:W2:Y:S01]  /*3690*/  LDG.E.U16 R185, desc[UR10][R126.64] ;  /* 0x0000000a7eb97981 */ /* 0x0002a2000c1e1500 */
[----:B0-----:R-:W-:-:S02]  /*36a0*/  LEA R124, P1, R189, R14, 0x1 ;  /* 0x0000000ebd7c7211 */ /* 0x001fc400078208ff */
[-C--:B------:R-:W-:Y:S02]  /*36b0*/  LEA.HI.X.SX32 R129, R190, R13.reuse, 0x1, P0 ;  /* 0x0000000dbe817211 */ /* 0x080fe400000f0eff */
[-C--:B------:R-:W-:Y:S02]  /*36c0*/  LEA.HI.X.SX32 R125, R189, R13.reuse, 0x1, P1 ;  /* 0x0000000dbd7d7211 */ /* 0x080fe400008f0eff */
[CC--:B-1----:R-:W-:Y:S01]  /*36d0*/  LEA R126, P1, R195.reuse, R14.reuse, 0x1 ;  /* 0x0000000ec37e7211 */ /* 0x0c2fe200078208ff */
[----:B------:R0:W3:Y:S03]  /*36e0*/  LDG.E.U16 R189, desc[UR10][R122.64] ;  /* 0x0000000a7abd7981 */ /* 0x0000e6000c1e1500 */
[----:B------:R-:W-:Y:S01]  /*36f0*/  LEA.HI.X.SX32 R127, R195, R13, 0x1, P1 ;  /* 0x0000000dc37f7211 */ /* 0x000fe200008f0eff */
[----:B------:R1:W3:Y:S04]  /*3700*/  LDG.E.U16 R190, desc[UR10][R124.64] ;  /* 0x0000000a7cbe7981 */ /* 0x0002e8000c1e1500 */
[----:B------:R1:W3:Y:S01]  /*3710*/  LDG.E.U16 R209, desc[UR10][R126.64] ;  /* 0x0000000a7ed17981 */ /* 0x0002e2000c1e1500 */
[----:B0-----:R-:W-:-:S03]  /*3720*/  LEA R122, P0, R196, R14, 0x1 ;  /* 0x0000000ec47a7211 */ /* 0x001fc600078008ff */
[----:B------:R-:W3:Y:S01]  /*3730*/  LDG.E.U16 R195, desc[UR10][R128.64] ;  /* 0x0000000a80c37981 */ /* 0x000ee2000c1e1500 */
[-C--:B------:R-:W-:Y:S02]  /*3740*/  LEA.HI.X.SX32 R123, R196, R13.reuse, 0x1, P0 ;  /* 0x0000000dc47b7211 */ /* 0x080fe400000f0eff */
[CC--:B-1----:R-:W-:Y:S02]  /*3750*/  LEA R124, P0, R200.reuse, R14.reuse, 0x1 ;  /* 0x0000000ec87c7211 */ /* 0x0c2fe400078008ff */
[----:B------:R-:W-:Y:S01]  /*3760*/  LEA R126, P1, R205, R14, 0x1 ;  /* 0x0000000ecd7e7211 */ /* 0x000fe200078208ff */
[----:B------:R-:W-:Y:S01]  /*3770*/  IMAD R196, R77, 0x2, R211 ;  /* 0x000000024dc47824 */ /* 0x000fe200078e02d3 */
[-C--:B------:R-:W-:Y:S02]  /*3780*/  LEA.HI.X.SX32 R125, R200, R13.reuse, 0x1, P0 ;  /* 0x0000000dc87d7211 */ /* 0x080fe400000f0eff */
[----:B------:R0:W3:Y:S01]  /*3790*/  LDG.E.U16 R200, desc[UR10][R122.64] ;  /* 0x0000000a7ac87981 */ /* 0x0000e2000c1e1500 */
[----:B------:R-:W-:-:S03]  /*37a0*/  LEA.HI.X.SX32 R127, R205, R13, 0x1, P1 ;  /* 0x0000000dcd7f7211 */ /* 0x000fc600008f0eff */
[----:B------:R1:W3:Y:S01]  /*37b0*/  LDG.E.U16 R205, desc[UR10][R124.64] ;  /* 0x0000000a7ccd7981 */ /* 0x0002e2000c1e1500 */
[CC--:B0-----:R-:W-:Y:S02]  /*37c0*/  LEA R122, P0, R207.reuse, R14.reuse, 0x1 ;  /* 0x0000000ecf7a7211 */ /* 0x0c1fe400078008ff */
[C---:B-1----:R-:W-:Y:S02]  /*37d0*/  LEA R124, P1, R196.reuse, R14, 0x1 ;  /* 0x0000000ec47c7211 */ /* 0x042fe400078208ff */
[-C--:B------:R-:W-:Y:S02]  /*37e0*/  LEA.HI.X.SX32 R123, R207, R13.reuse, 0x1, P0 ;  /* 0x0000000dcf7b7211 */ /* 0x080fe400000f0eff */
[----:B------:R0:W3:Y:S01]  /*37f0*/  LDG.E.U16 R207, desc[UR10][R126.64] ;  /* 0x0000000a7ecf7981 */ /* 0x0000e2000c1e1500 */
[----:B------:R-:W-:-:S03]  /*3800*/  LEA.HI.X.SX32 R125, R196, R13, 0x1, P1 ;  /* 0x0000000dc47d7211 */ /* 0x000fc600008f0eff */
[----:B------:R1:W3:Y:S01]  /*3810*/  LDG.E.U16 R211, desc[UR10][R122.64] ;  /* 0x0000000a7ad37981 */ /* 0x0002e2000c1e1500 */
[----:B0-----:R-:W-:-:S04]  /*3820*/  LEA R126, P0, R158, R14, 0x1 ;  /* 0x0000000e9e7e7211 */ /* 0x001fc800078008ff */
[-C--:B------:R-:W-:Y:S02]  /*3830*/  LEA.HI.X.SX32 R127, R158, R13.reuse, 0x1, P0 ;  /* 0x0000000d9e7f7211 */ /* 0x080fe400000f0eff */
[CC--:B-1----:R-:W-:Y:S01]  /*3840*/  LEA R122, P0, R155.reuse, R14.reuse, 0x1 ;  /* 0x0000000e9b7a7211 */ /* 0x0c2fe200078008ff */
[----:B------:R0:W3:Y:S03]  /*3850*/  LDG.E.U16 R158, desc[UR10][R124.64] ;  /* 0x0000000a7c9e7981 */ /* 0x0000e6000c1e1500 */
[----:B------:R-:W-:Y:S02]  /*3860*/  LEA.HI.X.SX32 R123, R155, R13, 0x1, P0 ;  /* 0x0000000d9b7b7211 */ /* 0x000fe400000f0eff */
[----:B------:R1:W3:Y:S01]  /*3870*/  LDG.E.U16 R155, desc[UR10][R126.64] ;  /* 0x0000000a7e9b7981 */ /* 0x0002e2000c1e1500 */
[----:B0-----:R-:W-:-:S04]  /*3880*/  LEA R124, P1, R156, R14, 0x1 ;  /* 0x0000000e9c7c7211 */ /* 0x001fc800078208ff */
[-C--:B------:R-:W-:Y:S02]  /*3890*/  LEA.HI.X.SX32 R125, R156, R13.reuse, 0x1, P1 ;  /* 0x0000000d9c7d7211 */ /* 0x080fe400008f0eff */
[CC--:B-1----:R-:W-:Y:S01]  /*38a0*/  LEA R126, P0, R153.reuse, R14.reuse, 0x1 ;  /* 0x0000000e997e7211 */ /* 0x0c2fe200078008ff */
[----:B------:R0:W3:Y:S03]  /*38b0*/  LDG.E.U16 R156, desc[UR10][R122.64] ;  /* 0x0000000a7a9c7981 */ /* 0x0000e6000c1e1500 */
[----:B------:R-:W-:Y:S02]  /*38c0*/  LEA.HI.X.SX32 R127, R153, R13, 0x1, P0 ;  /* 0x0000000d997f7211 */ /* 0x000fe400000f0eff */
[----:B------:R1:W3:Y:S01]  /*38d0*/  LDG.E.U16 R153, desc[UR10][R124.64] ;  /* 0x0000000a7c997981 */ /* 0x0002e2000c1e1500 */
[-C--:B0-----:R-:W-:Y:S02]  /*38e0*/  LEA R122, P1, R154, R14.reuse, 0x1 ;  /* 0x0000000e9a7a7211 */ /* 0x081fe400078208ff */
[----:B-1----:R-:W-:-:S02]  /*38f0*/  LEA R124, P0, R147, R14, 0x1 ;  /* 0x0000000e937c7211 */ /* 0x002fc400078008ff */
        /* <DEDUP_REMOVED lines=10> */
[-C--:B------:R-:W-:Y:S02]  /*39a0*/  LEA R128, P0, R163, R14.reuse, 0x1 ;  /* 0x0000000ea3807211 */ /* 0x080fe400078008ff */
[----:B0-----:R-:W-:-:S04]  /*39b0*/  LEA R124, P1, R161, R14, 0x1 ;  /* 0x0000000ea17c7211 */ /* 0x001fc800078208ff */
[-C--:B------:R-:W-:Y:S02]  /*39c0*/  LEA.HI.X.SX32 R125, R161, R13.reuse, 0x1, P1 ;  /* 0x0000000da17d7211 */ /* 0x080fe400008f0eff */
[CC--:B-1----:R-:W-:Y:S01]  /*39d0*/  LEA R126, P1, R168.reuse, R14.reuse, 0x1 ;  /* 0x0000000ea87e7211 */ /* 0x0c2fe200078208ff */
[----:B------:R0:W3:Y:S01]  /*39e0*/  LDG.E.U16 R161, desc[UR10][R122.64] ;  /* 0x0000000a7aa17981 */ /* 0x0000e2000c1e1500 */
[-C--:B------:R-:W-:Y:S02]  /*39f0*/  LEA.HI.X.SX32 R129, R163, R13.reuse, 0x1, P0 ;  /* 0x0000000da3817211 */ /* 0x080fe400000f0eff */
[----:B------:R-:W-:Y:S01]  /*3a00*/  LEA.HI.X.SX32 R127, R168, R13, 0x1, P1 ;  /* 0x0000000da87f7211 */ /* 0x000fe200008f0eff */
[----:B------:R-:W3:Y:S04]  /*3a10*/  LDG.E.U16 R163, desc[UR10][R124.64] ;  /* 0x0000000a7ca37981 */ /* 0x000ee8000c1e1500 */
[----:B------:R-:W3:Y:S01]  /*3a20*/  LDG.E.U16 R168, desc[UR10][R128.64] ;  /* 0x0000000a80a87981 */ /* 0x000ee2000c1e1500 */
[----:B0-----:R-:W-:-:S04]  /*3a30*/  LEA R122, P0, R171, R14, 0x1 ;  /* 0x0000000eab7a7211 */ /* 0x001fc800078008ff */
[----:B------:R-:W-:Y:S02]  /*3a40*/  LEA.HI.X.SX32 R123, R171, R13, 0x1, P0 ;  /* 0x0000000dab7b7211 */ /* 0x000fe400000f0eff */
[----:B------:R0:W3:Y:S02]  /*3a50*/  LDG.E.U16 R171, desc[UR10][R126.64] ;  /* 0x0000000a7eab7981 */ /* 0x0000e4000c1e1500 */
[----:B0-----:R-:W-:-:S04]  /*3a60*/  LEA R126, P1, R178, R14, 0x1 ;  /* 0x0000000eb27e7211 */ /* 0x001fc800078208ff */
[----:B------:R-:W-:Y:S01]  /*3a70*/  LEA.HI.X.SX32 R127, R178, R13, 0x1, P1 ;  /* 0x0000000db27f7211 */ /* 0x000fe200008f0eff */
[----:B------:R-:W-:Y:S02]  /*3a80*/  IMAD R178, R77, 0x2, R196 ;  /* 0x000000024db27824 */ /* 0x000fe400078e02c4 */
[----:B------:R-:W0:Y:S01]  /*3a90*/  S2R R77, SR_TID.X ;  /* 0x00000000004d7919 */ /* 0x000e220000002100 */
[----:B------:R-:W-:-:S04]  /*3aa0*/  LEA R124, P0, R174, R14, 0x1 ;  /* 0x0000000eae7c7211 */ /* 0x000fc800078008ff */
[----:B------:R-:W-:Y:S02]  /*3ab0*/  LEA.HI.X.SX32 R125, R174, R13, 0x1, P0 ;  /* 0x0000000dae7d7211 */ /* 0x000fe400000f0eff */
[----:B------:R1:W3:Y:S04]  /*3ac0*/  LDG.E.U16 R174, desc[UR10][R122.64] ;  /* 0x0000000a7aae7981 */ /* 0x0002e8000c1e1500 */
[----:B------:R-:W3:Y:S01]  /*3ad0*/  LDG.E.U16 R245, desc[UR10][R124.64] ;  /* 0x0000000a7cf57981 */ /* 0x000ee2000c1e1500 */
[----:B-1----:R-:W-:-:S04]  /*3ae0*/  LEA R122, P0, R186, R14, 0x1 ;  /* 0x0000000eba7a7211 */ /* 0x002fc800078008ff */
[----:B------:R-:W-:Y:S02]  /*3af0*/  LEA.HI.X.SX32 R123, R186, R13, 0x1, P0 ;  /* 0x0000000dba7b7211 */ /* 0x000fe400000f0eff */
[----:B------:R1:W3:Y:S04]  /*3b00*/  LDG.E.U16 R186, desc[UR10][R126.64] ;  /* 0x0000000a7eba7981 */ /* 0x0002e8000c1e1500 */
[----:B------:R0:W3:Y:S01]  /*3b10*/  LDG.E.U16 R249, desc[UR10][R122.64] ;  /* 0x0000000a7af97981 */ /* 0x0000e2000c1e1500 */
[----:B-1----:R-:W-:-:S04]  /*3b20*/  LEA R126, P0, R137, R14, 0x1 ;  /* 0x0000000e897e7211 */ /* 0x002fc800078008ff */
[-C--:B------:R-:W-:Y:S02]  /*3b30*/  LEA.HI.X.SX32 R127, R137, R13.reuse, 0x1, P0 ;  /* 0x0000000d897f7211 */ /* 0x080fe400000f0eff */
[C---:B0-----:R-:W-:Y:S02]  /*3b40*/  LEA R122, P0, R133.reuse, R14, 0x1 ;  /* 0x0000000e857a7211 */ /* 0x041fe400078008ff */
[----:B------:R-:W-:Y:S01]  /*3b50*/  SHF.R.S32.HI R196, RZ, 0x6, R77 ;  /* 0x00000006ffc47819 */ /* 0x000fe2000001144d */
[----:B------:R-:W3:Y:S01]  /*3b60*/  LDG.E.U16 R126, desc[UR10][R126.64] ;  /* 0x0000000a7e7e7981 */ /* 0x000ee2000c1e1500 */
[----:B------:R-:W-:-:S05]  /*3b70*/  LEA.HI.X.SX32 R123, R133, R13, 0x1, P0 ;  /* 0x0000000d857b7211 */ /* 0x000fca00000f0eff */
[----:B------:R0:W3:Y:S01]  /*3b80*/  LDG.E.U16 R122, desc[UR10][R122.64] ;  /* 0x0000000a7a7a7981 */ /* 0x0000e2000c1e1500 */
[----:B------:R-:W-:Y:S02]  /*3b90*/  SGXT R196, R196, 0x1 ;  /* 0x00000001c4c4781a */ /* 0x000fe40000000200 */
[----:B0-----:R-:W-:-:S05]  /*3ba0*/  LOP3.LUT R123, R77, 0x3f, RZ, 0xc0, !PT ;  /* 0x0000003f4d7b7812 */ /* 0x001fca00078ec0ff */
[----:B------:R-:W-:-:S05]  /*3bb0*/  IMAD.SHL.U32 R77, R123, 0x2, RZ ;  /* 0x000000027b4d7824 */ /* 0x000fca00078e00ff */
[----:B------:R-:W-:Y:S02]  /*3bc0*/  LOP3.LUT R196, R77, 0x90, R196, 0x78, !PT ;  /* 0x000000904dc47812 */ /* 0x000fe400078e78c4 */
[----:B------:R-:W0:Y:S01]  /*3bd0*/  LDC R77, c[0x0][0x3b8] ;  /* 0x0000ee00ff4d7b82 */ /* 0x000e220000000800 */
[C---:B------:R-:W-:Y:S02]  /*3be0*/  LEA R124, P1, R178.reuse, R14, 0x1 ;  /* 0x0000000eb27c7211 */ /* 0x040fe400078208ff */
[----:B------:R1:W-:Y:S02]  /*3bf0*/  STS.U16 [R196+UR9+0x2800], R3 ;  /* 0x00280003c4007988 */ /* 0x0003e40008000409 */
[----:B------:R-:W-:Y:S02]  /*3c00*/  LEA.HI.X.SX32 R125, R178, R13, 0x1, P1 ;  /* 0x0000000db27d7211 */ /* 0x000fe400008f0eff */
[----:B------:R0:W-:Y:S04]  /*3c10*/  STS.U16 [R196+UR9+0x400], R86 ;  /* 0x00040056c4007988 */ /* 0x0001e80008000409 */
[----:B------:R0:W-:Y:S01]  /*3c20*/  STS.U16 [R196+UR9+0x800], R96 ;  /* 0x00080060c4007988 */ /* 0x0001e20008000409 */
[----:B-1----:R-:W-:-:S03]  /*3c30*/  LOP3.LUT R3, R196, 0x20, RZ, 0x3c, !PT ;  /* 0x00000020c4037812 */ /* 0x002fc600078e3cff */
[----:B------:R-:W-:Y:S04]  /*3c40*/  STS.U16 [R196+UR9], R85 ;  /* 0x00000055c4007988 */ /* 0x000fe80008000409 */
[----:B------:R1:W-:Y:S04]  /*3c50*/  STS.U16 [R196+UR9+0xc00], R100 ;  /* 0x000c0064c4007988 */ /* 0x0003e80008000409 */
[----:B------:R-:W-:Y:S01]  /*3c60*/  STS.U16 [R196+UR9+0x1000], R99 ;  /* 0x00100063c4007988 */ /* 0x000fe20008000409 */
[----:B0-----:R-:W-:-:S03]  /*3c70*/  LEA R77, R77, R178, 0x1 ;  /* 0x000000b24d4d7211 */ /* 0x001fc600078e08ff */
[----:B------:R-:W3:Y:S04]  /*3c80*/  LDL.LU R178, [R1+0x1c] ;  /* 0x00001c0001b27983 */ /* 0x000ee80000300800 */
[----:B------:R-:W3:Y:S04]  /*3c90*/  LDL.LU R86, [R1+0x28] ;  /* 0x0000280001567983 */ /* 0x000ee80000300800 */
[----:B------:R-:W3:Y:S04]  /*3ca0*/  LDL.LU R96, [R1+0x34] ;  /* 0x0000340001607983 */ /* 0x000ee80000300800 */
[----:B--2---:R-:W-:Y:S04]  /*3cb0*/  STS.U16 [R196+UR9+0x1400], R78 ;  /* 0x0014004ec4007988 */ /* 0x004fe80008000409 */
[----:B------:R-:W-:Y:S04]  /*3cc0*/  STS.U16 [R196+UR9+0x1800], R95 ;  /* 0x0018005fc4007988 */ /* 0x000fe80008000409 */
        /* <DEDUP_REMOVED lines=38> */
[----:B----4-:R0:W-:Y:S04]  /*3f30*/  STS.U16 [R196+UR9+0xb800], R139 ;  /* 0x00b8008bc4007988 */ /* 0x0101e80008000409 */
[----:B------:R2:W-:Y:S04]  /*3f40*/  STS.U16 [R196+UR9+0xbc00], R143 ;  /* 0x00bc008fc4007988 */ /* 0x0005e80008000409 */
        /* <DEDUP_REMOVED lines=16> */
[----:B-1----:R-:W4:Y:S04]  /*4050*/  LDL.LU R100, [R1+0x40] ;  /* 0x0000400001647983 */ /* 0x002f280000300800 */
[----:B------:R1:W4:Y:S01]  /*4060*/  LDG.E.U16 R137, desc[UR10][R124.64] ;  /* 0x0000000a7c897981 */ /* 0x000322000c1e1500 */
[----:B------:R-:W-:Y:S01]  /*4070*/  LEA R128, P0, R131, R14, 0x1 ;  /* 0x0000000e83807211 */ /* 0x000fe200078008ff */
[----:B------:R-:W-:Y:S01]  /*4080*/  UMOV UR12, 0x1 ;  /* 0x00000001000c7882 */ /* 0x000fe20000000000 */
[----:B------:R-:W-:Y:S01]  /*4090*/  PRMT R127, RZ, 0x7610, R127 ;  /* 0x00007610ff7f7816 */ /* 0x000fe2000000007f */
[----:B------:R1:W-:Y:S01]  /*40a0*/  STS.U16 [R3+UR9+0x1100], R50 ;  /* 0x0011003203007988 */ /* 0x0003e20008000409 */
[----:B------:R-:W-:Y:S01]  /*40b0*/  PRMT R123, RZ, 0x7610, R123 ;  /* 0x00007610ff7b7816 */ /* 0x000fe2000000007b */
[----:B0-----:R-:W0:Y:S02]  /*40c0*/  LDC R139, c[0x0][0x3c4] ;  /* 0x0000f100ff8b7b82 */ /* 0x001e240000000800 */
[----:B------:R1:W-:Y:S04]  /*40d0*/  STS.U16 [R3+UR9+0x1500], R51 ;  /* 0x0015003303007988 */ /* 0x0003e80008000409 */
[----:B------:R1:W-:Y:S01]  /*40e0*/  STS.U16 [R3+UR9+0x1900], R2 ;  /* 0x0019000203007988 */ /* 0x0003e20008000409 */
[----:B------:R-:W-:Y:S01]  /*40f0*/  PRMT R121, RZ, 0x7610, R121 ;  /* 0x00007610ff797816 */ /* 0x000fe20000000079 */
[----:B--2---:R-:W2:Y:S02]  /*4100*/  LDC R143, c[0x0][0x3c4] ;  /* 0x0000f100ff8f7b82 */ /* 0x004ea40000000800 */
[----:B-1----:R-:W2:Y:S04]  /*4110*/  LDL.LU R50, [R1+0xb1c] ;  /* 0x000b1c0001327983 */ /* 0x002ea80000300800 */
[----:B------:R-:W2:Y:S01]  /*4120*/  LDL.LU R51, [R1+0xb18] ;  /* 0x000b180001337983 */ /* 0x000ea20000300800 */
[----:B------:R-:W-:Y:S01]  /*4130*/  PRMT R120, RZ, 0x7610, R120 ;  /* 0x00007610ff787816 */ /* 0x000fe20000000078 */
[----:B------:R-:W1:Y:S02]  /*4140*/  LDC R149, c[0x0][0x3c4] ;  /* 0x0000f100ff957b82 */ /* 0x000e640000000800 */
[----:B------:R-:W2:Y:S04]  /*4150*/  LDL.LU R2, [R1+0xb14] ;  /* 0x000b140001027983 */ /* 0x000ea80000300800 */
[----:B------:R3:W-:Y:S01]  /*4160*/  STS.U16 [R3+UR9+0xb100], R65 ;  /* 0x00b1004103007988 */ /* 0x0007e20008000409 */
[----:B------:R-:W-:Y:S01]  /*4170*/  PRMT R119, RZ, 0x7610, R119 ;  /* 0x00007610ff777816 */ /* 0x000fe20000000077 */
[----:B------:R-:W0:Y:S02]  /*4180*/  LDC R152, c[0x0][0x3c4] ;  /* 0x0000f100ff987b82 */ /* 0x000e240000000800 */
[----:B------:R-:W-:Y:S01]  /*4190*/  STS.U16 [R3+UR9+0x1d00], R251 ;  /* 0x001d00fb03007988 */ /* 0x000fe20008000409 */
[----:B---3--:R-:W-:-:S03]  /*41a0*/  LOP3.LUT R65, R196, 0x40, RZ, 0x3c, !PT ;  /* 0x00000040c4417812 */ /* 0x008fc600078e3cff */
[----:B------:R-:W-:Y:S01]  /*41b0*/  STS.U16 [R3+UR9+0x2100], R248 ;  /* 0x002100f803007988 */ /* 0x000fe20008000409 */
[----:B------:R-:W-:Y:S01]  /*41c0*/  PRMT R118, RZ, 0x7610, R118 ;  /* 0x00007610ff767816 */ /* 0x000fe20000000076 */
[----:B------:R-:W3:Y:S02]  /*41d0*/  LDC R159, c[0x0][0x3c4] ;  /* 0x0000f100ff9f7b82 */ /* 0x000ee40000000800 */
[----:B------:R-:W-:Y:S04]  /*41e0*/  STS.U16 [R3+UR9+0x2500], R246 ;  /* 0x002500f603007988 */ /* 0x000fe80008000409 */
[----:B------:R-:W-:Y:S01]  /*41f0*/  STS.U16 [R3+UR9+0x2900], R243 ;  /* 0x002900f303007988 */ /* 0x000fe20008000409 */
[----:B------:R-:W-:Y:S01]  /*4200*/  PRMT R117, RZ, 0x7610, R117 ;  /* 0x00007610ff757816 */ /* 0x000fe20000000075 */
[----:B------:R-:W0:Y:S02]  /*4210*/  LDC R157, c[0x0][0x3c4] ;  /* 0x0000f100ff9d7b82 */ /* 0x000e240000000800 */
[----:B------:R-:W-:Y:S04]  /*4220*/  STS.U16 [R3+UR9+0xd00], R178 ;  /* 0x000d00b203007988 */ /* 0x000fe80008000409 */
[----:B------:R-:W-:Y:S04]  /*4230*/  STS.U16 [R3+UR9+0x900], R86 ;  /* 0x0009005603007988 */ /* 0x000fe80008000409 */
[----:B------:R1:W-:Y:S04]  /*4240*/  STS.U16 [R3+UR9+0x500], R96 ;  /* 0x0005006003007988 */ /* 0x0003e80008000409 */
[----:B------:R-:W-:Y:S04]  /*4250*/  STS.U16 [R3+UR9+0x2d00], R241 ;  /* 0x002d00f103007988 */ /* 0x000fe80008000409 */
[----:B-1----:R-:W3:Y:S04]  /*4260*/  LDL.LU R96, [R1+0x3c] ;  /* 0x00003c0001607983 */ /* 0x002ee80000300800 */
[----:B------:R-:W3:Y:S04]  /*4270*/  LDL.LU R86, [R1+0x30] ;  /* 0x0000300001567983 */ /* 0x000ee80000300800 */
[----:B------:R-:W3:Y:S04]  /*4280*/  LDL.LU R178, [R1+0x24] ;  /* 0x0000240001b27983 */ /* 0x000ee80000300800 */
        /* <DEDUP_REMOVED lines=28> */
[----:B------:R1:W-:Y:S04]  /*4450*/  STS.U16 [R3+UR9+0xa100], R69 ;  /* 0x00a1004503007988 */ /* 0x0003e80008000409 */
[----:B------:R-:W-:Y:S04]  /*4460*/  STS.U16 [R3+UR9+0xa500], R68 ;  /* 0x00a5004403007988 */ /* 0x000fe80008000409 */
[----:B------:R-:W-:Y:S04]  /*4470*/  STS.U16 [R3+UR9+0xa900], R67 ;  /* 0x00a9004303007988 */ /* 0x000fe80008000409 */
[----:B------:R-:W-:Y:S04]  /*4480*/  STS.U16 [R3+UR9+0xad00], R66 ;  /* 0x00ad004203007988 */ /* 0x000fe80008000409 */
[----:B------:R0:W-:Y:S04]  /*4490*/  STS.U16 [R3+UR9+0xb500], R136 ;  /* 0x00b5008803007988 */ /* 0x0001e80008000409 */
        /* <DEDUP_REMOVED lines=17> */
[----:B------:R-:W-:Y:S04]  /*45b0*/  STL [R1+0x93c], R211 ;  /* 0x00093cd301007387 */ /* 0x000fe80000100800 */
[----:B------:R-:W-:Y:S04]  /*45c0*/  STS.U16 [R3+UR9+0xfd00], R158 ;  /* 0x00fd009e03007988 */ /* 0x000fe80008000409 */
[----:B----4-:R-:W-:Y:S01]  /*45d0*/  STS.U16 [R3+UR9+0x100], R100 ;  /* 0x0001006403007988 */ /* 0x010fe20008000409 */
[----:B------:R-:W-:Y:S01]  /*45e0*/  LEA R124, P1, R130, R14, 0x1 ;  /* 0x0000000e827c7211 */ /* 0x000fe200078208ff */
[----:B------:R-:W-:Y:S01]  /*45f0*/  IMAD.U32 R162, RZ, RZ, UR9 ;  /* 0x00000009ffa27e24 */ /* 0x000fe2000f8e00ff */
[----:B------:R-:W-:Y:S01]  /*4600*/  LEA.HI.X.SX32 R129, R131, R13, 0x1, P0 ;  /* 0x0000000d83817211 */ /* 0x000fe200000f0eff */
[----:B------:R4:W-:Y:S01]  /*4610*/  STS.U16 [R65+UR9+0xe00], R6 ;  /* 0x000e000641007988 */ /* 0x0009e20008000409 */
[----:B------:R-:W3:Y:S01]  /*4620*/  S2R R164, SR_CTAID.Y ;  /* 0x0000000000a47919 */ /* 0x000ee20000002600 */
[----:B------:R-:W-:Y:S01]  /*4630*/  PRMT R115, RZ, 0x7610, R115 ;  /* 0x00007610ff737816 */ /* 0x000fe20000000073 */
[----:B-1----:R-:W1:Y:S01]  /*4640*/  LDC R69, c[0x0][0x3c4] ;  /* 0x0000f100ff457b82 */ /* 0x002e620000000800 */
[----:B------:R2:W-:Y:S01]  /*4650*/  STS.U16 [R65+UR9+0x1200], R52 ;  /* 0x0012003441007988 */ /* 0x0005e20008000409 */
[----:B------:R-:W-:-:S02]  /*4660*/  PRMT R113, RZ, 0x7610, R113 ;  /* 0x00007610ff717816 */ /* 0x000fc40000000071 */
[----:B------:R-:W-:Y:S02]  /*4670*/  PRMT R111, RZ, 0x7610, R111 ;  /* 0x00007610ff6f7816 */ /* 0x000fe4000000006f */
[----:B------:R-:W-:Y:S02]  /*4680*/  PRMT R109, RZ, 0x7610, R109 ;  /* 0x00007610ff6d7816 */ /* 0x000fe4000000006d */
[----:B0-----:R-:W0:Y:S01]  /*4690*/  LDC R136, c[0x0][0x3c4] ;  /* 0x0000f100ff887b82 */ /* 0x001e220000000800 */
[----:B------:R-:W-:Y:S02]  /*46a0*/  PRMT R107, RZ, 0x7610, R107 ;  /* 0x00007610ff6b7816 */ /* 0x000fe4000000006b */
[----:B------:R-:W-:Y:S02]  /*46b0*/  PRMT R105, RZ, 0x7610, R105 ;  /* 0x00007610ff697816 */ /* 0x000fe40000000069 */
[----:B------:R-:W-:Y:S02]  /*46c0*/  PRMT R103, RZ, 0x7610, R103 ;  /* 0x00007610ff677816 */ /* 0x000fe40000000067 */
[----:B------:R-:W-:Y:S01]  /*46d0*/  PRMT R101, RZ, 0x7610, R101 ;  /* 0x00007610ff657816 */ /* 0x000fe20000000065 */
[----:B------:R-:W0:Y:S01]  /*46e0*/  LDC R140, c[0x0][0x3c4] ;  /* 0x0000f100ff8c7b82 */ /* 0x000e220000000800 */
[----:B--2---:R-:W-:Y:S04]  /*46f0*/  STL.64 [R1+0x940], R2 ;  /* 0x0009400201007387 */ /* 0x004fe80000100a00 */
[----:B----4-:R-:W2:Y:S01]  /*4700*/  LDL.LU R6, [R1+0xb10] ;  /* 0x000b100001067983 */ /* 0x010ea20000300800 */
[----:B------:R-:W-:-:S02]  /*4710*/  PRMT R99, RZ, 0x7610, R99 ;  /* 0x00007610ff637816 */ /* 0x000fc40000000063 */
[----:B------:R-:W4:Y:S01]  /*4720*/  LDC R144, c[0x0][0x3c4] ;  /* 0x0000f100ff907b82 */ /* 0x000f220000000800 */
[----:B------:R-:W4:Y:S04]  /*4730*/  LDL.LU R52, [R1+0xb0c] ;  /* 0x000b0c0001347983 */ /* 0x000f280000300800 */
[----:B------:R1:W-:Y:S01]  /*4740*/  STS.U16 [R65+UR9+0xaa00], R55 ;  /* 0x00aa003741007988 */ /* 0x0003e20008000409 */
[----:B------:R-:W-:Y:S02]  /*4750*/  PRMT R97, RZ, 0x7610, R97 ;  /* 0x00007610ff617816 */ /* 0x000fe40000000061 */
[----:B------:R-:W-:Y:S01]  /*4760*/  PRMT R95, RZ, 0x7610, R95 ;  /* 0x00007610ff5f7816 */ /* 0x000fe2000000005f */
[----:B------:R1:W-:Y:S01]  /*4770*/  STS.U16 [R65+UR9+0x1600], R53 ;  /* 0x0016003541007988 */ /* 0x0003e20008000409 */
[----:B------:R-:W-:-:S02]  /*4780*/  PRMT R93, RZ, 0x7610, R93 ;  /* 0x00007610ff5d7816 */ /* 0x000fc4000000005d */
[----:B------:R-:W-:Y:S01]  /*4790*/  PRMT R91, RZ, 0x7610, R91 ;  /* 0x00007610ff5b7816 */ /* 0x000fe2000000005b */
[----:B------:R-:W-:Y:S01]  /*47a0*/  STS.U16 [R65+UR9+0x1a00], R252 ;  /* 0x001a00fc41007988 */ /* 0x000fe20008000409 */
[----:B------:R-:W-:Y:S02]  /*47b0*/  PRMT R89, RZ, 0x7610, R89 ;  /* 0x00007610ff597816 */ /* 0x000fe40000000059 */
[----:B------:R-:W-:Y:S01]  /*47c0*/  PRMT R87, RZ, 0x7610, R87 ;  /* 0x00007610ff577816 */ /* 0x000fe20000000057 */
[----:B------:R-:W-:Y:S01]  /*47d0*/  STS.U16 [R65+UR9+0x1e00], R250 ;  /* 0x001e00fa41007988 */ /* 0x000fe20008000409 */
[----:B-1----:R-:W-:Y:S02]  /*47e0*/  LOP3.LUT R55, R196, 0x60, RZ, 0x3c, !PT ;  /* 0x00000060c4377812 */ /* 0x002fe400078e3cff */
[----:B------:R-:W-:Y:S01]  /*47f0*/  PRMT R85, RZ, 0x7610, R85 ;  /* 0x00007610ff557816 */ /* 0x000fe20000000055 */
[----:B------:R-:W4:Y:S01]  /*4800*/  LDL.LU R53, [R1+0xb08] ;  /* 0x000b080001357983 */ /* 0x000f220000300800 */
[----:B------:R-:W-:-:S02]  /*4810*/  PRMT R83, RZ, 0x7610, R83 ;  /* 0x00007610ff537816 */ /* 0x000fc40000000053 */
[----:B------:R-:W-:Y:S01]  /*4820*/  PRMT R81, RZ, 0x7610, R81 ;  /* 0x00007610ff517816 */ /* 0x000fe20000000051 */
[----:B------:R-:W-:Y:S01]  /*4830*/  STS.U16 [R65+UR9+0x2200], R247 ;  /* 0x002200f741007988 */ /* 0x000fe20008000409 */
[----:B------:R-:W-:Y:S01]  /*4840*/  PRMT R79, RZ, 0x7610, R79 ;  /* 0x00007610ff4f7816 */ /* 0x000fe2000000004f */
[----:B------:R-:W-:Y:S01]  /*4850*/  IMAD R139, R139, 0x1a, RZ ;  /* 0x0000001a8b8b7824 */ /* 0x000fe200078e02ff */
        /* <DEDUP_REMOVED lines=8> */
[----:B------:R-:W1:Y:S01]  /*48e0*/  LDC R213, c[0x0][0x3c4] ;  /* 0x0000f100ffd57b82 */ /* 0x000e620000000800 */
[----:B------:R-:W-:Y:S04]  /*48f0*/  STS.U16 [R65+UR9+0x2e00], R240 ;  /* 0x002e00f041007988 */ /* 0x000fe80008000409 */
[----:B---3--:R-:W-:Y:S01]  /*4900*/  STS.U16 [R65+UR9+0x200], R96 ;  /* 0x0002006041007988 */ /* 0x008fe20008000409 */
[----:B------:R-:W-:-:S02]  /*4910*/  IMAD R152, R152, 0xe, RZ ;  /* 0x0000000e98987824 */ /* 0x000fc400078e02ff */
[----:B------:R-:W-:Y:S01]  /*4920*/  IMAD R159, R159, 0x5, RZ ;  /* 0x000000059f9f7824 */ /* 0x000fe200078e02ff */
[----:B------:R-:W-:Y:S01]  /*4930*/  STS.U16 [R65+UR9+0x600], R86 ;  /* 0x0006005641007988 */ /* 0x000fe20008000409 */
[----:B------:R-:W-:Y:S01]  /*4940*/  PRMT R134, RZ, 0x7610, R134 ;  /* 0x00007610ff867816 */ /* 0x000fe20000000086 */
[----:B------:R-:W3:Y:S02]  /*4950*/  LDC R158, c[0x0][0x3c4] ;  /* 0x0000f100ff9e7b82 */ /* 0x000ee40000000800 */
        /* <DEDUP_REMOVED lines=51> */
[----:B------:R1:W-:Y:S01]  /*4c90*/  STS.U16 [R65+UR9+0xfe00], R137 ;  /* 0x00fe008941007988 */ /* 0x0003e20008000409 */
[----:B------:R-:W-:Y:S01]  /*4ca0*/  LEA.HI.X.SX32 R125, R130, R13, 0x1, P1 ;  /* 0x0000000d827d7211 */ /* 0x000fe200008f0eff */
[----:B------:R-:W-:Y:S01]  /*4cb0*/  VIADD R206, R162, 0x28000 ;  /* 0x00028000a2ce7836 */ /* 0x000fe20000000000 */
[----:B0-----:R-:W0:Y:S01]  /*4cc0*/  LDC R161, c[0x0][0x3c4] ;  /* 0x0000f100ffa17b82 */ /* 0x001e220000000800 */
[----:B------:R-:W-:Y:S04]  /*4cd0*/  STL [R1+0x948], R196 ;  /* 0x000948c401007387 */ /* 0x000fe80000100800 */
[----:B------:R-:W-:Y:S03]  /*4ce0*/  STS.U16 [R55+UR9+0xb00], R50 ;  /* 0x000b003237007988 */ /* 0x000fe60008000409 */
[----:B------:R-:W0:Y:S01]  /*4cf0*/  LDC R163, c[0x0][0x3c4] ;  /* 0x0000f100ffa37b82 */ /* 0x000e220000000800 */
[----:B------:R-:W3:Y:S04]  /*4d00*/  LDG.E.U16 R124, desc[UR10][R124.64] ;  /* 0x0000000a7c7c7981 */ /* 0x000ee8000c1e1500 */
[----:B------:R-:W3:Y:S03]  /*4d10*/  LDG.E.U16 R128, desc[UR10][R128.64] ;  /* 0x0000000a80807981 */ /* 0x000ee6000c1e1500 */
[----:B-1----:R-:W1:Y:S01]  /*4d20*/  LDC R137, c[0x0][0x3c4] ;  /* 0x0000f100ff897b82 */ /* 0x002e620000000800 */
[----:B------:R-:W0:Y:S07]  /*4d30*/  S2R R178, SR_TID.X ;  /* 0x0000000000b27919 */ /* 0x000e2e0000002100 */
[----:B------:R-:W0:Y:S01]  /*4d40*/  LDC R138, c[0x0][0x3c4] ;  /* 0x0000f100ff8a7b82 */ /* 0x000e220000000800 */
[----:B------:R-:W-:-:S07]  /*4d50*/  IMAD R69, R69, 0x9, RZ ;  /* 0x0000000945457824 */ /* 0x000fce00078e02ff */
[----:B------:R-:W0:Y:S01]  /*4d60*/  LDC R142, c[0x0][0x3c4] ;  /* 0x0000f100ff8e7b82 */ /* 0x000e220000000800 */
[----:B------:R-:W-:-:S07]  /*4d70*/  IMAD R136, R136, 0x19, RZ ;  /* 0x0000001988887824 */ /* 0x000fce00078e02ff */
[----:B------:R-:W0:Y:S01]  /*4d80*/  LDC R146, c[0x0][0x3c4] ;  /* 0x0000f100ff927b82 */ /* 0x000e220000000800 */
[----:B--2---:R-:W-:Y:S04]  /*4d90*/  STS.U16 [R55+UR9+0x700], R6 ;  /* 0x0007000637007988 */ /* 0x004fe80008000409 */
[----:B----4-:R2:W-:Y:S03]  /*4da0*/  STS.U16 [R55+UR9+0x300], R52 ;  /* 0x0003003437007988 */ /* 0x0105e60008000409 */
[----:B------:R-:W4:Y:S01]  /*4db0*/  LDC R147, c[0x0][0x3c4] ;  /* 0x0000f100ff937b82 */ /* 0x000f220000000800 */
[----:B--2---:R-:W2:Y:S07]  /*4dc0*/  LDL.LU R52, [R1+0xb04] ;  /* 0x000b040001347983 */ /* 0x004eae0000300800 */
[----:B------:R-:W0:Y:S01]  /*4dd0*/  LDC R148, c[0x0][0x3c4] ;  /* 0x0000f100ff947b82 */ /* 0x000e220000000800 */
[----:B------:R-:W4:Y:S04]  /*4de0*/  LDL.LU R6, [R1+0xb00] ;  /* 0x000b000001067983 */ /* 0x000f280000300800 */
[----:B------:R-:W4:Y:S03]  /*4df0*/  LDL.LU R50, [R1+0xafc] ;  /* 0x000afc0001327983 */ /* 0x000f260000300800 */
[----:B------:R-:W0:Y:S01]  /*4e00*/  LDC R151, c[0x0][0x3c4] ;  /* 0x0000f100ff977b82 */ /* 0x000e220000000800 */
[----:B------:R-:W-:-:S04]  /*4e10*/  LEA R56, P0, R53, R14, 0x1 ;  /* 0x0000000e35387211 */ /* 0x000fc800078008ff */
[----:B------:R-:W-:Y:S01]  /*4e20*/  LEA.HI.X.SX32 R57, R53, R13, 0x1, P0 ;  /* 0x0000000d35397211 */ /* 0x000fe200000f0eff */
[----:B------:R1:W-:Y:S01]  /*4e30*/  STS.U16 [R55+UR9+0xf00], R0 ;  /* 0x000f000037007988 */ /* 0x0003e20008000409 */
[----:B------:R-:W-:Y:S01]  /*4e40*/  IMAD R140, R140, 0x3, RZ ;  /* 0x000000038c8c7824 */ /* 0x000fe200078e02ff */
[----:B------:R-:W0:Y:S02]  /*4e50*/  LDC R153, c[0x0][0x3c4] ;  /* 0x0000f100ff997b82 */ /* 0x000e240000000800 */
[----:B------:R-:W-:Y:S04]  /*4e60*/  STS.U16 [R55+UR9+0x1300], R126 ;  /* 0x0013007e37007988 */ /* 0x000fe80008000409 */
[----:B------:R-:W-:Y:S02]  /*4e70*/  STS.U16 [R55+UR9+0x1700], R122 ;  /* 0x0017007a37007988 */ /* 0x000fe40008000409 */
[----:B------:R-:W0:Y:S02]  /*4e80*/  LDC R154, c[0x0][0x3c4] ;  /* 0x0000f100ff9a7b82 */ /* 0x000e240000000800 */
[----:B-1----:R-:W4:Y:S01]  /*4e90*/  LDL.LU R0, [R1+0xaf8] ;  /* 0x000af80001007983 */ /* 0x002f220000300800 */
[----:B------:R-:W-:Y:S01]  /*4ea0*/  IMAD.SHL.U32 R144, R144, 0x4, RZ ;  /* 0x0000000490907824 */ /* 0x000fe200078e00ff */
[----:B------:R-:W-:-:S02]  /*4eb0*/  PRMT R131, RZ, 0x7610, R131 ;  /* 0x00007610ff837816 */ /* 0x000fc40000000083 */
[----:B------:R-:W-:Y:S02]  /*4ec0*/  PRMT R133, RZ, 0x7610, R133 ;  /* 0x00007610ff857816 */ /* 0x000fe40000000085 */
[----:B------:R-:W-:Y:S01]  /*4ed0*/  PRMT R132, RZ, 0x7610, R132 ;  /* 0x00007610ff847816 */ /* 0x000fe20000000084 */
[----:B------:R-:W1:Y:S08]  /*4ee0*/  LDC R155, c[0x0][0x3c4] ;  /* 0x0000f100ff9b7b82 */ /* 0x000e700000000800 */
[----:B------:R-:W0:Y:S01]  /*4ef0*/  LDC R156, c[0x0][0x3c4] ;  /* 0x0000f100ff9c7b82 */ /* 0x000e220000000800 */
[----:B------:R-:W-:-:S02]  /*4f00*/  IMAD R157, R157, 0x17, RZ ;  /* 0x000000179d9d7824 */ /* 0x000fc400078e02ff */
[----:B---3--:R-:W-:-:S05]  /*4f10*/  IMAD R158, R158, 0x1f, RZ ;  /* 0x0000001f9e9e7824 */ /* 0x008fca00078e02ff */
[----:B------:R-:W3:Y:S01]  /*4f20*/  LDC R212, c[0x0][0x3d4] ;  /* 0x0000f500ffd47b82 */ /* 0x000ee20000000800 */
[----:B------:R-:W-:Y:S04]  /*4f30*/  STS.U16 [R55+UR9+0x1b00], R124 ;  /* 0x001b007c37007988 */ /* 0x000fe80008000409 */
[----:B------:R0:W-:Y:S04]  /*4f40*/  STS.U16 [R55+UR9+0x1f00], R128 ;  /* 0x001f008037007988 */ /* 0x0001e80008000409 */
[----:B------:R0:W3:Y:S01]  /*4f50*/  LDG.E.U16 R54, desc[UR10][R56.64] ;  /* 0x0000000a38367981 */ /* 0x0000e2000c1e1500 */
[----:B--2---:R-:W-:-:S02]  /*4f60*/  LEA R58, P0, R52, R14, 0x1 ;  /* 0x0000000e343a7211 */ /* 0x004fc400078008ff */
[-C--:B----4-:R-:W-:Y:S02]  /*4f70*/  LEA R60, P1, R6, R14.reuse, 0x1 ;  /* 0x0000000e063c7211 */ /* 0x090fe400078208ff */
[-C--:B------:R-:W-:Y:S02]  /*4f80*/  LEA.HI.X.SX32 R59, R52, R13.reuse, 0x1, P0 ;  /* 0x0000000d343b7211 */ /* 0x080fe400000f0eff */
[-C--:B------:R-:W-:Y:S02]  /*4f90*/  LEA.HI.X.SX32 R61, R6, R13.reuse, 0x1, P1 ;  /* 0x0000000d063d7211 */ /* 0x080fe400008f0eff */
[CC--:B------:R-:W-:Y:S01]  /*4fa0*/  LEA R52, P0, R50.reuse, R14.reuse, 0x1 ;  /* 0x0000000e32347211 */ /* 0x0c0fe200078008ff */
[----:B------:R-:W2:Y:S01]  /*4fb0*/  LDG.E.U16 R58, desc[UR10][R58.64] ;  /* 0x0000000a3a3a7981 */ /* 0x000ea2000c1e1500 */
[C---:B------:R-:W-:Y:S02]  /*4fc0*/  LEA R62, P1, R51.reuse, R14, 0x1 ;  /* 0x0000000e333e7211 */ /* 0x040fe400078208ff */
[-C--:B------:R-:W-:Y:S01]  /*4fd0*/  LEA.HI.X.SX32 R53, R50, R13.reuse, 0x1, P0 ;  /* 0x0000000d32357211 */ /* 0x080fe200000f0eff */
[----:B------:R-:W4:Y:S01]  /*4fe0*/  LDG.E.U16 R60, desc[UR10][R60.64] ;  /* 0x0000000a3c3c7981 */ /* 0x000f22000c1e1500 */
[----:B------:R-:W-:-:S02]  /*4ff0*/  LEA.HI.X.SX32 R63, R51, R13, 0x1, P1 ;  /* 0x0000000d333f7211 */ /* 0x000fc400008f0eff */
[CC--:B------:R-:W-:Y:S01]  /*5000*/  LEA R50, P0, R48.reuse, R14.reuse, 0x1 ;  /* 0x0000000e30327211 */ /* 0x0c0fe200078008ff */
[----:B------:R1:W4:Y:S01]  /*5010*/  LDG.E.U16 R66, desc[UR10][R52.64] ;  /* 0x0000000a34427981 */ /* 0x000322000c1e1500 */
[CC--:B------:R-:W-:Y:S02]  /*5020*/  LEA R64, P1, R49.reuse, R14.reuse, 0x1 ;  /* 0x0000000e31407211 */ /* 0x0c0fe400078208ff */
[-C--:B------:R-:W-:Y:S01]  /*5030*/  LEA.HI.X.SX32 R51, R48, R13.reuse, 0x1, P0 ;  /* 0x0000000d30337211 */ /* 0x080fe200000f0eff */
[----:B------:R-:W4:Y:S01]  /*5040*/  LDG.E.U16 R62, desc[UR10][R62.64] ;  /* 0x0000000a3e3e7981 */ /* 0x000f22000c1e1500 */
[----:B------:R-:W-:Y:S02]  /*5050*/  LEA.HI.X.SX32 R65, R49, R13, 0x1, P1 ;  /* 0x0000000d31417211 */ /* 0x000fe400008f0eff */
[-C--:B------:R-:W-:Y:S01]  /*5060*/  LEA R48, P0, R46, R14.reuse, 0x1 ;  /* 0x0000000e2e307211 */ /* 0x080fe200078008ff */
[----:B------:R1:W4:Y:S01]  /*5070*/  LDG.E.U16 R68, desc[UR10][R50.64] ;  /* 0x0000000a32447981 */ /* 0x000322000c1e1500 */
[----:B0-----:R-:W-:-:S02]  /*5080*/  LEA R56, P1, R47, R14, 0x1 ;  /* 0x0000000e2f387211 */ /* 0x001fc400078208ff */
[-C--:B------:R-:W-:Y:S01]  /*5090*/  LEA.HI.X.SX32 R49, R46, R13.reuse, 0x1, P0 ;  /* 0x0000000d2e317211 */ /* 0x080fe200000f0eff */
[----:B------:R-:W4:Y:S01]  /*50a0*/  LDG.E.U16 R64, desc[UR10][R64.64] ;  /* 0x0000000a40407981 */ /* 0x000f22000c1e1500 */
[-C--:B------:R-:W-:Y:S02]  /*50b0*/  LEA.HI.X.SX32 R57, R47, R13.reuse, 0x1, P1 ;  /* 0x0000000d2f397211 */ /* 0x080fe400008f0eff */
[CC--:B------:R-:W-:Y:S01]  /*50c0*/  LEA R46, P0, R44.reuse, R14.reuse, 0x1 ;  /* 0x0000000e2c2e7211 */ /* 0x0c0fe200078008ff */
[----:B------:R0:W4:Y:S01]  /*50d0*/  LDG.E.U16 R70, desc[UR10][R48.64] ;  /* 0x0000000a30467981 */ /* 0x000122000c1e1500 */
[C---:B-1----:R-:W-:Y:S02]  /*50e0*/  LEA R52, P1, R45.reuse, R14, 0x1 ;  /* 0x0000000e2d347211 */ /* 0x042fe400078208ff */
        /* <DEDUP_REMOVED lines=70> */
[----:B------:R-:W4:Y:S01]  /*5550*/  LDG.E.U16 R94, desc[UR10][R24.64] ;  /* 0x0000000a185e7981 */ /* 0x000f22000c1e1500 */
        /* <DEDUP_REMOVED lines=12> */
[----:B------:R-:W-:-:S02]  /*5620*/  LEA R18, P1, R17, R14, 0x1 ;  /* 0x0000000e11127211 */ /* 0x000fc400078208ff */
[-C--:B------:R-:W-:Y:S01]  /*5630*/  LEA.HI.X.SX32 R7, R7, R13.reuse, 0x1, P0 ;  /* 0x0000000d07077211 */ /* 0x080fe200000f0eff */
[----:B------:R-:W4:Y:S01]  /*5640*/  LDG.E.U16 R26, desc[UR10][R26.64] ;  /* 0x0000000a1a1a7981 */ /* 0x000f22000c1e1500 */
[-C--:B------:R-:W-:Y:S02]  /*5650*/  LEA.HI.X.SX32 R19, R17, R13.reuse, 0x1, P1 ;  /* 0x0000000d11137211 */ /* 0x080fe400008f0eff */
[-C--:B0-----:R-:W-:Y:S01]  /*5660*/  LEA R22, P0, R16, R14.reuse, 0x1 ;  /* 0x0000000e10167211 */ /* 0x081fe200078008ff */
[----:B------:R0:W4:Y:S01]  /*5670*/  LDG.E.U16 R100, desc[UR10][R6.64] ;  /* 0x0000000a06647981 */ /* 0x000122000c1e1500 */
[----:B------:R-:W-:Y:S02]  /*5680*/  LEA R24, P1, R12, R14, 0x1 ;  /* 0x0000000e0c187211 */ /* 0x000fe400078208ff */
[-C--:B------:R-:W-:Y:S01]  /*5690*/  LEA.HI.X.SX32 R23, R16, R13.reuse, 0x1, P0 ;  /* 0x0000000d10177211 */ /* 0x080fe200000f0eff */
[----:B------:R-:W4:Y:S01]  /*56a0*/  LDG.E.U16 R102, desc[UR10][R18.64] ;  /* 0x0000000a12667981 */ /* 0x000f22000c1e1500 */
[----:B------:R-:W-:-:S02]  /*56b0*/  LEA.HI.X.SX32 R25, R12, R13, 0x1, P1 ;  /* 0x0000000d0c197211 */ /* 0x000fc400008f0eff */
[CC--:B------:R-:W-:Y:S01]  /*56c0*/  LEA R16, P0, R4.reuse, R14.reuse, 0x1 ;  /* 0x0000000e04107211 */ /* 0x0c0fe200078008ff */
[----:B------:R-:W4:Y:S01]  /*56d0*/  LDG.E.U16 R22, desc[UR10][R22.64] ;  /* 0x0000000a16167981 */ /* 0x000f22000c1e1500 */
[CC--:B-1----:R-:W-:Y:S02]  /*56e0*/  LEA R20, P1, R5.reuse, R14.reuse, 0x1 ;  /* 0x0000000e05147211 */ /* 0x0c2fe400078208ff */
        /* <DEDUP_REMOVED lines=9> */
[-C--:B------:R-:W-:Y:S01]  /*5780*/  LEA R10, P0, R11, R14.reuse, 0x1 ;  /* 0x0000000e0b0a7211 */ /* 0x080fe200078008ff */
[----:B------:R0:W4:Y:S01]  /*5790*/  LDG.E.U16 R106, desc[UR10][R4.64] ;  /* 0x0000000a046a7981 */ /* 0x000122000c1e1500 */
[-C--:B------:R-:W-:Y:S02]  /*57a0*/  LEA R8, P1, R9, R14.reuse, 0x1 ;  /* 0x0000000e09087211 */ /* 0x080fe400078208ff */
[----:B------:R-:W-:Y:S01]  /*57b0*/  LEA.HI.X.SX32 R11, R11, R13, 0x1, P0 ;  /* 0x0000000d0b0b7211 */ /* 0x000fe200000f0eff */
[----:B------:R0:W4:Y:S01]  /*57c0*/  LDG.E.U16 R108, desc[UR10][R6.64] ;  /* 0x0000000a066c7981 */ /* 0x000122000c1e1500 */
[----:B-1----:R-:W-:-:S02]  /*57d0*/  LEA R16, P0, R15, R14, 0x1 ;  /* 0x0000000e0f107211 */ /* 0x002fc400078008ff */
[-C--:B------:R-:W-:Y:S01]  /*57e0*/  LEA.HI.X.SX32 R9, R9, R13.reuse, 0x1, P1 ;  /* 0x0000000d09097211 */ /* 0x080fe200008f0eff */
[----:B------:R-:W4:Y:S01]  /*57f0*/  LDG.E.U16 R110, desc[UR10][R10.64] ;  /* 0x0000000a0a6e7981 */ /* 0x000f22000c1e1500 */
[-C--:B------:R-:W-:Y:S02]  /*5800*/  LEA.HI.X.SX32 R17, R15, R13.reuse, 0x1, P0 ;  /* 0x0000000d0f117211 */ /* 0x080fe400000f0eff */
[-C--:B0-----:R-:W-:Y:S01]  /*5810*/  LEA R4, P0, R141, R14.reuse, 0x1 ;  /* 0x0000000e8d047211 */ /* 0x081fe200078008ff */
[----:B------:R0:W4:Y:S01]  /*5820*/  LDG.E.U16 R112, desc[UR10][R8.64] ;  /* 0x0000000a08707981 */ /* 0x000122000c1e1500 */
[-C--:B------:R-:W-:Y:S02]  /*5830*/  LEA R18, P1, R135, R14.reuse, 0x1 ;  /* 0x0000000e87127211 */ /* 0x080fe400078208ff */
[-C--:B------:R-:W-:Y:S01]  /*5840*/  LEA.HI.X.SX32 R5, R141, R13.reuse, 0x1, P0 ;  /* 0x0000000d8d057211 */ /* 0x080fe200000f0eff */
[----:B------:R1:W4:Y:S01]  /*5850*/  LDG.E.U16 R114, desc[UR10][R16.64] ;  /* 0x0000000a10727981 */ /* 0x000322000c1e1500 */
[----:B------:R-:W-:Y:S01]  /*5860*/  LEA.HI.X.SX32 R19, R135, R13, 0x1, P1 ;  /* 0x0000000d87137211 */ /* 0x000fe200008f0eff */
[----:B------:R-:W2:Y:S01]  /*5870*/  LDC R141, c[0x0][0x3c4] ;  /* 0x0000f100ff8d7b82 */ /* 0x000ea20000000800 */
[-C--:B------:R-:W-:Y:S01]  /*5880*/  LEA R6, P0, R150, R14.reuse, 0x1 ;  /* 0x0000000e96067211 */ /* 0x080fe200078008ff */
[----:B------:R1:W4:Y:S01]  /*5890*/  LDG.E.U16 R116, desc[UR10][R4.64] ;  /* 0x0000000a04747981 */ /* 0x000322000c1e1500 */
[----:B------:R-:W-:-:S02]  /*58a0*/  LEA R20, P1, R145, R14, 0x1 ;  /* 0x0000000e91147211 */ /* 0x000fc400078208ff */
[-C--:B------:R-:W-:Y:S01]  /*58b0*/  LEA.HI.X.SX32 R7, R150, R13.reuse, 0x1, P0 ;  /* 0x0000000d96077211 */ /* 0x080fe200000f0eff */
[----:B------:R-:W4:Y:S01]  /*58c0*/  LDG.E.U16 R18, desc[UR10][R18.64] ;  /* 0x0000000a12127981 */ /* 0x000f22000c1e1500 */
[-C--:B------:R-:W-:Y:S01]  /*58d0*/  LEA.HI.X.SX32 R21, R145, R13.reuse, 0x1, P1 ;  /* 0x0000000d91157211 */ /* 0x080fe200008f0eff */
[----:B------:R-:W2:Y:S01]  /*58e0*/  LDC R135, c[0x0][0x3c4] ;  /* 0x0000f100ff877b82 */ /* 0x000ea20000000800 */
[-C--:B0-----:R-:W-:Y:S01]  /*58f0*/  LEA R8, P0, R160, R14.reuse, 0x1 ;  /* 0x0000000ea0087211 */ /* 0x081fe200078008ff */
[----:B------:R0:W4:Y:S01]  /*5900*/  LDG.E.U16 R6, desc[UR10][R6.64] ;  /* 0x0000000a06067981 */ /* 0x000122000c1e1500 */
[-C--:B------:R-:W-:Y:S02]  /*5910*/  LEA R10, P1, R166, R14.reuse, 0x1 ;  /* 0x0000000ea60a7211 */ /* 0x080fe400078208ff */
[-C--:B------:R-:W-:Y:S01]  /*5920*/  LEA.HI.X.SX32 R9, R160, R13.reuse, 0x1, P0 ;  /* 0x0000000da0097211 */ /* 0x080fe200000f0eff */
[----:B------:R-:W4:Y:S01]  /*5930*/  LDG.E.U16 R20, desc[UR10][R20.64] ;  /* 0x0000000a14147981 */ /* 0x000f22000c1e1500 */
[-C--:B-1----:R-:W-:Y:S01]  /*5940*/  LEA R16, P0, R172, R14.reuse, 0x1 ;  /* 0x0000000eac107211 */ /* 0x082fe200078008ff */
[----:B------:R-:W1:Y:S01]  /*5950*/  LDC R5, c[0x0][0x3c0] ;  /* 0x0000f000ff057b82 */ /* 0x000e620000000800 */
[----:B------:R-:W-:Y:S01]  /*5960*/  LEA.HI.X.SX32 R11, R166, R13, 0x1, P1 ;  /* 0x0000000da60b7211 */ /* 0x000fe200008f0eff */
[----:B------:R-:W4:Y:S01]  /*5970*/  LDG.E.U16 R8, desc[UR10][R8.64] ;  /* 0x0000000a08087981 */ /* 0x000f22000c1e1500 */
[----:B------:R-:W-:-:S02]  /*5980*/  LEA R14, P1, R77, R14, 0x1 ;  /* 0x0000000e4d0e7211 */ /* 0x000fc400078208ff */
[-C--:B------:R-:W-:Y:S01]  /*5990*/  LEA.HI.X.SX32 R17, R172, R13.reuse, 0x1, P0 ;  /* 0x0000000dac117211 */ /* 0x080fe200000f0eff */
[----:B------:R0:W4:Y:S01]  /*59a0*/  LDG.E.U16 R10, desc[UR10][R10.64] ;  /* 0x0000000a0a0a7981 */ /* 0x000122000c1e1500 */
[----:B------:R-:W-:Y:S01]  /*59b0*/  LEA.HI.X.SX32 R15, R77, R13, 0x1, P1 ;  /* 0x0000000d4d0f7211 */ /* 0x000fe200008f0eff */
[----:B0-----:R-:W0:Y:S02]  /*59c0*/  LDC R7, c[0x0][0x3c8] ;  /* 0x0000f200ff077b82 */ /* 0x001e240000000800 */
[----:B------:R-:W4:Y:S04]  /*59d0*/  LDG.E.U16 R16, desc[UR10][R16.64] ;  /* 0x0000000a10107981 */ /* 0x000f28000c1e1500 */
[----:B------:R3:W4:Y:S01]  /*59e0*/  LDG.E.U16 R14, desc[UR10][R14.64] ;  /* 0x0000000a0e0e7981 */ /* 0x000722000c1e1500 */
[----:B------:R-:W-:Y:S01]  /*59f0*/  SHF.R.U32.HI R209, RZ, 0x5, R178 ;  /* 0x00000005ffd17819 */ /* 0x000fe200000116b2 */
[----:B------:R-:W1:Y:S04]  /*5a00*/  LDC R11, c[0x0][0x3c8] ;  /* 0x0000f200ff0b7b82 */ /* 0x000e680000000800 */
[----:B------:R-:W-:Y:S01]  /*5a10*/  IMAD.SHL.U32 R4, R209, 0x200000, RZ ;  /* 0x00200000d1047824 */ /* 0x000fe200078e00ff */
[----:B------:R-:W-:-:S03]  /*5a20*/  R2UR UR8, R0 ;  /* 0x00000000000872ca */ /* 0x000fc600000e0000 */
[----:B------:R-:W2:Y:S01]  /*5a30*/  LDC R13, c[0x0][0x3c8] ;  /* 0x0000f200ff0d7b82 */ /* 0x000ea20000000800 */
[----:B------:R-:W-:-:S04]  /*5a40*/  LOP3.LUT R4, R4, 0x600000, RZ, 0xc0, !PT ;  /* 0x0060000004047812 */ /* 0x000fc800078ec0ff */
[----:B------:R-:W-:Y:S02]  /*5a50*/  R2UR UR7, R4 ;  /* 0x00000000040772ca */ /* 0x000fe400000e0000 */
[----:B------:R-:W-:Y:S01]  /*5a60*/  LOP3.LUT R0, R178, 0x7f, RZ, 0xc0, !PT ;  /* 0x0000007fb2007812 */ /* 0x000fe200078ec0ff */
[----:B------:R-:W2:Y:S01]  /*5a70*/  LDC R9, c[0x0][0x3f0] ;  /* 0x0000fc00ff097b82 */ /* 0x000ea20000000800 */
[----:B------:R-:W-:-:S07]  /*5a80*/  R2UR UR6, R206 ;  /* 0x00000000ce0672ca */ /* 0x000fce00000e0000 */
[----:B---3--:R-:W3:Y:S01]  /*5a90*/  LDC R15, c[0x0][0x3c4] ;  /* 0x0000f100ff0f7b82 */ /* 0x008ee20000000800 */
[----:B------:R-:W-:Y:S02]  /*5aa0*/  PRMT R53, RZ, 0x7610, R53 ;  /* 0x00007610ff357816 */ /* 0x000fe40000000035 */
[----:B------:R-:W-:Y:S02]  /*5ab0*/  PRMT R129, RZ, 0x7610, R129 ;  /* 0x00007610ff817816 */ /* 0x000fe40000000081 */
[----:B------:R-:W-:Y:S02]  /*5ac0*/  PRMT R128, RZ, 0x7610, R128 ;  /* 0x00007610ff807816 */ /* 0x000fe40000000080 */
[----:B------:R-:W-:Y:S01]  /*5ad0*/  PRMT R126, RZ, 0x7610, R126 ;  /* 0x00007610ff7e7816 */ /* 0x000fe2000000007e */
[----:B------:R-:W2:Y:S01]  /*5ae0*/  LDC R145, c[0x0][0x3c4] ;  /* 0x0000f100ff917b82 */ /* 0x000ea20000000800 */
[----:B------:R-:W-:Y:S01]  /*5af0*/  STS.U16 [R55+UR9+0x2300], R54 ;  /* 0x0023003637007988 */ /* 0x000fe20008000409 */
[----:B0-----:R-:W-:-:S02]  /*5b00*/  IMAD R4, R0, R7, RZ ;  /* 0x0000000700047224 */ /* 0x001fc400078e02ff */
[----:B-1----:R-:W-:Y:S01]  /*5b10*/  IMAD R0, R164, R5, RZ ;  /* 0x00000005a4007224 */ /* 0x002fe200078e02ff */
[----:B------:R-:W-:Y:S01]  /*5b20*/  UIADD3 UR7, UPT, UPT, UR8, UR7, URZ ;  /* 0x0000000708077290 */ /* 0x000fe2000fffe0ff */
[----:B------:R-:W-:Y:S02]  /*5b30*/  PRMT R125, RZ, 0x7610, R125 ;  /* 0x00007610ff7d7816 */ /* 0x000fe4000000007d */
[----:B------:R-:W-:Y:S02]  /*5b40*/  PRMT R124, RZ, 0x7610, R124 ;  /* 0x00007610ff7c7816 */ /* 0x000fe4000000007c */
[----:B------:R-:W-:Y:S02]  /*5b50*/  PRMT R122, RZ, 0x7610, R122 ;  /* 0x00007610ff7a7816 */ /* 0x000fe4000000007a */
[----:B------:R-:W-:Y:S02]  /*5b60*/  PRMT R65, RZ, 0x7610, R65 ;  /* 0x00007610ff417816 */ /* 0x000fe40000000041 */
[----:B------:R-:W-:Y:S01]  /*5b70*/  PRMT R63, RZ, 0x7610, R63 ;  /* 0x00007610ff3f7816 */ /* 0x000fe2000000003f */
[----:B------:R-:W-:Y:S01]  /*5b80*/  STTM.x64 tmem[UR7], RZ ;  /* 0x000000ff000079ed */ /* 0x000fe20008340007 */
[----:B------:R-:W-:Y:S01]  /*5b90*/  STTM.x64 tmem[UR7+0x40], RZ ;  /* 0x000040ff000079ed */ /* 0x000fe20008340007 */
[----:B------:R-:W-:Y:S01]  /*5ba0*/  STTM.x64 tmem[UR7+0x80], RZ ;  /* 0x000080ff000079ed */ /* 0x000fe20008340007 */
[----:B------:R-:W-:Y:S01]  /*5bb0*/  STTM.x64 tmem[UR7+0xc0], RZ ;  /* 0x0000c0ff000079ed */ /* 0x000fe20008340007 */
[----:B------:R-:W-:Y:S01]  /*5bc0*/  IMAD R5, R11, 0x80, R4 ;  /* 0x000000800b057824 */ /* 0x000fe200078e0204 */
[----:B------:R-:W-:-:S02]  /*5bd0*/  PRMT R61, RZ, 0x7610, R61 ;  /* 0x00007610ff3d7816 */ /* 0x000fc4000000003d */
[----:B------:R-:W-:Y:S02]  /*5be0*/  PRMT R59, RZ, 0x7610, R59 ;  /* 0x00007610ff3b7816 */ /* 0x000fe4000000003b */
[----:B------:R-:W-:Y:S02]  /*5bf0*/  PRMT R57, RZ, 0x7610, R57 ;  /* 0x00007610ff397816 */ /* 0x000fe40000000039 */
[----:B------:R-:W-:Y:S02]  /*5c00*/  PRMT R51, RZ, 0x7610, R51 ;  /* 0x00007610ff337816 */ /* 0x000fe40000000033 */
[----:B------:R-:W-:Y:S02]  /*5c10*/  PRMT R49, RZ, 0x7610, R49 ;  /* 0x00007610ff317816 */ /* 0x000fe40000000031 */
[----:B------:R-:W-:Y:S02]  /*5c20*/  PRMT R47, RZ, 0x7610, R47 ;  /* 0x00007610ff2f7816 */ /* 0x000fe4000000002f */
        /* <DEDUP_REMOVED lines=8> */
[----:B------:R-:W-:Y:S01]  /*5cb0*/  PRMT R27, RZ, 0x7610, R27 ;  /* 0x00007610ff1b7816 */ /* 0x000fe2000000001b */
[----:B--2---:R-:W-:Y:S01]  /*5cc0*/  IMAD R135, R135, 0x11, RZ ;  /* 0x0000001187877824 */ /* 0x004fe200078e02ff */
[----:B------:R-:W-:Y:S01]  /*5cd0*/  STS.U16 [R55+UR9+0x2700], R58 ;  /* 0x0027003a37007988 */ /* 0x000fe20008000409 */
[----:B------:R-:W-:Y:S01]  /*5ce0*/  IMAD R137, R137, 0xa, RZ ;  /* 0x0000000a89897824 */ /* 0x000fe200078e02ff */
[----:B------:R-:W0:Y:S02]  /*5cf0*/  LDC R150, c[0x0][0x3c4] ;  /* 0x0000f100ff967b82 */ /* 0x000e240000000800 */
[----:B----4-:R-:W-:Y:S04]  /*5d00*/  STS.U16 [R55+UR9+0x2b00], R60 ;  /* 0x002b003c37007988 */ /* 0x010fe80008000409 */
[----:B------:R-:W-:Y:S01]  /*5d10*/  STS.U16 [R55+UR9+0x2f00], R66 ;  /* 0x002f004237007988 */ /* 0x000fe20008000409 */
[----:B------:R-:W-:Y:S01]  /*5d20*/  IMAD R138, R138, 0x12, RZ ;  /* 0x000000128a8a7824 */ /* 0x000fe200078e02ff */
[----:B------:R-:W1:Y:S02]  /*5d30*/  LDC R160, c[0x0][0x3c4] ;  /* 0x0000f100ffa07b82 */ /* 0x000e640000000800 */
        /* <DEDUP_REMOVED lines=23> */
[----:B------:R-:W-:Y:S01]  /*5eb0*/  STS.U16 [R55+UR9+0x8b00], R36 ;  /* 0x008b002437007988 */ /* 0x000fe20008000409 */
[----:B--2---:R-:W2:Y:S03]  /*5ec0*/  LDC.64 R30, c[0x0][0x388] ;  /* 0x0000e200ff1e7b82 */ /* 0x004ea60000000a00 */
[----:B------:R-:W-:Y:S04]  /*5ed0*/  STS.U16 [R55+UR9+0x8f00], R90 ;  /* 0x008f005a37007988 */ /* 0x000fe80008000409 */
[----:B------:R-:W-:Y:S04]  /*5ee0*/  STS.U16 [R55+UR9+0x9300], R34 ;  /* 0x0093002237007988 */ /* 0x000fe80008000409 */
[----:B------:R-:W-:Y:S04]  /*5ef0*/  STS.U16 [R55+UR9+0x9700], R92 ;  /* 0x0097005c37007988 */ /* 0x000fe80008000409 */
[----:B------:R-:W-:Y:S04]  /*5f00*/  STS.U16 [R55+UR9+0x9b00], R32 ;  /* 0x009b002037007988 */ /* 0x000fe80008000409 */
[----:B------:R-:W-:Y:S04]  /*5f10*/  STS.U16 [R55+UR9+0x9f00], R94 ;  /* 0x009f005e37007988 */ /* 0x000fe80008000409 */
[----:B------:R-:W-:Y:S01]  /*5f20*/  STS.U16 [R55+UR9+0xa700], R96 ;  /* 0x00a7006037007988 */ /* 0x000fe20008000409 */
[----:B--2---:R-:W-:-:S02]  /*5f30*/  LEA R199, P0, R0, R30, 0x1 ;  /* 0x0000001e00c77211 */ /* 0x004fc400078008ff */
[----:B------:R-:W-:Y:S01]  /*5f40*/  ISETP.GT.AND P1, PT, R9, RZ, PT ;  /* 0x000000ff0900720c */ /* 0x000fe20003f24270 */
[----:B------:R2:W-:Y:S01]  /*5f50*/  STS.U16 [R55+UR9+0xab00], R28 ;  /* 0x00ab001c37007988 */ /* 0x0005e20008000409 */
[----:B------:R-:W-:Y:S01]  /*5f60*/  LEA.HI.X.SX32 R7, R0, R31, 0x1, P0 ;  /* 0x0000001f00077211 */ /* 0x000fe200000f0eff */
[----:B---3--:R-:W-:Y:S01]  /*5f70*/  IMAD.SHL.U32 R2, R15, 0x2, RZ ;  /* 0x000000020f027824 */ /* 0x008fe200078e00ff */
[----:B------:R-:W-:Y:S01]  /*5f80*/  LOP3.LUT P0, RZ, R178, 0x7f, RZ, 0xc0, !PT ;  /* 0x0000007fb2ff7812 */ /* 0x000fe2000780c0ff */
[----:B------:R-:W-:Y:S04]  /*5f90*/  STS.U16 [R55+UR9+0xaf00], R98 ;  /* 0x00af006237007988 */ /* 0x000fe80008000409 */
[----:B------:R-:W-:Y:S04]  /*5fa0*/  STS.U16 [R55+UR9+0xb300], R26 ;  /* 0x00b3001a37007988 */ /* 0x000fe80008000409 */
[----:B------:R-:W-:Y:S01]  /*5fb0*/  STS.U16 [R55+UR9+0xb700], R100 ;  /* 0x00b7006437007988 */ /* 0x000fe20008000409 */
[----:B--2---:R-:W2:Y:S03]  /*5fc0*/  LDC R28, c[0x0][0x3c8] ;  /* 0x0000f200ff1c7b82 */ /* 0x004ea60000000800 */
[----:B------:R-:W-:Y:S04]  /*5fd0*/  STS.U16 [R55+UR9+0xbb00], R102 ;  /* 0x00bb006637007988 */ /* 0x000fe80008000409 */
[----:B------:R-:W-:Y:S04]  /*5fe0*/  STS.U16 [R55+UR9+0xbf00], R22 ;  /* 0x00bf001637007988 */ /* 0x000fe80008000409 */
[----:B------:R-:W-:Y:S04]  /*5ff0*/  STS.U16 [R55+UR9+0xc300], R24 ;  /* 0x00c3001837007988 */ /* 0x000fe80008000409 */
        /* <DEDUP_REMOVED lines=12> */
[----:B------:R0:W-:Y:S04]  /*60c0*/  STS.U16 [R55+UR9+0xf700], R10 ;  /* 0x00f7000a37007988 */ /* 0x0001e80008000409 */
[----:B------:R-:W-:Y:S04]  /*60d0*/  STS.U16 [R55+UR9+0xfb00], R16 ;  /* 0x00fb001037007988 */ /* 0x000fe80008000409 */
[----:B------:R0:W-:Y:S01]  /*60e0*/  STS.U16 [R55+UR9+0xff00], R14 ;  /* 0x00ff000e37007988 */ /* 0x0001e20008000409 */
[----:B------:R-:W-:Y:S01]  /*60f0*/  VOTEU.ALL UP0, P0 ;  /* 0x0000000000ff7886 */ /* 0x000fe20000000000 */
[----:B------:R-:W-:Y:S01]  /*6100*/  VOTEU.ALL UP1, P0 ;  /* 0x0000000000ff7886 */ /* 0x000fe20000020000 */
[-C--:B------:R-:W-:Y:S01]  /*6110*/  LEA R202, P2, R4, R199.reuse, 0x1 ;  /* 0x000000c704ca7211 */ /* 0x080fe200078408ff */
[----:B------:R-:W0:Y:S01]  /*6120*/  FENCE.VIEW.ASYNC.T ;  /* 0x00000000000073c6 */ /* 0x000e220000000200 */
[----:B------:R-:W-:Y:S01]  /*6130*/  LEA R200, P3, R5, R199, 0x1 ;  /* 0x000000c705c87211 */ /* 0x000fe200078608ff */
[----:B---3--:R-:W3:Y:S01]  /*6140*/  LDC R12, c[0x0][0x3c4] ;  /* 0x0000f100ff0c7b82 */ /* 0x008ee20000000800 */
[----:B------:R-:W-:-:S04]  /*6150*/  @!UP0 UIADD3 UR4, UPT, UPT, -UR12, 0x100000, URZ ;  /* 0x001000000c048890 */ /* 0x000fc8000fffe1ff */
[----:B------:R-:W-:Y:S02]  /*6160*/  @!UP0 USHF.L.U32 UR5, UR4, 0xb, URZ ;  /* 0x0000000b04058899 */ /* 0x000fe400080006ff */
[----:B------:R-:W-:Y:S01]  /*6170*/  @!UP0 USHF.L.U32 UR4, UR4, 0x1, URZ ;  /* 0x0000000104048899 */ /* 0x000fe200080006ff */
[----:B0-----:R-:W-:Y:S01]  /*6180*/  BAR.SYNC.DEFER_BLOCKING 0x0 ;  /* 0x0000000000007b1d */ /* 0x001fe20000010000 */
[----:B--2---:R-:W-:-:S05]  /*6190*/  IMAD R6, R28, 0x80, R5 ;  /* 0x000000801c067824 */ /* 0x004fca00078e0205 */
[----:B------:R-:W-:Y:S02]  /*61a0*/  LEA R0, R13, R6, 0x7 ;  /* 0x000000060d007211 */ /* 0x000fe400078e38ff */
[----:B------:R-:W0:Y:S02]  /*61b0*/  LDC R68, c[0x0][0x3c4] ;  /* 0x0000f100ff447b82 */ /* 0x000e240000000800 */
[-C--:B------:R-:W-:Y:S01]  /*61c0*/  LEA R198, P5, R0, R199.reuse, 0x1 ;  /* 0x000000c700c67211 */ /* 0x080fe200078a08ff */
[----:B------:R-:W2:Y:S02]  /*61d0*/  FENCE.VIEW.ASYNC.S ;  /* 0x00000000000073c6 */ /* 0x000ea40000000000 */
[----:B--2---:R2:W1:Y:S01]  /*61e0*/  @!UP1 SYNCS.EXCH.64 URZ, [UR6], UR4 ;  /* 0x0000000406ff95b2 */ /* 0x0044620008000100 */
[----:B------:R-:W-:Y:S02]  /*61f0*/  LEA R204, P4, R6, R199, 0x1 ;  /* 0x000000c706cc7211 */ /* 0x000fe400078808ff */
[-C--:B------:R-:W-:Y:S01]  /*6200*/  LEA.HI.X.SX32 R199, R0, R7.reuse, 0x1, P5 ;  /* 0x0000000700c77211 */ /* 0x080fe200028f0eff */
[----:B-1----:R-:W-:Y:S01]  /*6210*/  BAR.SYNC.DEFER_BLOCKING 0x0 ;  /* 0x0000000000007b1d */ /* 0x002fe20000010000 */
[----:B------:R-:W-:Y:S01]  /*6220*/  PRMT R104, RZ, 0x7610, R104 ;  /* 0x00007610ff687816 */ /* 0x000fe20000000068 */
[----:B----4-:R-:W-:Y:S01]  /*6230*/  IMAD.WIDE R8, R2, 0x2, R198 ;  /* 0x0000000202087825 */ /* 0x010fe200078e02c6 */
[----:B------:R-:W-:-:S02]  /*6240*/  LEA.HI.X.SX32 R201, R5, R7, 0x1, P3 ;  /* 0x0000000705c97211 */ /* 0x000fc400018f0eff */
[-C--:B------:R-:W-:Y:S01]  /*6250*/  LEA.HI.X.SX32 R203, R4, R7.reuse, 0x1, P2 ;  /* 0x0000000704cb7211 */ /* 0x080fe200010f0eff */
[----:B---3--:R-:W-:Y:S01]  /*6260*/  IMAD R11, R12, 0x5, RZ ;  /* 0x000000050c0b7824 */ /* 0x008fe200078e02ff */
[----:B------:R-:W-:Y:S02]  /*6270*/  LEA.HI.X.SX32 R205, R6, R7, 0x1, P4 ;  /* 0x0000000706cd7211 */ /* 0x000fe400020f0eff */
[----:B------:R-:W-:Y:S01]  /*6280*/  PRMT R54, RZ, 0x7610, R54 ;  /* 0x00007610ff367816 */ /* 0x000fe20000000036 */
[----:B------:R-:W-:Y:S01]  /*6290*/  STL [R1+0x94c], R209 ;  /* 0x00094cd101007387 */ /* 0x000fe20000100800 */
[----:B------:R-:W-:Y:S01]  /*62a0*/  PRMT R116, RZ, 0x7610, R116 ;  /* 0x00007610ff747816 */ /* 0x000fe20000000074 */
[----:B------:R-:W1:Y:S02]  /*62b0*/  LDC R0, c[0x0][0x3c4] ;  /* 0x0000f100ff007b82 */ /* 0x000e640000000800 */
[----:B------:R-:W3:Y:S01]  /*62c0*/  @P1 LDG.E.U16 R104, desc[UR10][R8.64] ;  /* 0x0000000a08681981 */ /* 0x000ee2000c1e1500 */
[----:B------:R-:W-:Y:S01]  /*62d0*/  IMAD.WIDE R6, R11, 0x2, R200 ;  /* 0x000000020b067825 */ /* 0x000fe200078e02c8 */
[----:B------:R-:W-:-:S02]  /*62e0*/  PRMT R114, RZ, 0x7610, R114 ;  /* 0x00007610ff727816 */ /* 0x000fc40000000072 */
[----:B------:R-:W-:Y:S01]  /*62f0*/  PRMT R112, RZ, 0x7610, R112 ;  /* 0x00007610ff707816 */ /* 0x000fe20000000070 */
[----:B------:R-:W-:Y:S01]  /*6300*/  IMAD.WIDE R10, R11, 0x2, R202 ;  /* 0x000000020b0a7825 */ /* 0x000fe200078e02ca */
[----:B------:R4:W2:Y:S04]  /*6310*/  @P1 LDG.E.U16 R53, desc[UR10][R6.64] ;  /* 0x0000000a06351981 */ /* 0x0008a8000c1e1500 */
[----:B------:R-:W2:Y:S04]  /*6320*/  @P1 LDG.E.U16 R54, desc[UR10][R10.64] ;  /* 0x0000000a0a361981 */ /* 0x000ea8000c1e1500 */
[----:B------:R-:W-:Y:S01]  /*6330*/  STL [R1+0x950], R164 ;  /* 0x000950a401007387 */ /* 0x000fe20000100800 */
[----:B------:R-:W-:Y:S01]  /*6340*/  PRMT R110, RZ, 0x7610, R110 ;  /* 0x00007610ff6e7816 */ /* 0x000fe2000000006e */
[----:B----4-:R-:W4:Y:S02]  /*6350*/  LDC R6, c[0x0][0x3c4] ;  /* 0x0000f100ff067b82 */ /* 0x010f240000000800 */
[----:B------:R-:W-:Y:S04]  /*6360*/  STL [R1+0x954], R178 ;  /* 0x000954b201007387 */ /* 0x000fe80000100800 */
[----:B------:R-:W-:Y:S04]  /*6370*/  STL [R1+0x938], R162 ;  /* 0x000938a201007387 */ /* 0x000fe80000100800 */
[----:B------:R-:W-:Y:S04]  /*6380*/  STL.64 [R1+0x958], R206 ;  /* 0x000958ce01007387 */ /* 0x000fe80000100a00 */
[----:B------:R0:W-:Y:S04]  /*6390*/  STL.64 [R1+0xae8], R128 ;  /* 0x000ae88001007387 */ /* 0x0001e80000100a00 */
[----:B------:R-:W-:Y:S01]  /*63a0*/  STL.64 [R1+0xad8], R126 ;  /* 0x000ad87e01007387 */ /* 0x000fe20000100a00 */
[----:B------:R-:W-:-:S03]  /*63b0*/  PRMT R108, RZ, 0x7610, R108 ;  /* 0x00007610ff6c7816 */ /* 0x000fc6000000006c */
[----:B------:R0:W-:Y:S01]  /*63c0*/  STL.64 [R1+0xac8], R124 ;  /* 0x000ac87c01007387 */ /* 0x0001e20000100a00 */
[----:B------:R-:W-:-:S03]  /*63d0*/  PRMT R106, RZ, 0x7610, R106 ;  /* 0x00007610ff6a7816 */ /* 0x000fc6000000006a */
[----:B------:R0:W-:Y:S04]  /*63e0*/  STL.64 [R1+0xab8], R122 ;  /* 0x000ab87a01007387 */ /* 0x0001e80000100a00 */
[----:B------:R-:W-:Y:S01]  /*63f0*/  STL.64 [R1+0xaa8], R120 ;  /* 0x000aa87801007387 */ /* 0x000fe20000100a00 */
[----:B------:R-:W-:-:S03]  /*6400*/  PRMT R102, RZ, 0x7610, R102 ;  /* 0x00007610ff667816 */ /* 0x000fc60000000066 */
[----:B------:R0:W-:Y:S01]  /*6410*/  STL.64 [R1+0xa98], R118 ;  /* 0x000a987601007387 */ /* 0x0001e20000100a00 */
[----:B------:R-:W-:-:S03]  /*6420*/  PRMT R100, RZ, 0x7610, R100 ;  /* 0x00007610ff647816 */ /* 0x000fc60000000064 */
        /* <DEDUP_REMOVED lines=10> */
[----:B------:R-:W-:Y:S01]  /*64d0*/  STL.64 [R1+0xac0], R106 ;  /* 0x000ac06a01007387 */ /* 0x000fe20000100a00 */
        /* <DEDUP_REMOVED lines=32> */
[----:B------:R-:W-:Y:S01]  /*66e0*/  PRMT R26, RZ, 0x7610, R26 ;  /* 0x00007610ff1a7816 */ /* 0x000fe2000000001a */
[----:B0-----:R-:W-:Y:S01]  /*66f0*/  IMAD R68, R68, 0x18, RZ ;  /* 0x0000001844447824 */ /* 0x001fe200078e02ff */
[----:B-1----:R-:W-:Y:S01]  /*6700*/  SHF.L.U32 R0, R0, 0x3, RZ ;  /* 0x0000000300007819 */ /* 0x002fe200000006ff */
[----:B----4-:R-:W-:Y:S01]  /*6710*/  IMAD.SHL.U32 R6, R6, 0x10, RZ ;  /* 0x0000001006067824 */ /* 0x010fe200078e00ff */
[----:B------:R-:W-:Y:S01]  /*6720*/  PRMT R130, RZ, 0x7610, R130 ;  /* 0x00007610ff827816 */ /* 0x000fe20000000082 */
[----:B------:R-:W-:Y:S01]  /*6730*/  IMAD R141, R141, 0xb, RZ ;  /* 0x0000000b8d8d7824 */ /* 0x000fe200078e02ff */
[----:B------:R-:W4:Y:S01]  /*6740*/  @P1 LDG.E.U16 R134, desc[UR10][R200.64] ;  /* 0x0000000ac8861981 */ /* 0x000f22000c1e1500 */
[----:B------:R-:W-:-:S03]  /*6750*/  IMAD.WIDE R128, R0, 0x2, R200 ;  /* 0x0000000200807825 */ /* 0x000fc600078e02c8 */
[----:B------:R-:W4:Y:S01]  /*6760*/  @P1 LDG.E.U16 R132, desc[UR10][R198.64] ;  /* 0x0000000ac6841981 */ /* 0x000f22000c1e1500 */
[----:B------:R-:W-:-:S03]  /*6770*/  IMAD.WIDE R124, R6, 0x2, R200 ;  /* 0x00000002067c7825 */ /* 0x000fc600078e02c8 */
[----:B------:R-:W4:Y:S01]  /*6780*/  @P1 LDG.E.U16 R130, desc[UR10][R128.64] ;  /* 0x0000000a80821981 */ /* 0x000f22000c1e1500 */
[----:B------:R-:W-:-:S04]  /*6790*/  IMAD.WIDE R122, R68, 0x2, R202 ;  /* 0x00000002447a7825 */ /* 0x000fc800078e02ca */
[----:B------:R-:W-:Y:S02]  /*67a0*/  IMAD R142, R142, 0x13, RZ ;  /* 0x000000138e8e7824 */ /* 0x000fe400078e02ff */
[----:B------:R-:W-:Y:S02]  /*67b0*/  IMAD R145, R145, 0xc, RZ ;  /* 0x0000000c91917824 */ /* 0x000fe400078e02ff */
[----:B------:R-:W-:Y:S02]  /*67c0*/  IMAD R146, R146, 0x14, RZ ;  /* 0x0000001492927824 */ /* 0x000fe400078e02ff */
[----:B------:R-:W-:-:S04]  /*67d0*/  IMAD.WIDE R196, R144, 0x2, R200 ;  /* 0x0000000290c47825 */ /* 0x000fc800078e02c8 */
[----:B------:R-:W-:Y:S02]  /*67e0*/  IMAD R147, R147, 0x1c, RZ ;  /* 0x0000001c93937824 */ /* 0x000fe400078e02ff */
[----:B------:R-:W-:Y:S02]  /*67f0*/  IMAD R148, R148, 0xd, RZ ;  /* 0x0000000d94947824 */ /* 0x000fe400078e02ff */
[----:B------:R-:W-:Y:S02]  /*6800*/  IMAD R150, R150, 0x1d, RZ ;  /* 0x0000001d96967824 */ /* 0x000fe400078e02ff */
[----:B------:R-:W-:Y:S02]  /*6810*/  IMAD R151, R151, 0x6, RZ ;  /* 0x0000000697977824 */ /* 0x000fe400078e02ff */
[----:B------:R-:W-:-:S04]  /*6820*/  IMAD.WIDE R216, R149, 0x2, R200 ;  /* 0x0000000295d87825 */ /* 0x000fc800078e02c8 */
[----:B------:R-:W-:Y:S02]  /*6830*/  IMAD R153, R153, 0x16, RZ ;  /* 0x0000001699997824 */ /* 0x000fe400078e02ff */
[----:B------:R-:W-:Y:S02]  /*6840*/  IMAD R154, R154, 0x1e, RZ ;  /* 0x0000001e9a9a7824 */ /* 0x000fe400078e02ff */
[----:B------:R-:W-:-:S04]  /*6850*/  IMAD.WIDE R180, R152, 0x2, R200 ;  /* 0x0000000298b47825 */ /* 0x000fc800078e02c8 */
[----:B------:R-:W-:-:S04]  /*6860*/  IMAD.WIDE R236, R135, 0x2, R198 ;  /* 0x0000000287ec7825 */ /* 0x000fc800078e02c6 */
[----:B------:R-:W-:-:S04]  /*6870*/  IMAD.WIDE R228, R138, 0x2, R198 ;  /* 0x000000028ae47825 */ /* 0x000fc800078e02c6 */
[----:B------:R-:W-:Y:S01]  /*6880*/  IMAD.WIDE R210, R144, 0x2, R198 ;  /* 0x0000000290d27825 */ /* 0x000fe200078e02c6 */
[----:B------:R-:W-:Y:S01]  /*6890*/  PRMT R4, RZ, 0x7610, R4 ;  /* 0x00007610ff047816 */ /* 0x000fe20000000004 */
[----:B------:R-:W4:Y:S02]  /*68a0*/  @P1 LDG.E.U16 R133, desc[UR10][R204.64] ;  /* 0x0000000acc851981 */ /* 0x000f24000c1e1500 */
[----:B------:R-:W-:-:S03]  /*68b0*/  IMAD.WIDE R118, R161, 0x2, R202 ;  /* 0x00000002a1767825 */ /* 0x000fc600078e02ca */
[----:B------:R-:W4:Y:S01]  /*68c0*/  @P1 LDG.E.U16 R4, desc[UR10][R202.64] ;  /* 0x0000000aca041981 */ /* 0x000f22000c1e1500 */
[----:B------:R-:W-:-:S04]  /*68d0*/  IMAD.WIDE R114, R69, 0x2, R202 ;  /* 0x0000000245727825 */ /* 0x000fc800078e02ca */
[----:B------:R-:W-:-:S04]  /*68e0*/  IMAD.WIDE R110, R135, 0x2, R202 ;  /* 0x00000002876e7825 */ /* 0x000fc800078e02ca */
[----:B------:R-:W-:-:S04]  /*68f0*/  IMAD.WIDE R206, R143, 0x2, R200 ;  /* 0x000000028fce7825 */ /* 0x000fc800078e02c8 */
[----:B------:R-:W-:-:S04]  /*6900*/  IMAD.WIDE R208, R144, 0x2, R202 ;  /* 0x0000000290d07825 */ /* 0x000fc800078e02ca */
[----:B------:R-:W-:-:S04]  /*6910*/  IMAD.WIDE R250, R145, 0x2, R202 ;  /* 0x0000000291fa7825 */ /* 0x000fc800078e02ca */
[--C-:B------:R-:W-:Y:S01]  /*6920*/  IMAD.WIDE R248, R145, 0x2, R200.reuse ;  /* 0x0000000291f87825 */ /* 0x100fe200078e02c8 */
[----:B---3--:R-:W-:Y:S04]  /*6930*/  STL.64 [R1+0xa30], R104 ;  /* 0x000a306801007387 */ /* 0x008fe80000100a00 */
[----:B------:R-:W-:Y:S04]  /*6940*/  STL.64 [R1+0xa38], R102 ;  /* 0x000a386601007387 */ /* 0x000fe80000100a00 */
        /* <DEDUP_REMOVED lines=22> */
[----:B--2---:R-:W-:Y:S04]  /*6ab0*/  STL.64 [R1+0x9d8], R54 ;  /* 0x0009d83601007387 */ /* 0x004fe80000100a00 */
        /* <DEDUP_REMOVED lines=10> */
[----:B------:R0:W-:Y:S04]  /*6b60*/  STL.64 [R1+0xab0], R32 ;  /* 0x000ab02001007387 */ /* 0x0001e80000100a00 */
[----:B------:R1:W-:Y:S04]  /*6b70*/  STL.64 [R1+0xad0], R30 ;  /* 0x000ad01e01007387 */ /* 0x0003e80000100a00 */
[----:B------:R-:W-:Y:S04]  /*6b80*/  STL.64 [R1+0xae0], R28 ;  /* 0x000ae01c01007387 */ /* 0x000fe80000100a00 */
[----:B------:R2:W-:Y:S01]  /*6b90*/  STL.64 [R1+0xaf0], R26 ;  /* 0x000af01a01007387 */ /* 0x0005e20000100a00 */
[----:B0-----:R-:W-:-:S04]  /*6ba0*/  IMAD.WIDE R32, R68, 0x2, R200 ;  /* 0x0000000244207825 */ /* 0x001fc800078e02c8 */
[----:B-1----:R-:W-:-:S04]  /*6bb0*/  IMAD.WIDE R30, R6, 0x2, R202 ;  /* 0x00000002061e7825 */ /* 0x002fc800078e02ca */
[----:B--2---:R-:W-:-:S05]  /*6bc0*/  IMAD.WIDE R26, R0, 0x2, R202 ;  /* 0x00000002001a7825 */ /* 0x004fca00078e02ca */
[----:B------:R0:W-:Y:S01]  /*6bd0*/  STL.64 [R1+0x8a8], R26 ;  /* 0x0008a81a01007387 */ /* 0x0001e20000100a00 */
[----:B------:R-:W-:-:S03]  /*6be0*/  IMAD.WIDE R36, R163, 0x2, R200 ;  /* 0x00000002a3247825 */ /* 0x000fc600078e02c8 */
[----:B------:R1:W-:Y:S01]  /*6bf0*/  STL.64 [R1+0x8a0], R128 ;  /* 0x0008a08001007387 */ /* 0x0003e20000100a00 */
[----:B------:R-:W-:-:S03]  /*6c00*/  IMAD.WIDE R40, R69, 0x2, R200 ;  /* 0x0000000245287825 */ /* 0x000fc600078e02c8 */
[----:B------:R-:W-:Y:S01]  /*6c10*/  STL.64 [R1+0x7a8], R30 ;  /* 0x0007a81e01007387 */ /* 0x000fe20000100a00 */
        /* <DEDUP_REMOVED lines=35> */
[----:B------:R-:W-:Y:S04]  /*6e50*/  STL.64 [R1+0x668], R54 ;  /* 0x0006683601007387 */ /* 0x000fe80000100a00 */
[----:B------:R-:W-:Y:S04]  /*6e60*/  STL.64 [R1+0x660], R56 ;  /* 0x0006603801007387 */ /* 0x000fe80000100a00 */
[----:B------:R-:W-:Y:S04]  /*6e70*/  STL.64 [R1+0x5c8], R86 ;  /* 0x0005c85601007387 */ /* 0x000fe80000100a00 */
[----:B------:R-:W-:Y:S04]  /*6e80*/  STL.64 [R1+0x5c0], R60 ;  /* 0x0005c03c01007387 */ /* 0x000fe80000100a00 */
[----:B------:R-:W-:Y:S04]  /*6e90*/  STL.64 [R1+0x848], R82 ;  /* 0x0008485201007387 */ /* 0x000fe80000100a00 */
        /* <DEDUP_REMOVED lines=45> */
[----:B------:R-:W-:-:S04]  /*7170*/  IMAD.WIDE R108, R135, 0x2, R204 ;  /* 0x00000002876c7825 */ /* 0x000fc800078e02cc */
[--C-:B------:R-:W-:Y:S01]  /*7180*/  IMAD.WIDE R230, R159, 0x2, R204.reuse ;  /* 0x000000029fe67825 */ /* 0x100fe200078e02cc */
[----:B------:R-:W-:Y:S03]  /*7190*/  STL.64 [R1+0x6e0], R174 ;  /* 0x0006e0ae01007387 */ /* 0x000fe60000100a00 */
[--C-:B------:R-:W-:Y:S01]  /*71a0*/  IMAD.WIDE R214, R149, 0x2, R204.reuse ;  /* 0x0000000295d67825 */ /* 0x100fe200078e02cc */
[----:B------:R-:W-:Y:S03]  /*71b0*/  STL.64 [R1+0x5e8], R170 ;  /* 0x0005e8aa01007387 */ /* 0x000fe60000100a00 */
[----:B------:R-:W-:Y:S01]  /*71c0*/  IMAD.WIDE R166, R152, 0x2, R204 ;  /* 0x0000000298a67825 */ /* 0x000fe200078e02cc */
[----:B------:R2:W-:Y:S01]  /*71d0*/  STL.64 [R1+0x898], R28 ;  /* 0x0008981c01007387 */ /* 0x0005e20000100a00 */
[----:B------:R-:W-:Y:S01]  /*71e0*/  PRMT R24, RZ, 0x7610, R24 ;  /* 0x00007610ff187816 */ /* 0x000fe20000000018 */
[----:B------:R-:W3:Y:S01]  /*71f0*/  LDC R135, c[0x0][0x3d0] ;  /* 0x0000f400ff877b82 */ /* 0x000ee20000000800 */
[--C-:B------:R-:W-:Y:S01]  /*7200*/  IMAD.WIDE R104, R136, 0x2, R204.reuse ;  /* 0x0000000288687825 */ /* 0x100fe200078e02cc */
[----:B------:R-:W-:Y:S03]  /*7210*/  STL.64 [R1+0x5e0], R168 ;  /* 0x0005e0a801007387 */ /* 0x000fe60000100a00 */
        /* <DEDUP_REMOVED lines=47> */
[----:B------:R0:W-:Y:S04]  /*7510*/  STL.64 [R1+0x890], R126 ;  /* 0x0008907e01007387 */ /* 0x0001e80000100a00 */
[----:B------:R-:W-:Y:S01]  /*7520*/  STL.64 [R1+0x6d8], R160 ;  /* 0x0006d8a001007387 */ /* 0x000fe20000100a00 */
[----:B------:R-:W-:-:S03]  /*7530*/  IMAD.WIDE R58, R139, 0x2, R198 ;  /* 0x000000028b3a7825 */ /* 0x000fc600078e02c6 */
[----:B------:R0:W-:Y:S01]  /*7540*/  STL.64 [R1+0x790], R244 ;  /* 0x000790f401007387 */ /* 0x0001e20000100a00 */
[----:B------:R-:W-:-:S03]  /*7550*/  IMAD.WIDE R62, R140, 0x2, R198 ;  /* 0x000000028c3e7825 */ /* 0x000fc600078e02c6 */
[----:B------:R0:W-:Y:S01]  /*7560*/  STL.64 [R1+0x690], R34 ;  /* 0x0006902201007387 */ /* 0x0001e20000100a00 */
[----:B------:R-:W-:-:S03]  /*7570*/  IMAD.WIDE R66, R141, 0x2, R198 ;  /* 0x000000028d427825 */ /* 0x000fc600078e02c6 */
[----:B------:R0:W-:Y:S01]  /*7580*/  STL.64 [R1+0x900], R38 ;  /* 0x0009002601007387 */ /* 0x0001e20000100a00 */
[----:B------:R-:W-:-:S03]  /*7590*/  IMAD.WIDE R220, R142, 0x2, R198 ;  /* 0x000000028edc7825 */ /* 0x000fc600078e02c6 */
[----:B------:R0:W-:Y:S01]  /*75a0*/  STL.64 [R1+0x870], R42 ;  /* 0x0008702a01007387 */ /* 0x0001e20000100a00 */
[----:B------:R-:W-:-:S03]  /*75b0*/  IMAD.WIDE R164, R143, 0x2, R198 ;  /* 0x000000028fa47825 */ /* 0x000fc600078e02c6 */
[----:B------:R0:W-:Y:S04]  /*75c0*/  STL.64 [R1+0x770], R236 ;  /* 0x000770ec01007387 */ /* 0x0001e80000100a00 */
[----:B------:R0:W-:Y:S04]  /*75d0*/  STL.64 [R1+0x670], R68 ;  /* 0x0006704401007387 */ /* 0x0001e80000100a00 */
[----:B------:R0:W-:Y:S04]  /*75e0*/  STL.64 [R1+0x850], R52 ;  /* 0x0008503401007387 */ /* 0x0001e80000100a00 */
[----:B------:R0:W-:Y:S04]  /*75f0*/  STL.64 [R1+0x750], R228 ;  /* 0x000750e401007387 */ /* 0x0001e80000100a00 */
[----:B------:R0:W-:Y:S04]  /*7600*/  STL.64 [R1+0x650], R58 ;  /* 0x0006503a01007387 */ /* 0x0001e80000100a00 */
[----:B------:R-:W-:Y:S04]  /*7610*/  STL.64 [R1+0x5b0], R62 ;  /* 0x0005b03e01007387 */ /* 0x000fe80000100a00 */
[----:B------:R-:W-:Y:S04]  /*7620*/  STL.64 [R1+0x830], R66 ;  /* 0x0008304201007387 */ /* 0x000fe80000100a00 */
[----:B------:R-:W-:Y:S04]  /*7630*/  STL.64 [R1+0x730], R220 ;  /* 0x000730dc01007387 */ /* 0x000fe80000100a00 */
[----:B------:R-:W-:Y:S04]  /*7640*/  STL.64 [R1+0x630], R164 ;  /* 0x000630a401007387 */ /* 0x000fe80000100a00 */
[----:B------:R-:W-:Y:S04]  /*7650*/  STL.64 [R1+0x590], R210 ;  /* 0x000590d201007387 */ /* 0x000fe80000100a00 */
[----:B------:R-:W2:Y:S04]  /*7660*/  @P1 LDG.E.U16 R131, desc[UR10][R26.64] ;  /* 0x0000000a1a831981 */ /* 0x000ea8000c1e1500 */
[----:B------:R-:W2:Y:S04]  /*7670*/  @P1 LDG.E.U16 R24, desc[UR10][R180.64] ;  /* 0x0000000ab4181981 */ /* 0x000ea8000c1e1500 */
[----:B0-----:R-:W2:Y:S04]  /*7680*/  LDL.LU.64 R26, [R1+0xaf0] ;  /* 0x000af000011a7983 */ /* 0x001ea80000300a00 */
[----:B-1----:R-:W3:Y:S01]  /*7690*/  LDL.LU.64 R128, [R1+0xae8] ;  /* 0x000ae80001807983 */ /* 0x002ee20000300a00 */
[----:B------:R-:W-:Y:S01]  /*76a0*/  IMAD R155, R155, 0x7, RZ ;  /* 0x000000079b9b7824 */ /* 0x000fe200078e02ff */
[----:B------:R-:W-:-:S02]  /*76b0*/  PRMT R9, RZ, 0x7610, R9 ;  /* 0x00007610ff097816 */ /* 0x000fc40000000009 */
[----:B------:R-:W-:Y:S02]  /*76c0*/  PRMT R11, RZ, 0x7610, R11 ;  /* 0x00007610ff0b7816 */ /* 0x000fe4000000000b */
[----:B------:R-:W-:Y:S02]  /*76d0*/  PRMT R18, RZ, 0x7610, R18 ;  /* 0x00007610ff127816 */ /* 0x000fe40000000012 */
[----:B------:R-:W-:Y:S01]  /*76e0*/  PRMT R14, RZ, 0x7610, R14 ;  /* 0x00007610ff0e7816 */ /* 0x000fe2000000000e */
[----:B------:R-:W4:Y:S04]  /*76f0*/  @P1 LDG.E.U16 R9, desc[UR10][R174.64] ;  /* 0x0000000aae091981 */ /* 0x000f28000c1e1500 */
[----:B------:R-:W4:Y:S01]  /*7700*/  @P1 LDG.E.U16 R11, desc[UR10][R170.64] ;  /* 0x0000000aaa0b1981 */ /* 0x000f22000c1e1500 */
[----:B------:R-:W-:-:S02]  /*7710*/  PRMT R25, RZ, 0x7610, R25 ;  /* 0x00007610ff197816 */ /* 0x000fc40000000019 */
[----:B------:R-:W-:Y:S01]  /*7720*/  PRMT R23, RZ, 0x7610, R23 ;  /* 0x00007610ff177816 */ /* 0x000fe20000000017 */
[----:B------:R-:W-:Y:S01]  /*7730*/  IMAD R156, R156, 0xf, RZ ;  /* 0x0000000f9c9c7824 */ /* 0x000fe200078e02ff */
        /* <DEDUP_REMOVED lines=13> */
[----:B--2---:R-:W2:Y:S04]  /*7810*/  @P1 LDG.E.U16 R26, desc[UR10][R194.64] ;  /* 0x0000000ac21a1981 */ /* 0x004ea8000c1e1500 */
[----:B---3--:R-:W3:Y:S04]  /*7820*/  @P1 LDG.E.U16 R129, desc[UR10][R28.64] ;  /* 0x0000000a1c811981 */ /* 0x008ee8000c1e1500 */
[----:B------:R-:W2:Y:S04]  /*7830*/  @P1 LDG.E.U16 R128, desc[UR10][R126.64] ;  /* 0x0000000a7e801981 */ /* 0x000ea8000c1e1500 */
[----:B------:R-:W2:Y:S04]  /*7840*/  LDL.LU.64 R28, [R1+0xae0] ;  /* 0x000ae000011c7983 */ /* 0x000ea80000300a00 */
[----:B------:R-:W3:Y:S01]  /*7850*/  LDL.LU.64 R126, [R1+0xad8] ;  /* 0x000ad800017e7983 */ /* 0x000ee20000300a00 */
[----:B------:R-:W-:-:S04]  /*7860*/  @!UP0 UIADD3 UR4, UPT, UPT, -UR12, 0x100000, URZ ;  /* 0x001000000c048890 */ /* 0x000fc8000fffe1ff */
[----:B------:R-:W-:Y:S02]  /*7870*/  @!UP0 USHF.L.U32 UR5, UR4, 0xb, URZ ;  /* 0x0000000b04058899 */ /* 0x000fe400080006ff */
[----:B------:R-:W-:Y:S01]  /*7880*/  @!UP0 USHF.L.U32 UR4, UR4, 0x1, URZ ;  /* 0x0000000104048899 */ /* 0x000fe200080006ff */
[----:B------:R-:W-:-:S11]  /*7890*/  VOTEU.ALL UP1, P0 ;  /* 0x0000000000ff7886 */ /* 0x000fd60000020000 */
[----:B------:R0:W1:Y:S01]  /*78a0*/  @!UP1 SYNCS.EXCH.64 URZ, [UR9+0x28008], UR4 ;  /* 0x0280080409ff95b2 */ /* 0x0000620008000100 */
[----:B--2---:R-:W2:Y:S04]  /*78b0*/  @P1 LDG.E.U16 R28, desc[UR10][R168.64] ;  /* 0x0000000aa81c1981 */ /* 0x004ea8000c1e1500 */
[----:B---3--:R-:W3:Y:S04]  /*78c0*/  @P1 LDG.E.U16 R127, desc[UR10][R30.64] ;  /* 0x0000000a1e7f1981 */ /* 0x008ee8000c1e1500 */
[----:B------:R-:W2:Y:S04]  /*78d0*/  @P1 LDG.E.U16 R126, desc[UR10][R124.64] ;  /* 0x0000000a7c7e1981 */ /* 0x000ea8000c1e1500 */
[----:B------:R-:W2:Y:S04]  /*78e0*/  LDL.LU.64 R30, [R1+0xad0] ;  /* 0x000ad000011e7983 */ /* 0x000ea80000300a00 */
[----:B------:R-:W3:Y:S04]  /*78f0*/  LDL.LU.64 R124, [R1+0xac8] ;  /* 0x000ac800017c7983 */ /* 0x000ee80000300a00 */
[----:B--2---:R-:W2:Y:S04]  /*7900*/  @P1 LDG.E.U16 R31, desc[UR10][R176.64] ;  /* 0x0000000ab01f1981 */ /* 0x004ea8000c1e1500 */
[----:B---3--:R-:W3:Y:S04]  /*7910*/  @P1 LDG.E.U16 R125, desc[UR10][R106.64] ;  /* 0x0000000a6a7d1981 */ /* 0x008ee8000c1e1500 */
[----:B------:R0:W2:Y:S04]  /*7920*/  @P1 LDG.E.U16 R124, desc[UR10][R244.64] ;  /* 0x0000000af47c1981 */ /* 0x0000a8000c1e1500 */
[----:B------:R-:W2:Y:S04]  /*7930*/  @P1 LDG.E.U16 R30, desc[UR10][R160.64] ;  /* 0x0000000aa01e1981 */ /* 0x000ea8000c1e1500 */
[----:B------:R-:W2:Y:S04]  /*7940*/  LDL.LU.64 R106, [R1+0xac0] ;  /* 0x000ac000016a7983 */ /* 0x000ea80000300a00 */
[----:B--2---:R-:W2:Y:S01]  /*7950*/  @P1 LDG.E.U16 R106, desc[UR10][R122.64] ;  /* 0x0000000a7a6a1981 */ /* 0x004ea2000c1e1500 */
[----:B0-----:R-:W-:-:S03]  /*7960*/  IMAD.WIDE R244, R145, 0x2, R198 ;  /* 0x0000000291f47825 */ /* 0x001fc600078e02c6 */
[----:B------:R-:W2:Y:S04]  /*7970*/  @P1 LDG.E.U16 R107, desc[UR10][R104.64] ;  /* 0x0000000a686b1981 */ /* 0x000ea8000c1e1500 */
[----:B------:R-:W2:Y:S04]  /*7980*/  LDL.LU.64 R122, [R1+0xab8] ;  /* 0x000ab800017a7983 */ /* 0x000ea80000300a00 */
[----:B--2---:R-:W2:Y:S04]  /*7990*/  @P1 LDG.E.U16 R123, desc[UR10][R32.64] ;  /* 0x0000000a207b1981 */ /* 0x004ea8000c1e1500 */
[----:B------:R-:W2:Y:S04]  /*79a0*/  @P1 LDG.E.U16 R122, desc[UR10][R120.64] ;  /* 0x0000000a787a1981 */ /* 0x000ea8000c1e1500 */
[----:B------:R-:W2:Y:S04]  /*79b0*/  LDL.LU.64 R32, [R1+0xab0] ;  /* 0x000ab00001207983 */ /* 0x000ea80000300a00 */
[----:B------:R-:W3:Y:S04]  /*79c0*/  LDL.LU.64 R120, [R1+0xaa8] ;  /* 0x000aa80001787983 */ /* 0x000ee80000300a00 */
[----:B------:R-:W-:Y:S04]  /*79d0*/  STL.64 [R1+0x810], R244 ;  /* 0x000810f401007387 */ /* 0x000fe80000100a00 */
[----:B--2---:R-:W2:Y:S04]  /*79e0*/  @P1 LDG.E.U16 R33, desc[UR10][R166.64] ;  /* 0x0000000aa6211981 */ /* 0x004ea8000c1e1500 */
[----:B---3--:R-:W3:Y:S04]  /*79f0*/  @P1 LDG.E.U16 R121, desc[UR10][R34.64] ;  /* 0x0000000a22791981 */ /* 0x008ee8000c1e1500 */
[----:B------:R-:W2:Y:S04]  /*7a00*/  @P1 LDG.E.U16 R120, desc[UR10][R118.64] ;  /* 0x0000000a76781981 */ /* 0x000ea8000c1e1500 */
[----:B------:R-:W2:Y:S04]  /*7a10*/  LDL.LU.64 R34, [R1+0xaa0] ;  /* 0x000aa00001227983 */ /* 0x000ea80000300a00 */
[----:B------:R-:W3:Y:S04]  /*7a20*/  LDL.LU.64 R118, [R1+0xa98] ;  /* 0x000a980001767983 */ /* 0x000ee80000300a00 */
        /* <DEDUP_REMOVED lines=30> */
[----:B------:R-:W2:Y:S04]  /*7c10*/  LDL.LU.64 R44, [R1+0xa40] ;  /* 0x000a4000012c7983 */ /* 0x000ea80000300a00 */
[----:B------:R-:W3:Y:S01]  /*7c20*/  LDL.LU.64 R102, [R1+0xa38] ;  /* 0x000a380001667983 */ /* 0x000ee20000300a00 */
[----:B0-----:R-:W-:-:S03]  /*7c30*/  IMAD.WIDE R236, R146, 0x2, R198 ;  /* 0x0000000292ec7825 */ /* 0x001fc600078e02c6 */
[----:B------:R-:W4:Y:S04]  /*7c40*/  LDL.LU.64 R104, [R1+0xa30] ;  /* 0x000a300001687983 */ /* 0x000f280000300a00 */
[----:B------:R-:W-:Y:S04]  /*7c50*/  STL.64 [R1+0x710], R236 ;  /* 0x000710ec01007387 */ /* 0x000fe80000100a00 */
[----:B------:R-:W4:Y:S04]  /*7c60*/  @P1 LDG.E.U16 R91, desc[UR10][R88.64] ;  /* 0x0000000a585b1981 */ /* 0x000f28000c1e1500 */
[----:B--2---:R-:W2:Y:S04]  /*7c70*/  @P1 LDG.E.U16 R45, desc[UR10][R216.64] ;  /* 0x0000000ad82d1981 */ /* 0x004ea8000c1e1500 */
[----:B---3--:R-:W3:Y:S04]  /*7c80*/  @P1 LDG.E.U16 R103, desc[UR10][R46.64] ;  /* 0x0000000a2e671981 */ /* 0x008ee8000c1e1500 */
[----:B------:R-:W2:Y:S04]  /*7c90*/  @P1 LDG.E.U16 R102, desc[UR10][R100.64] ;  /* 0x0000000a64661981 */ /* 0x000ea8000c1e1500 */
[----:B----4-:R0:W4:Y:S04]  /*7ca0*/  @P1 LDG.E.U16 R105, desc[UR10][R68.64] ;  /* 0x0000000a44691981 */ /* 0x010128000c1e1500 */
[----:B------:R-:W2:Y:S04]  /*7cb0*/  LDL.LU.64 R46, [R1+0xa28] ;  /* 0x000a2800012e7983 */ /* 0x000ea80000300a00 */
[----:B------:R-:W3:Y:S01]  /*7cc0*/  LDL.LU.64 R100, [R1+0xa20] ;  /* 0x000a200001647983 */ /* 0x000ee20000300a00 */
[----:B0-----:R-:W-:-:S03]  /*7cd0*/  IMAD.WIDE R68, R147, 0x2, R198 ;  /* 0x0000000293447825 */ /* 0x001fc600078e02c6 */
[----:B------:R-:W4:Y:S04]  /*7ce0*/  @P1 LDG.E.U16 R44, desc[UR10][R214.64] ;  /* 0x0000000ad62c1981 */ /* 0x000f28000c1e1500 */
[----:B--2---:R-:W2:Y:S04]  /*7cf0*/  @P1 LDG.E.U16 R46, desc[UR10][R218.64] ;  /* 0x0000000ada2e1981 */ /* 0x004ea8000c1e1500 */
[----:B---3--:R-:W3:Y:S04]  /*7d00*/  @P1 LDG.E.U16 R101, desc[UR10][R48.64] ;  /* 0x0000000a30651981 */ /* 0x008ee8000c1e1500 */
[----:B------:R-:W2:Y:S04]  /*7d10*/  @P1 LDG.E.U16 R100, desc[UR10][R98.64] ;  /* 0x0000000a62641981 */ /* 0x000ea8000c1e1500 */
[----:B------:R-:W2:Y:S04]  /*7d20*/  LDL.LU.64 R48, [R1+0xa18] ;  /* 0x000a180001307983 */ /* 0x000ea80000300a00 */
[----:B------:R0:W-:Y:S04]  /*7d30*/  STL.64 [R1+0x610], R68 ;  /* 0x0006104401007387 */ /* 0x0001e80000100a00 */
[----:B------:R-:W3:Y:S04]  /*7d40*/  LDL.LU.64 R98, [R1+0xa10] ;  /* 0x000a100001627983 */ /* 0x000ee80000300a00 */
[----:B--2---:R-:W2:Y:S04]  /*7d50*/  @P1 LDG.E.U16 R49, desc[UR10][R224.64] ;  /* 0x0000000ae0311981 */ /* 0x004ea8000c1e1500 */
[----:B------:R-:W2:Y:S04]  /*7d60*/  @P1 LDG.E.U16 R48, desc[UR10][R222.64] ;  /* 0x0000000ade301981 */ /* 0x000ea8000c1e1500 */
        /* <DEDUP_REMOVED lines=18> */
[----:B------:R-:W3:Y:S04]  /*7e90*/  LDL.LU.64 R56, [R1+0x9d0] ;  /* 0x0009d00001387983 */ /* 0x000ee80000300a00 */
[----:B------:R-:W4:Y:S01]  /*7ea0*/  LDL.LU.64 R88, [R1+0x9c8] ;  /* 0x0009c80001587983 */ /* 0x000f220000300a00 */
[----:B0-----:R-:W-:-:S03]  /*7eb0*/  IMAD.WIDE R228, R159, 0x2, R198 ;  /* 0x000000029fe47825 */ /* 0x001fc600078e02c6 */
[----:B------:R-:W4:Y:S04]  /*7ec0*/  @P1 LDG.E.U16 R75, desc[UR10][R178.64] ;  /* 0x0000000ab24b1981 */ /* 0x000f28000c1e1500 */
[----:B------:R-:W-:Y:S04]  /*7ed0*/  STL.64 [R1+0x8f0], R228 ;  /* 0x0008f0e401007387 */ /* 0x000fe80000100a00 */
[----:B------:R-:W4:Y:S04]  /*7ee0*/  @P1 LDG.E.U16 R51, desc[UR10][R228.64] ;  /* 0x0000000ae4331981 */ /* 0x000f28000c1e1500 */
[----:B--2---:R-:W2:Y:S04]  /*7ef0*/  @P1 LDG.E.U16 R55, desc[UR10][R68.64] ;  /* 0x0000000a44371981 */ /* 0x004ea8000c1e1500 */
[----:B---3--:R-:W3:Y:S04]  /*7f00*/  @P1 LDG.E.U16 R56, desc[UR10][R72.64] ;  /* 0x0000000a48381981 */ /* 0x008ee8000c1e1500 */
[----:B----4-:R-:W4:Y:S04]  /*7f10*/  @P1 LDG.E.U16 R89, desc[UR10][R58.64] ;  /* 0x0000000a3a591981 */ /* 0x010f28000c1e1500 */
[----:B------:R-:W2:Y:S04]  /*7f20*/  @P1 LDG.E.U16 R88, desc[UR10][R86.64] ;  /* 0x0000000a56581981 */ /* 0x000ea8000c1e1500 */
[----:B------:R0:W2:Y:S04]  /*7f30*/  @P1 LDG.E.U16 R57, desc[UR10][R188.64] ;  /* 0x0000000abc391981 */ /* 0x0000a8000c1e1500 */
[----:B------:R-:W2:Y:S04]  /*7f40*/  LDL.LU.64 R58, [R1+0x9c0] ;  /* 0x0009c000013a7983 */ /* 0x000ea80000300a00 */
[----:B------:R-:W3:Y:S01]  /*7f50*/  LDL.LU.64 R86, [R1+0x9b8] ;  /* 0x0009b80001567983 */ /* 0x000ee20000300a00 */
[----:B0-----:R-:W-:-:S04]  /*7f60*/  IMAD.WIDE R188, R150, 0x2, R198 ;  /* 0x0000000296bc7825 */ /* 0x001fc800078e02c6 */
[----:B------:R-:W-:Y:S01]  /*7f70*/  IMAD.WIDE R68, R151, 0x2, R198 ;  /* 0x0000000297447825 */ /* 0x000fe200078e02c6 */
[----:B------:R-:W4:Y:S04]  /*7f80*/  @P1 LDG.E.U16 R39, desc[UR10][R188.64] ;  /* 0x0000000abc271981 */ /* 0x000f28000c1e1500 */
[----:B------:R-:W4:Y:S04]  /*7f90*/  @P1 LDG.E.U16 R35, desc[UR10][R68.64] ;  /* 0x0000000a44231981 */ /* 0x000f28000c1e1500 */
[----:B--2---:R-:W2:Y:S04]  /*7fa0*/  @P1 LDG.E.U16 R59, desc[UR10][R236.64] ;  /* 0x0000000aec3b1981 */ /* 0x004ea8000c1e1500 */
[----:B---3--:R-:W3:Y:S04]  /*7fb0*/  @P1 LDG.E.U16 R87, desc[UR10][R60.64] ;  /* 0x0000000a3c571981 */ /* 0x008ee8000c1e1500 */
[----:B------:R-:W2:Y:S04]  /*7fc0*/  @P1 LDG.E.U16 R86, desc[UR10][R84.64] ;  /* 0x0000000a54561981 */ /* 0x000ea8000c1e1500 */
[----:B------:R-:W2:Y:S04]  /*7fd0*/  @P1 LDG.E.U16 R58, desc[UR10][R232.64] ;  /* 0x0000000ae83a1981 */ /* 0x000ea8000c1e1500 */
[----:B------:R-:W2:Y:S04]  /*7fe0*/  LDL.LU.64 R60, [R1+0x9b0] ;  /* 0x0009b000013c7983 */ /* 0x000ea80000300a00 */
[----:B------:R-:W3:Y:S01]  /*7ff0*/  LDL.LU.64 R84, [R1+0x9a8] ;  /* 0x0009a80001547983 */ /* 0x000ee20000300a00 */
[----:B------:R-:W-:-:S05]  /*8000*/  IMAD.WIDE R150, R155, 0x2, R200 ;  /* 0x000000029b967825 */ /* 0x000fca00078e02c8 */
[----:B------:R-:W4:Y:S04]  /*8010*/  @P1 LDG.E.U16 R23, desc[UR10][R150.64] ;  /* 0x0000000a96171981 */ /* 0x000f28000c1e1500 */
        /* <DEDUP_REMOVED lines=24> */
[----:B------:R-:W4:Y:S04]  /*81a0*/  LDL.LU.64 R72, [R1+0x960] ;  /* 0x0009600001487983 */ /* 0x000f280000300a00 */
[----:B--2---:R-:W2:Y:S04]  /*81b0*/  @P1 LDG.E.U16 R71, desc[UR10][R196.64] ;  /* 0x0000000ac4471981 */ /* 0x004ea8000c1e1500 */
[----:B---3--:R0:W3:Y:S04]  /*81c0*/  @P1 LDG.E.U16 R77, desc[UR10][R220.64] ;  /* 0x0000000adc4d1981 */ /* 0x0080e8000c1e1500 */
[----:B------:R-:W2:Y:S04]  /*81d0*/  @P1 LDG.E.U16 R76, desc[UR10][R206.64] ;  /* 0x0000000ace4c1981 */ /* 0x000ea8000c1e1500 */
[----:B----4-:R-:W4:Y:S01]  /*81e0*/  @P1 LDG.E.U16 R73, desc[UR10][R164.64] ;  /* 0x0000000aa4491981 */ /* 0x010f22000c1e1500 */
[----:B0-----:R-:W-:-:S03]  /*81f0*/  IMAD.WIDE R220, R148, 0x2, R198 ;  /* 0x0000000294dc7825 */ /* 0x001fc600078e02c6 */
[----:B------:R-:W2:Y:S04]  /*8200*/  @P1 LDG.E.U16 R72, desc[UR10][R208.64] ;  /* 0x0000000ad0481981 */ /* 0x000ea8000c1e1500 */
[----:B------:R-:W5:Y:S04]  /*8210*/  LDL.LU.64 R206, [R1+0x958] ;  /* 0x0009580001ce7983 */ /* 0x000f680000300a00 */
[----:B------:R-:W2:Y:S04]  /*8220*/  LDL.LU R178, [R1+0x954] ;  /* 0x0009540001b27983 */ /* 0x000ea80000300800 */
[----:B------:R-:W-:Y:S04]  /*8230*/  STL.64 [R1+0x7f0], R220 ;  /* 0x0007f0dc01007387 */ /* 0x000fe80000100a00 */
[----:B------:R-:W2:Y:S01]  /*8240*/  LDL.LU R164, [R1+0x950] ;  /* 0x0009500001a47983 */ /* 0x000ea20000300800 */
[----:B------:R-:W-:-:S03]  /*8250*/  IMAD.WIDE R148, R149, 0x2, R198 ;  /* 0x0000000295947825 */ /* 0x000fc600078e02c6 */
[----:B------:R-:W3:Y:S04]  /*8260*/  @P1 LDG.E.U16 R70, desc[UR10][R2.64] ;  /* 0x0000000a02461981 */ /* 0x000ee8000c1e1500 */
[----:B------:R-:W3:Y:S04]  /*8270*/  LDL.LU R209, [R1+0x94c] ;  /* 0x00094c0001d17983 */ /* 0x000ee80000300800 */
[----:B------:R-:W5:Y:S04]  /*8280*/  LDL.LU R196, [R1+0x948] ;  /* 0x0009480001c47983 */ /* 0x000f680000300800 */
[----:B------:R-:W5:Y:S04]  /*8290*/  LDL.LU.64 R2, [R1+0x940] ;  /* 0x0009400001027983 */ /* 0x000f680000300a00 */
[----:B------:R-:W5:Y:S04]  /*82a0*/  LDL.LU R211, [R1+0x93c] ;  /* 0x00093c0001d37983 */ /* 0x000f680000300800 */
[----:B------:R-:W3:Y:S04]  /*82b0*/  @P1 LDG.E.U16 R47, desc[UR10][R220.64] ;  /* 0x0000000adc2f1981 */ /* 0x000ee8000c1e1500 */
[----:B------:R0:W3:Y:S04]  /*82c0*/  @P1 LDG.E.U16 R43, desc[UR10][R148.64] ;  /* 0x0000000a942b1981 */ /* 0x0000e8000c1e1500 */
[----:B------:R0:W-:Y:S04]  /*82d0*/  STL.64 [R1+0x6f0], R148 ;  /* 0x0006f09401007387 */ /* 0x0001e80000100a00 */
[----:B------:R-:W-:Y:S04]  /*82e0*/  STL.64 [R1+0x5f0], R188 ;  /* 0x0005f0bc01007387 */ /* 0x000fe80000100a00 */
[----:B------:R1:W-:Y:S01]  /*82f0*/  STL.64 [R1+0x8d0], R68 ;  /* 0x0008d04401007387 */ /* 0x0003e20000100a00 */
[----:B0-----:R-:W-:-:S04]  /*8300*/  IMAD.WIDE R148, R152, 0x2, R198 ;  /* 0x0000000298947825 */ /* 0x001fc800078e02c6 */
[----:B-1----:R-:W-:Y:S01]  /*8310*/  IMAD.WIDE R68, R153, 0x2, R198 ;  /* 0x0000000299447825 */ /* 0x002fe200078e02c6 */
[----:B------:R0:W-:Y:S04]  /*8320*/  STL.64 [R1+0x7d0], R148 ;  /* 0x0007d09401007387 */ /* 0x0001e80000100a00 */
[----:B------:R0:W3:Y:S01]  /*8330*/  @P1 LDG.E.U16 R32, desc[UR10][R148.64] ;  /* 0x0000000a94201981 */ /* 0x0000e2000c1e1500 */
[----:B------:R-:W-:-:S03]  /*8340*/  IMAD.WIDE R152, R155, 0x2, R202 ;  /* 0x000000029b987825 */ /* 0x000fc600078e02ca */
[----:B------:R1:W-:Y:S04]  /*8350*/  STL.64 [R1+0x6d0], R68 ;  /* 0x0006d04401007387 */ /* 0x0003e80000100a00 */
[----:B------:R1:W3:Y:S01]  /*8360*/  @P1 LDG.E.U16 R29, desc[UR10][R68.64] ;  /* 0x0000000a441d1981 */ /* 0x0002e2000c1e1500 */
[----:B0-----:R-:W-:-:S03]  /*8370*/  IMAD.WIDE R148, R154, 0x2, R204 ;  /* 0x000000029a947825 */ /* 0x001fc600078e02cc */
[----:B------:R-:W3:Y:S04]  /*8380*/  @P1 LDG.E.U16 R14, desc[UR10][R152.64] ;  /* 0x0000000a980e1981 */ /* 0x000ee8000c1e1500 */
[----:B------:R-:W3:Y:S01]  /*8390*/  @P1 LDG.E.U16 R18, desc[UR10][R148.64] ;  /* 0x0000000a94121981 */ /* 0x000ee2000c1e1500 */
[----:B-1----:R-:W-:-:S03]  /*83a0*/  IMAD.WIDE R68, R154, 0x2, R198 ;  /* 0x000000029a447825 */ /* 0x002fc600078e02c6 */
[----:B------:R-:W-:Y:S04]  /*83b0*/  STL.64 [R1+0x5d8], R148 ;  /* 0x0005d89401007387 */ /* 0x000fe80000100a00 */
[----:B------:R0:W3:Y:S04]  /*83c0*/  @P1 LDG.E.U16 R27, desc[UR10][R68.64] ;  /* 0x0000000a441b1981 */ /* 0x0000e8000c1e1500 */
[----:B------:R0:W-:Y:S02]  /*83d0*/  STL.64 [R1+0x5d0], R68 ;  /* 0x0005d04401007387 */ /* 0x0001e40000100a00 */
[----:B0-----:R-:W-:-:S05]  /*83e0*/  IMAD.WIDE R68, R155, 0x2, R198 ;  /* 0x000000029b447825 */ /* 0x001fca00078e02c6 */
[----:B------:R-:W3:Y:S01]  /*83f0*/  @P1 LDG.E.U16 R25, desc[UR10][R68.64] ;  /* 0x0000000a44191981 */ /* 0x000ee2000c1e1500 */
[----:B------:R-:W-:-:S03]  /*8400*/  IMAD.WIDE R148, R155, 0x2, R204 ;  /* 0x000000029b947825 */ /* 0x000fc600078e02cc */
[----:B------:R0:W-:Y:S04]  /*8410*/  STL.64 [R1+0x8c8], R152 ;  /* 0x0008c89801007387 */ /* 0x0001e80000100a00 */
[----:B------:R1:W-:Y:S04]  /*8420*/  STL.64 [R1+0x8c0], R150 ;  /* 0x0008c09601007387 */ /* 0x0003e80000100a00 */
[----:B------:R1:W-:Y:S01]  /*8430*/  STL.64 [R1+0x8b8], R148 ;  /* 0x0008b89401007387 */ /* 0x0003e20000100a00 */
[----:B0-----:R-:W-:-:S03]  /*8440*/  IMAD.WIDE R152, R156, 0x2, R202 ;  /* 0x000000029c987825 */ /* 0x001fc600078e02ca */
[----:B------:R0:W3:Y:S01]  /*8450*/  @P1 LDG.E.U16 R8, desc[UR10][R148.64] ;  /* 0x0000000a94081981 */ /* 0x0000e2000c1e1500 */
[----:B-1----:R-:W-:-:S03]  /*8460*/  IMAD.WIDE R150, R156, 0x2, R200 ;  /* 0x000000029c967825 */ /* 0x002fc600078e02c8 */
[----:B------:R1:W-:Y:S04]  /*8470*/  STL.64 [R1+0x8b0], R68 ;  /* 0x0008b04401007387 */ /* 0x0003e80000100a00 */
[----:B------:R1:W3:Y:S01]  /*8480*/  @P1 LDG.E.U16 R12, desc[UR10][R152.64] ;  /* 0x0000000a980c1981 */ /* 0x0002e2000c1e1500 */
[----:B0-----:R-:W-:-:S03]  /*8490*/  IMAD.WIDE R148, R156, 0x2, R204 ;  /* 0x000000029c947825 */ /* 0x001fc600078e02cc */
[----:B------:R0:W-:Y:S01]  /*84a0*/  STL.64 [R1+0x7c8], R152 ;  /* 0x0007c89801007387 */ /* 0x0001e20000100a00 */
[----:B-1----:R-:W-:-:S03]  /*84b0*/  IMAD.WIDE R68, R156, 0x2, R198 ;  /* 0x000000029c447825 */ /* 0x002fc600078e02c6 */
[----:B------:R1:W-:Y:S04]  /*84c0*/  STL.64 [R1+0x7c0], R150 ;  /* 0x0007c09601007387 */ /* 0x0003e80000100a00 */
[----:B------:R1:W3:Y:S01]  /*84d0*/  @P1 LDG.E.U16 R15, desc[UR10][R150.64] ;  /* 0x0000000a960f1981 */ /* 0x0002e2000c1e1500 */
[----:B0-----:R-:W-:-:S03]  /*84e0*/  IMAD.WIDE R152, R157, 0x2, R202 ;  /* 0x000000029d987825 */ /* 0x001fc600078e02ca */
[----:B------:R0:W-:Y:S04]  /*84f0*/  STL.64 [R1+0x7b8], R148 ;  /* 0x0007b89401007387 */ /* 0x0001e80000100a00 */
[----:B------:R0:W3:Y:S01]  /*8500*/  @P1 LDG.E.U16 R13, desc[UR10][R148.64] ;  /* 0x0000000a940d1981 */ /* 0x0000e2000c1e1500 */
[----:B-1----:R-:W-:-:S03]  /*8510*/  IMAD.WIDE R150, R157, 0x2, R200 ;  /* 0x000000029d967825 */ /* 0x002fc600078e02c8 */
[----:B------:R1:W-:Y:S04]  /*8520*/  STL.64 [R1+0x7b0], R68 ;  /* 0x0007b04401007387 */ /* 0x0003e80000100a00 */
[----:B------:R1:W3:Y:S01]  /*8530*/  @P1 LDG.E.U16 R22, desc[UR10][R68.64] ;  /* 0x0000000a44161981 */ /* 0x0002e2000c1e1500 */
[----:B0-----:R-:W-:-:S03]  /*8540*/  IMAD.WIDE R148, R157, 0x2, R204 ;  /* 0x000000029d947825 */ /* 0x001fc600078e02cc */
[----:B------:R-:W-:Y:S04]  /*8550*/  STL.64 [R1+0x6c8], R152 ;  /* 0x0006c89801007387 */ /* 0x000fe80000100a00 */
[----:B------:R-:W3:Y:S01]  /*8560*/  @P1 LDG.E.U16 R21, desc[UR10][R150.64] ;  /* 0x0000000a96151981 */ /* 0x000ee2000c1e1500 */
[----:B-1----:R-:W-:-:S03]  /*8570*/  IMAD.WIDE R68, R157, 0x2, R198 ;  /* 0x000000029d447825 */ /* 0x002fc600078e02c6 */
[----:B------:R-:W-:Y:S04]  /*8580*/  STL.64 [R1+0x6c0], R150 ;  /* 0x0006c09601007387 */ /* 0x000fe80000100a00 */
[----:B------:R-:W-:Y:S04]  /*8590*/  STL.64 [R1+0x6b8], R148 ;  /* 0x0006b89401007387 */ /* 0x000fe80000100a00 */
[----:B------:R0:W-:Y:S04]  /*85a0*/  STL.64 [R1+0x6b0], R68 ;  /* 0x0006b04401007387 */ /* 0x0001e80000100a00 */
[----:B------:R0:W3:Y:S04]  /*85b0*/  @P1 LDG.E.U16 R20, desc[UR10][R68.64] ;  /* 0x0000000a44141981 */ /* 0x0000e8000c1e1500 */
[----:B------:R-:W3:Y:S04]  /*85c0*/  @P1 LDG.E.U16 R16, desc[UR10][R148.64] ;  /* 0x0000000a94101981 */ /* 0x000ee8000c1e1500 */
[----:B------:R1:W3:Y:S01]  /*85d0*/  @P1 LDG.E.U16 R7, desc[UR10][R152.64] ;  /* 0x0000000a98071981 */ /* 0x0002e2000c1e1500 */
[----:B0-----:R-:W-:-:S05]  /*85e0*/  IMAD.WIDE R68, R158, 0x2, R198 ;  /* 0x000000029e447825 */ /* 0x001fca00078e02c6 */
[----:B------:R0:W3:Y:S01]  /*85f0*/  @P1 LDG.E.U16 R17, desc[UR10][R68.64] ;  /* 0x0000000a44111981 */ /* 0x0000e2000c1e1500 */
[----:B-1----:R-:W-:-:S05]  /*8600*/  IMAD.WIDE R152, R158, 0x2, R202 ;  /* 0x000000029e987825 */ /* 0x002fca00078e02ca */
[----:B------:R-:W3:Y:S01]  /*8610*/  @P1 LDG.E.U16 R5, desc[UR10][R152.64] ;  /* 0x0000000a98051981 */ /* 0x000ee2000c1e1500 */
[----:B------:R-:W-:-:S04]  /*8620*/  IMAD.WIDE R148, R158, 0x2, R204 ;  /* 0x000000029e947825 */ /* 0x000fc800078e02cc */
[----:B------:R-:W-:Y:S01]  /*8630*/  IMAD.WIDE R150, R158, 0x2, R200 ;  /* 0x000000029e967825 */ /* 0x000fe200078e02c8 */
[----:B------:R1:W3:Y:S04]  /*8640*/  @P1 LDG.E.U16 R10, desc[UR10][R148.64] ;  /* 0x0000000a940a1981 */ /* 0x0002e8000c1e1500 */
[----:B------:R-:W3:Y:S04]  /*8650*/  @P1 LDG.E.U16 R19, desc[UR10][R150.64] ;  /* 0x0000000a96131981 */ /* 0x000ee8000c1e1500 */
[----:B------:R-:W-:Y:S04]  /*8660*/  STL.64 [R1+0x588], R152 ;  /* 0x0005889801007387 */ /* 0x000fe80000100a00 */
[----:B------:R-:W-:Y:S04]  /*8670*/  STL.64 [R1+0x580], R150 ;  /* 0x0005809601007387 */ /* 0x000fe80000100a00 */
[----:B------:R-:W-:Y:S04]  /*8680*/  STL.64 [R1+0x578], R148 ;  /* 0x0005789401007387 */ /* 0x000fe80000100a00 */
[----:B------:R0:W-:Y:S02]  /*8690*/  STL.64 [R1+0x570], R68 ;  /* 0x0005704401007387 */ /* 0x0001e40000100a00 */
[----:B0-----:R-:W0:Y:S01]  /*86a0*/  LDC.64 R68, c[0x0][0x390] ;  /* 0x0000e400ff447b82 */ /* 0x001e220000000a00 */
[----:B--2---:R-:W-:-:S02]  /*86b0*/  IMAD R135, R164, R135, RZ ;  /* 0x00000087a4877224 */ /* 0x004fc400078e02ff */
[----:B------:R-:W2:Y:S01]  /*86c0*/  S2R R164, SR_TID.X ;  /* 0x0000000000a47919 */ /* 0x000ea20000002100 */
[----:B------:R-:W-:Y:S01]  /*86d0*/  LOP3.LUT R0, R178, 0x1f, RZ, 0xc0, !PT ;  /* 0x0000001fb2007812 */ /* 0x000fe200078ec0ff */
[----:B------:R-:W-:-:S04]  /*86e0*/  IMAD.SHL.U32 R6, R135, 0x2, RZ ;  /* 0x0000000287067824 */ /* 0x000fc800078e00ff */
[----:B------:R-:W-:-:S05]  /*86f0*/  IMAD R0, R0, R212, RZ ;  /* 0x000000d400007224 */ /* 0x000fca00078e02ff */
[----:B------:R-:W-:-:S04]  /*8700*/  SHF.L.U32 R136, R0, 0x1, RZ ;  /* 0x0000000100887819 */ /* 0x000fc800000006ff */
[----:B0-----:R-:W-:Y:S02]  /*8710*/  IADD3 R6, P2, P3, R136, R68, R6 ;  /* 0x0000004488067210 */ /* 0x001fe40007b5e006 */
[----:B------:R-:W-:Y:S01]  /*8720*/  LOP3.LUT R68, R178, 0x40, RZ, 0xc0, !PT ;  /* 0x00000040b2447812 */ /* 0x000fe200078ec0ff */
[----:B------:R-:W-:Y:S01]  /*8730*/  IMAD.HI R135, R135, 0x2, RZ ;  /* 0x0000000287877827 */ /* 0x000fe200078e02ff */
[----:B--2---:R-:W-:-:S05]  /*8740*/  LOP3.LUT R164, R164, 0x3f, RZ, 0xc0, !PT ;  /* 0x0000003fa4a47812 */ /* 0x004fca00078ec0ff */
[----:B------:R-:W-:-:S04]  /*8750*/  IMAD.SHL.U32 R164, R164, 0x2, RZ ;  /* 0x00000002a4a47824 */ /* 0x000fc800078e00ff */
[----:B------:R-:W-:Y:S02]  /*8760*/  IMAD R68, R68, 0x40, R164 ;  /* 0x0000004044447824 */ /* 0x000fe400078e02a4 */
[----:B------:R-:W-:-:S03]  /*8770*/  IMAD.HI R0, R0, 0x2, RZ ;  /* 0x0000000200007827 */ /* 0x000fc600078e02ff */
[----:B------:R0:W-:Y:S02]  /*8780*/  STS.U16 [R68+UR9+0x10000], R4 ;  /* 0x0100000444007988 */ /* 0x0001e40008000409 */
[----:B------:R-:W-:Y:S02]  /*8790*/  IADD3.X R0, PT, PT, R0, R69, R135, P2, P3 ;  /* 0x0000004500007210 */ /* 0x000fe400017e6487 */
[----:B------:R-:W-:Y:S01]  /*87a0*/  STS.U16 [R68+UR9+0x12000], R134 ;  /* 0x0120008644007988 */ /* 0x000fe20008000409 */
[C---:B------:R-:W-:Y:S02]  /*87b0*/  LOP3.LUT R69, R68.reuse, 0x20, RZ, 0x3c, !PT ;  /* 0x0000002044457812 */ /* 0x040fe400078e3cff */
[C---:B0-----:R-:W-:Y:S01]  /*87c0*/  LOP3.LUT R4, R68.reuse, 0x10, RZ, 0x3c, !PT ;  /* 0x0000001044047812 */ /* 0x041fe200078e3cff */
[----:B------:R-:W-:Y:S04]  /*87d0*/  STS.U16 [R68+UR9+0x14000], R133 ;  /* 0x0140008544007988 */ /* 0x000fe80008000409 */
[----:B------:R0:W-:Y:S04]  /*87e0*/  STS.U16 [R68+UR9+0x16000], R132 ;  /* 0x0160008444007988 */ /* 0x0001e80008000409 */
[----:B------:R-:W-:Y:S04]  /*87f0*/  STS.U16 [R68+UR9+0x10400], R131 ;  /* 0x0104008344007988 */ /* 0x000fe80008000409 */
[----:B------:R2:W-:Y:S01]  /*8800*/  STS.U16 [R68+UR9+0x12400], R130 ;  /* 0x0124008244007988 */ /* 0x0005e20008000409 */
[----:B0-----:R-:W0:Y:S03]  /*8810*/  LDC R132, c[0x0][0x3d8] ;  /* 0x0000f600ff847b82 */ /* 0x001e260000000800 */
[----:B------:R-:W-:Y:S04]  /*8820*/  STS.U16 [R68+UR9+0x14400], R129 ;  /* 0x0144008144007988 */ /* 0x000fe80008000409 */
[----:B------:R1:W-:Y:S01]  /*8830*/  STS.U16 [R68+UR9+0x16400], R128 ;  /* 0x0164008044007988 */ /* 0x0003e20008000409 */
[----:B--2---:R-:W2:Y:S03]  /*8840*/  LDC R130, c[0x0][0x3d8] ;  /* 0x0000f600ff827b82 */ /* 0x004ea60000000800 */
[----:B------:R-:W-:Y:S04]  /*8850*/  STS.U16 [R68+UR9+0x10800], R127 ;  /* 0x0108007f44007988 */ /* 0x000fe80008000409 */
[----:B------:R4:W-:Y:S01]  /*8860*/  STS.U16 [R68+UR9+0x12800], R126 ;  /* 0x0128007e44007988 */ /* 0x0009e20008000409 */
[----:B-1----:R-:W1:Y:S03]  /*8870*/  LDC R128, c[0x0][0x3d8] ;  /* 0x0000f600ff807b82 */ /* 0x002e660000000800 */
[----:B------:R-:W-:Y:S04]  /*8880*/  STS.U16 [R68+UR9+0x14800], R125 ;  /* 0x0148007d44007988 */ /* 0x000fe80008000409 */
[----:B------:R4:W-:Y:S02]  /*8890*/  STS.U16 [R68+UR9+0x16800], R124 ;  /* 0x0168007c44007988 */ /* 0x0009e40008000409 */
[----:B----4-:R-:W4:Y:S02]  /*88a0*/  LDC R126, c[0x0][0x3d8] ;  /* 0x0000f600ff7e7b82 */ /* 0x010f240000000800 */
[----:B------:R0:W-:Y:S04]  /*88b0*/  STS.U16 [R68+UR9+0x10c00], R106 ;  /* 0x010c006a44007988 */ /* 0x0001e80008000409 */
[----:B------:R-:W-:Y:S02]  /*88c0*/  STS.U16 [R68+UR9+0x12c00], R123 ;  /* 0x012c007b44007988 */ /* 0x000fe40008000409 */
[----:B------:R-:W1:Y:S02]  /*88d0*/  LDC R124, c[0x0][0x3d8] ;  /* 0x0000f600ff7c7b82 */ /* 0x000e640000000800 */
[----:B------:R-:W-:Y:S04]  /*88e0*/  STS.U16 [R68+UR9+0x14c00], R122 ;  /* 0x014c007a44007988 */ /* 0x000fe80008000409 */
[----:B------:R0:W-:Y:S02]  /*88f0*/  STS.U16 [R68+UR9+0x16c00], R121 ;  /* 0x016c007944007988 */ /* 0x0001e40008000409 */
[----:B0-----:R-:W0:Y:S02]  /*8900*/  LDC R106, c[0x0][0x3d8] ;  /* 0x0000f600ff6a7b82 */ /* 0x001e240000000800 */
[----:B------:R2:W-:Y:S04]  /*8910*/  STS.U16 [R4+UR9+0x10080], R120 ;  /* 0x0100807804007988 */ /* 0x0005e80008000409 */
[----:B------:R-:W-:Y:S02]  /*8920*/  STS.U16 [R4+UR9+0x12080], R119 ;  /* 0x0120807704007988 */ /* 0x000fe40008000409 */
[----:B------:R-:W0:Y:S02]  /*8930*/  LDC R121, c[0x0][0x3d8] ;  /* 0x0000f600ff797b82 */ /* 0x000e240000000800 */
[----:B------:R-:W-:Y:S04]  /*8940*/  STS.U16 [R4+UR9+0x14080], R118 ;  /* 0x0140807604007988 */ /* 0x000fe80008000409 */
[----:B------:R4:W-:Y:S02]  /*8950*/  STS.U16 [R4+UR9+0x16080], R117 ;  /* 0x0160807504007988 */ /* 0x0009e40008000409 */
[----:B--2---:R-:W2:Y:S02]  /*8960*/  LDC R120, c[0x0][0x3d8] ;  /* 0x0000f600ff787b82 */ /* 0x004ea40000000800 */
[----:B------:R-:W-:Y:S04]  /*8970*/  STS.U16 [R4+UR9+0x10480], R116 ;  /* 0x0104807404007988 */ /* 0x000fe80008000409 */
[----:B------:R4:W-:Y:S02]  /*8980*/  STS.U16 [R4+UR9+0x12480], R115 ;  /* 0x0124807304007988 */ /* 0x0009e40008000409 */
[----:B----4-:R-:W4:Y:S02]  /*8990*/  LDC R117, c[0x0][0x3d8] ;  /* 0x0000f600ff757b82 */ /* 0x010f240000000800 */
[----:B------:R1:W-:Y:S04]  /*89a0*/  STS.U16 [R4+UR9+0x14480], R114 ;  /* 0x0144807204007988 */ /* 0x0003e80008000409 */
[----:B------:R-:W-:Y:S02]  /*89b0*/  STS.U16 [R4+UR9+0x16480], R113 ;  /* 0x0164807104007988 */ /* 0x000fe40008000409 */
[----:B------:R-:W0:Y:S02]  /*89c0*/  LDC R115, c[0x0][0x3d8] ;  /* 0x0000f600ff737b82 */ /* 0x000e240000000800 */
[----:B------:R-:W-:Y:S04]  /*89d0*/  STS.U16 [R4+UR9+0x10880], R112 ;  /* 0x0108807004007988 */ /* 0x000fe80008000409 */
[----:B------:R1:W-:Y:S02]  /*89e0*/  STS.U16 [R4+UR9+0x12880], R111 ;  /* 0x0128806f04007988 */ /* 0x0003e40008000409 */
[----:B-1----:R-:W1:Y:S02]  /*89f0*/  LDC R114, c[0x0][0x3d8] ;  /* 0x0000f600ff727b82 */ /* 0x002e640000000800 */
[----:B------:R-:W-:Y:S04]  /*8a00*/  STS.U16 [R4+UR9+0x14880], R110 ;  /* 0x0148806e04007988 */ /* 0x000fe80008000409 */
[----:B------:R2:W-:Y:S02]  /*8a10*/  STS.U16 [R4+UR9+0x16880], R109 ;  /* 0x0168806d04007988 */ /* 0x0005e40008000409 */
[----:B------:R-:W0:Y:S02]  /*8a20*/  LDC R111, c[0x0][0x3d8] ;  /* 0x0000f600ff6f7b82 */ /* 0x000e240000000800 */
[----:B------:R2:W-:Y:S04]  /*8a30*/  STS.U16 [R4+UR9+0x10c80], R90 ;  /* 0x010c805a04007988 */ /* 0x0005e80008000409 */
[----:B------:R-:W-:Y:S02]  /*8a40*/  STS.U16 [R4+UR9+0x12c80], R108 ;  /* 0x012c806c04007988 */ /* 0x000fe40008000409 */
[----:B--2---:R-:W2:Y:S02]  /*8a50*/  LDC R109, c[0x0][0x3d8] ;  /* 0x0000f600ff6d7b82 */ /* 0x004ea40000000800 */
[----:B------:R-:W-:Y:S04]  /*8a60*/  STS.U16 [R4+UR9+0x14c80], R107 ;  /* 0x014c806b04007988 */ /* 0x000fe80008000409 */
[----:B------:R4:W-:Y:S02]  /*8a70*/  STS.U16 [R4+UR9+0x16c80], R105 ;  /* 0x016c806904007988 */ /* 0x0009e40008000409 */
[----:B------:R-:W0:Y:S02]  /*8a80*/  LDC R90, c[0x0][0x3d8] ;  /* 0x0000f600ff5a7b82 */ /* 0x000e240000000800 */
[----:B------:R1:W-:Y:S01]  /*8a90*/  STS.U16 [R69+UR9+0x16100], R104 ;  /* 0x0161006845007988 */ /* 0x0003e20008000409 */
[----:B----4-:R-:W-:-:S03]  /*8aa0*/  LOP3.LUT R4, R68, 0x30, RZ, 0x3c, !PT ;  /* 0x0000003044047812 */ /* 0x010fc600078e3cff */
[----:B------:R-:W-:Y:S02]  /*8ab0*/  STS.U16 [R69+UR9+0x10100], R103 ;  /* 0x0101006745007988 */ /* 0x000fe40008000409 */
[----:B------:R-:W4:Y:S02]  /*8ac0*/  LDC R105, c[0x0][0x3d8] ;  /* 0x0000f600ff697b82 */ /* 0x000f240000000800 */
[----:B------:R1:W-:Y:S04]  /*8ad0*/  STS.U16 [R69+UR9+0x12100], R102 ;  /* 0x0121006645007988 */ /* 0x0003e80008000409 */
[----:B------:R-:W-:Y:S02]  /*8ae0*/  STS.U16 [R69+UR9+0x14100], R101 ;  /* 0x0141006545007988 */ /* 0x000fe40008000409 */
[----:B-1----:R-:W1:Y:S02]  /*8af0*/  LDC R104, c[0x0][0x3d8] ;  /* 0x0000f600ff687b82 */ /* 0x002e640000000800 */
[----:B------:R3:W-:Y:S04]  /*8b00*/  STS.U16 [R69+UR9+0x10500], R100 ;  /* 0x0105006445007988 */ /* 0x0007e80008000409 */
[----:B------:R-:W-:Y:S02]  /*8b10*/  STS.U16 [R69+UR9+0x12500], R99 ;  /* 0x0125006345007988 */ /* 0x000fe40008000409 */
[----:B------:R-:W0:Y:S02]  /*8b20*/  LDC R102, c[0x0][0x3d8] ;  /* 0x0000f600ff667b82 */ /* 0x000e240000000800 */
[----:B------:R2:W-:Y:S04]  /*8b30*/  STS.U16 [R69+UR9+0x14500], R98 ;  /* 0x0145006245007988 */ /* 0x0005e80008000409 */
[----:B------:R-:W-:Y:S02]  /*8b40*/  STS.U16 [R69+UR9+0x16500], R97 ;  /* 0x0165006145007988 */ /* 0x000fe40008000409 */
[----:B---3--:R-:W3:Y:S02]  /*8b50*/  LDC R100, c[0x0][0x3d8] ;  /* 0x0000f600ff647b82 */ /* 0x008ee40000000800 */
[----:B------:R2:W-:Y:S04]  /*8b60*/  STS.U16 [R69+UR9+0x10900], R96 ;  /* 0x0109006045007988 */ /* 0x0005e80008000409 */
[----:B------:R-:W-:Y:S02]  /*8b70*/  STS.U16 [R69+UR9+0x12900], R95 ;  /* 0x0129005f45007988 */ /* 0x000fe40008000409 */
[----:B--2---:R-:W2:Y:S02]  /*8b80*/  LDC R98, c[0x0][0x3d8] ;  /* 0x0000f600ff627b82 */ /* 0x004ea40000000800 */
[----:B------:R4:W-:Y:S04]  /*8b90*/  STS.U16 [R69+UR9+0x14900], R94 ;  /* 0x0149005e45007988 */ /* 0x0009e80008000409 */
[----:B------:R-:W-:Y:S02]  /*8ba0*/  STS.U16 [R69+UR9+0x16900], R93 ;  /* 0x0169005d45007988 */ /* 0x000fe40008000409 */
[----:B------:R-:W0:Y:S02]  /*8bb0*/  LDC R96, c[0x0][0x3d8] ;  /* 0x0000f600ff607b82 */ /* 0x000e240000000800 */
[----:B------:R1:W-:Y:S04]  /*8bc0*/  STS.U16 [R69+UR9+0x10d00], R74 ;  /* 0x010d004a45007988 */ /* 0x0003e80008000409 */
[----:B------:R-:W-:Y:S02]  /*8bd0*/  STS.U16 [R69+UR9+0x12d00], R92 ;  /* 0x012d005c45007988 */ /* 0x000fe40008000409 */
[----:B----4-:R-:W4:Y:S02]  /*8be0*/  LDC R94, c[0x0][0x3d8] ;  /* 0x0000f600ff5e7b82 */ /* 0x010f240000000800 */
[----:B------:R1:W-:Y:S04]  /*8bf0*/  STS.U16 [R69+UR9+0x14d00], R91 ;  /* 0x014d005b45007988 */ /* 0x0003e80008000409 */
[----:B------:R1:W-:Y:S02]  /*8c00*/  STS.U16 [R69+UR9+0x16d00], R89 ;  /* 0x016d005945007988 */ /* 0x0003e40008000409 */
[----:B-1----:R-:W1:Y:S02]  /*8c10*/  LDC R74, c[0x0][0x3d8] ;  /* 0x0000f600ff4a7b82 */ /* 0x002e640000000800 */
[----:B------:R3:W-:Y:S04]  /*8c20*/  STS.U16 [R4+UR9+0x10180], R88 ;  /* 0x0101805804007988 */ /* 0x0007e80008000409 */
[----:B------:R-:W-:Y:S02]  /*8c30*/  STS.U16 [R4+UR9+0x12180], R87 ;  /* 0x0121805704007988 */ /* 0x000fe40008000409 */
[----:B------:R-:W0:Y:S01]  /*8c40*/  LDC R91, c[0x0][0x3d8] ;  /* 0x0000f600ff5b7b82 */ /* 0x000e220000000800 */
[C---:B------:R-:W-:Y:S01]  /*8c50*/  LOP3.LUT R69, R68.reuse, 0x40, RZ, 0x3c, !PT ;  /* 0x0000004044457812 */ /* 0x040fe200078e3cff */
        /* <DEDUP_REMOVED lines=13> */
[----:B------:R-:W-:Y:S02]  /*8d30*/  STS.U16 [R4+UR9+0x16980], R77 ;  /* 0x0169804d04007988 */ /* 0x000fe40008000409 */
[----:B-1----:R-:W1:Y:S02]  /*8d40*/  LDC R80, c[0x0][0x3d8] ;  /* 0x0000f600ff507b82 */ /* 0x002e640000000800 */
[----:B------:R3:W-:Y:S04]  /*8d50*/  STS.U16 [R4+UR9+0x10d80], R56 ;  /* 0x010d803804007988 */ /* 0x0007e80008000409 */
[----:B------:R-:W-:Y:S02]  /*8d60*/  STS.U16 [R4+UR9+0x12d80], R76 ;  /* 0x012d804c04007988 */ /* 0x000fe40008000409 */
[----:B------:R-:W0:Y:S02]  /*8d70*/  LDC R78, c[0x0][0x3d8] ;  /* 0x0000f600ff4e7b82 */ /* 0x000e240000000800 */
[----:B------:R2:W-:Y:S04]  /*8d80*/  STS.U16 [R4+UR9+0x14d80], R75 ;  /* 0x014d804b04007988 */ /* 0x0005e80008000409 */
[----:B------:R2:W-:Y:S02]  /*8d90*/  STS.U16 [R4+UR9+0x16d80], R73 ;  /* 0x016d804904007988 */ /* 0x0005e40008000409 */
[----:B---3--:R-:W3:Y:S02]  /*8da0*/  LDC R56, c[0x0][0x3d8] ;  /* 0x0000f600ff387b82 */ /* 0x008ee40000000800 */
[----:B------:R2:W-:Y:S06]  /*8db0*/  STS.U16 [R69+UR9+0x10e00], R40 ;  /* 0x010e002845007988 */ /* 0x0005ec0008000409 */
[----:B--2---:R-:W2:Y:S01]  /*8dc0*/  LDC R75, c[0x0][0x3d8] ;  /* 0x0000f600ff4b7b82 */ /* 0x004ea20000000800 */
[C---:B------:R-:W-:Y:S01]  /*8dd0*/  LOP3.LUT R4, R68.reuse, 0x50, RZ, 0x3c, !PT ;  /* 0x0000005044047812 */ /* 0x040fe200078e3cff */
[----:B------:R-:W-:Y:S01]  /*8de0*/  STS.U16 [R69+UR9+0x10200], R72 ;  /* 0x0102004845007988 */ /* 0x000fe20008000409 */
[----:B------:R-:W-:-:S03]  /*8df0*/  LOP3.LUT R40, R68, 0x60, RZ, 0x3c, !PT ;  /* 0x0000006044287812 */ /* 0x000fc600078e3cff */
[----:B------:R-:W-:Y:S02]  /*8e00*/  STS.U16 [R69+UR9+0x12200], R71 ;  /* 0x0122004745007988 */ /* 0x000fe40008000409 */
[----:B------:R-:W0:Y:S02]  /*8e10*/  LDC R73, c[0x0][0x3d8] ;  /* 0x0000f600ff497b82 */ /* 0x000e240000000800 */
[----:B------:R-:W-:Y:S04]  /*8e20*/  STS.U16 [R69+UR9+0x14200], R70 ;  /* 0x0142004645007988 */ /* 0x000fe80008000409 */
        /* <DEDUP_REMOVED lines=15> */
[----:B------:R1:W-:Y:S02]  /*8f20*/  STS.U16 [R69+UR9+0x14e00], R57 ;  /* 0x014e003945007988 */ /* 0x0003e40008000409 */
[----:B------:R-:W0:Y:S02]  /*8f30*/  LDC R85, c[0x0][0x3d8] ;  /* 0x0000f600ff557b82 */ /* 0x000e240000000800 */
[----:B------:R-:W-:Y:S04]  /*8f40*/  STS.U16 [R69+UR9+0x16e00], R55 ;  /* 0x016e003745007988 */ /* 0x000fe80008000409 */
[----:B------:R2:W-:Y:S01]  /*8f50*/  STS.U16 [R4+UR9+0x10e80], R26 ;  /* 0x010e801a04007988 */ /* 0x0005e20008000409 */
[----:B------:R-:W-:Y:S01]  /*8f60*/  LOP3.LUT R68, R68, 0x70, RZ, 0x3c, !PT ;  /* 0x0000007044447812 */ /* 0x000fe200078e3cff */
[----:B-1----:R-:W1:Y:S02]  /*8f70*/  LDC R57, c[0x0][0x3d8] ;  /* 0x0000f600ff397b82 */ /* 0x002e640000000800 */
[----:B------:R3:W-:Y:S04]  /*8f80*/  STS.U16 [R4+UR9+0x10280], R54 ;  /* 0x0102803604007988 */ /* 0x0007e80008000409 */
[----:B------:R-:W-:Y:S02]  /*8f90*/  STS.U16 [R4+UR9+0x12280], R53 ;  /* 0x0122803504007988 */ /* 0x000fe40008000409 */
[----:B--2---:R-:W2:Y:S02]  /*8fa0*/  LDC R26, c[0x0][0x3d8] ;  /* 0x0000f600ff1a7b82 */ /* 0x004ea40000000800 */
[----:B------:R-:W-:Y:S04]  /*8fb0*/  STS.U16 [R4+UR9+0x14280], R52 ;  /* 0x0142803404007988 */ /* 0x000fe80008000409 */
[----:B------:R4:W-:Y:S02]  /*8fc0*/  STS.U16 [R4+UR9+0x16280], R51 ;  /* 0x0162803304007988 */ /* 0x0009e40008000409 */
[----:B---3--:R-:W3:Y:S02]  /*8fd0*/  LDC R54, c[0x0][0x3d8] ;  /* 0x0000f600ff367b82 */ /* 0x008ee40000000800 */
[----:B------:R4:W-:Y:S04]  /*8fe0*/  STS.U16 [R4+UR9+0x10680], R50 ;  /* 0x0106803204007988 */ /* 0x0009e80008000409 */
[----:B------:R0:W-:Y:S02]  /*8ff0*/  STS.U16 [R4+UR9+0x12680], R49 ;  /* 0x0126803104007988 */ /* 0x0001e40008000409 */
[----:B----4-:R-:W4:Y:S02]  /*9000*/  LDC R51, c[0x0][0x3d8] ;  /* 0x0000f600ff337b82 */ /* 0x010f240000000800 */
[----:B------:R0:W-:Y:S04]  /*9010*/  STS.U16 [R4+UR9+0x14680], R48 ;  /* 0x0146803004007988 */ /* 0x0001e80008000409 */
[----:B------:R0:W-:Y:S02]  /*9020*/  STS.U16 [R4+UR9+0x16680], R47 ;  /* 0x0166802f04007988 */ /* 0x0001e40008000409 */
[----:B------:R-:W1:Y:S02]  /*9030*/  LDC R50, c[0x0][0x3d8] ;  /* 0x0000f600ff327b82 */ /* 0x000e640000000800 */
[----:B------:R2:W-:Y:S04]  /*9040*/  STS.U16 [R4+UR9+0x10a80], R46 ;  /* 0x010a802e04007988 */ /* 0x0005e80008000409 */
[----:B------:R-:W-:Y:S02]  /*9050*/  STS.U16 [R4+UR9+0x12a80], R45 ;  /* 0x012a802d04007988 */ /* 0x000fe40008000409 */
[----:B0-----:R-:W0:Y:S02]  /*9060*/  LDC R49, c[0x0][0x3d8] ;  /* 0x0000f600ff317b82 */ /* 0x001e240000000800 */
        /* <DEDUP_REMOVED lines=8> */
[----:B--2---:R-:W2:Y:S02]  /*90f0*/  LDC R46, c[0x0][0x3d8] ;  /* 0x0000f600ff2e7b82 */ /* 0x004ea40000000800 */
[----:B------:R1:W-:Y:S06]  /*9100*/  STS.U16 [R40+UR9+0x16300], R35 ;  /* 0x0163002328007988 */ /* 0x0003ec0008000409 */
[----:B---3--:R-:W3:Y:S01]  /*9110*/  LDC R24, c[0x0][0x3d8] ;  /* 0x0000f600ff187b82 */ /* 0x008ee20000000800 */
[----:B------:R-:W-:-:S07]  /*9120*/  SHF.R.U32.HI R4, RZ, 0x5, R178 ;  /* 0x00000005ff047819 */ /* 0x000fce00000116b2 */
[----:B-1----:R-:W1:Y:S01]  /*9130*/  LDC R35, c[0x0][0x3d8] ;  /* 0x0000f600ff237b82 */ /* 0x002e620000000800 */
[----:B------:R-:W-:Y:S04]  /*9140*/  STS.U16 [R40+UR9+0x10300], R38 ;  /* 0x0103002628007988 */ /* 0x000fe80008000409 */
[----:B------:R-:W-:Y:S03]  /*9150*/  STS.U16 [R40+UR9+0x12300], R37 ;  /* 0x0123002528007988 */ /* 0x000fe60008000409 */
[----:B------:R-:W0:Y:S01]  /*9160*/  LDC R45, c[0x0][0x3d8] ;  /* 0x0000f600ff2d7b82 */ /* 0x000e220000000800 */
[----:B------:R-:W-:Y:S04]  /*9170*/  STS.U16 [R40+UR9+0x14300], R36 ;  /* 0x0143002428007988 */ /* 0x000fe80008000409 */
[----:B------:R4:W-:Y:S03]  /*9180*/  STS.U16 [R40+UR9+0x10700], R34 ;  /* 0x0107002228007988 */ /* 0x0009e60008000409 */
[----:B------:R-:W0:Y:S01]  /*9190*/  LDC R44, c[0x0][0x3d8] ;  /* 0x0000f600ff2c7b82 */ /* 0x000e220000000800 */
[----:B------:R2:W-:Y:S04]  /*91a0*/  STS.U16 [R40+UR9+0x14700], R33 ;  /* 0x0147002128007988 */ /* 0x0005e80008000409 */
[----:B------:R-:W-:Y:S03]  /*91b0*/  STS.U16 [R40+UR9+0x16700], R32 ;  /* 0x0167002028007988 */ /* 0x000fe60008000409 */
[----:B----4-:R-:W4:Y:S01]  /*91c0*/  LDC R34, c[0x0][0x3d8] ;  /* 0x0000f600ff227b82 */ /* 0x010f220000000800 */
[----:B------:R-:W-:Y:S04]  /*91d0*/  STS.U16 [R40+UR9+0x10b00], R31 ;  /* 0x010b001f28007988 */ /* 0x000fe80008000409 */
[----:B------:R3:W-:Y:S03]  /*91e0*/  STS.U16 [R40+UR9+0x12b00], R9 ;  /* 0x012b000928007988 */ /* 0x0007e60008000409 */
[----:B--2---:R-:W2:Y:S01]  /*91f0*/  LDC R33, c[0x0][0x3d8] ;  /* 0x0000f600ff217b82 */ /* 0x004ea20000000800 */
[----:B------:R-:W-:Y:S04]  /*9200*/  STS.U16 [R40+UR9+0x14b00], R30 ;  /* 0x014b001e28007988 */ /* 0x000fe80008000409 */
[----:B------:R-:W-:Y:S03]  /*9210*/  STS.U16 [R40+UR9+0x16b00], R29 ;  /* 0x016b001d28007988 */ /* 0x000fe60008000409 */
[----:B---3--:R-:W3:Y:S01]  /*9220*/  LDC R9, c[0x0][0x3d8] ;  /* 0x0000f600ff097b82 */ /* 0x008ee20000000800 */
[----:B------:R1:W-:Y:S04]  /*9230*/  STS.U16 [R40+UR9+0x10f00], R11 ;  /* 0x010f000b28007988 */ /* 0x0003e80008000409 */
[----:B------:R-:W-:Y:S03]  /*9240*/  STS.U16 [R40+UR9+0x12f00], R28 ;  /* 0x012f001c28007988 */ /* 0x000fe60008000409 */
[----:B------:R-:W0:Y:S01]  /*9250*/  LDC R32, c[0x0][0x3d8] ;  /* 0x0000f600ff207b82 */ /* 0x000e220000000800 */
[----:B------:R1:W-:Y:S04]  /*9260*/  STS.U16 [R40+UR9+0x14f00], R18 ;  /* 0x014f001228007988 */ /* 0x0003e80008000409 */
[----:B------:R-:W-:Y:S03]  /*9270*/  STS.U16 [R40+UR9+0x16f00], R27 ;  /* 0x016f001b28007988 */ /* 0x000fe60008000409 */
[----:B-1----:R-:W1:Y:S01]  /*9280*/  LDC R11, c[0x0][0x3d8] ;  /* 0x0000f600ff0b7b82 */ /* 0x002e620000000800 */
[----:B------:R4:W-:Y:S07]  /*9290*/  STS.U16 [R68+UR9+0x10380], R14 ;  /* 0x0103800e44007988 */ /* 0x0009ee0008000409 */
[----:B------:R-:W0:Y:S01]  /*92a0*/  LDC R18, c[0x0][0x3d8] ;  /* 0x0000f600ff127b82 */ /* 0x000e220000000800 */
[----:B----4-:R-:W-:Y:S01]  /*92b0*/  SGXT.U32 R14, R4, 0x2 ;  /* 0x00000002040e781a */ /* 0x010fe20000000000 */
[----:B------:R4:W-:Y:S04]  /*92c0*/  STS.U16 [R68+UR9+0x16380], R25 ;  /* 0x0163801944007988 */ /* 0x0009e80008000409 */
[----:B------:R-:W-:-:S02]  /*92d0*/  IMAD R14, R14, R26, RZ ;  /* 0x0000001a0e0e7224 */ /* 0x000fc400078e02ff */
[----:B------:R-:W1:Y:S02]  /*92e0*/  LDC R4, c[0x0][0x3d8] ;  /* 0x0000f600ff047b82 */ /* 0x000e640000000800 */
[----:B----4-:R-:W-:Y:S01]  /*92f0*/  IMAD R25, R24, 0x4, R14 ;  /* 0x0000000418197824 */ /* 0x010fe200078e020e */
[----:B------:R3:W-:Y:S05]  /*9300*/  STS.U16 [R68+UR9+0x14380], R8 ;  /* 0x0143800844007988 */ /* 0x0007ea0008000409 */
[----:B------:R-:W4:Y:S01]  /*9310*/  LDC R24, c[0x0][0x3d8] ;  /* 0x0000f600ff187b82 */ /* 0x000f220000000800 */
[----:B------:R-:W-:-:S05]  /*9320*/  LEA R35, R35, R25, 0x2 ;  /* 0x0000001923237211 */ /* 0x000fca00078e10ff */
[----:B------:R-:W-:Y:S01]  /*9330*/  IMAD R50, R50, 0x4, R35 ;  /* 0x0000000432327824 */ /* 0x000fe200078e0223 */
[----:B------:R1:W-:Y:S01]  /*9340*/  STS.U16 [R68+UR9+0x14780], R13 ;  /* 0x0147800d44007988 */ /* 0x0003e20008000409 */
[----:B------:R-:W2:Y:S02]  /*9350*/  LDC R31, c[0x0][0x3d8] ;  /* 0x0000f600ff1f7b82 */ /* 0x000ea40000000800 */
[----:B---3--:R-:W-:-:S04]  /*9360*/  IMAD R8, R9, 0x4, R50 ;  /* 0x0000000409087824 */ /* 0x008fc800078e0232 */
[----:B0-----:R-:W-:Y:S01]  /*9370*/  IMAD R18, R18, 0x4, R8 ;  /* 0x0000000412127824 */ /* 0x001fe200078e0208 */
[----:B------:R0:W-:Y:S01]  /*9380*/  STS.U16 [R68+UR9+0x16f80], R17 ;  /* 0x016f801144007988 */ /* 0x0001e20008000409 */
[----:B------:R-:W3:Y:S03]  /*9390*/  LDC R9, c[0x0][0x3d8] ;  /* 0x0000f600ff097b82 */ /* 0x000ee60000000800 */
[----:B------:R-:W-:-:S05]  /*93a0*/  LEA R49, R49, R18, 0x2 ;  /* 0x0000001231317211 */ /* 0x000fca00078e10ff */
[----:B-1----:R-:W-:Y:S01]  /*93b0*/  IMAD R13, R4, 0x4, R49 ;  /* 0x00000004040d7824 */ /* 0x002fe200078e0231 */
[----:B0-----:R-:W0:Y:S01]  /*93c0*/  LDC R17, c[0x0][0x3d8] ;  /* 0x0000f600ff117b82 */ /* 0x001e220000000800 */
[----:B------:R1:W-:Y:S02]  /*93d0*/  STS.U16 [R68+UR9+0x12380], R23 ;  /* 0x0123801744007988 */ /* 0x0003e40008000409 */
[----:B------:R-:W-:-:S04]  /*93e0*/  IMAD R34, R34, 0x4, R13 ;  /* 0x0000000422227824 */ /* 0x000fc800078e020d */
[----:B------:R-:W-:Y:S01]  /*93f0*/  IMAD R48, R48, 0x4, R34 ;  /* 0x0000000430307824 */ /* 0x000fe200078e0222 */
[----:B------:R-:W3:Y:S08]  /*9400*/  LDC R4, c[0x0][0x3d8] ;  /* 0x0000f600ff047b82 */ /* 0x000ef00000000800 */
[----:B-1----:R-:W1:Y:S01]  /*9410*/  LDC R23, c[0x0][0x3d8] ;  /* 0x0000f600ff177b82 */ /* 0x002e620000000800 */
[----:B----4-:R-:W-:-:S05]  /*9420*/  LEA R24, R24, R48, 0x2 ;  /* 0x0000003018187211 */ /* 0x010fca00078e10ff */
[----:B--2---:R-:W-:Y:S01]  /*9430*/  IMAD R33, R33, 0x4, R24 ;  /* 0x0000000421217824 */ /* 0x004fe200078e0218 */
[----:B------:R2:W-:Y:S01]  /*9440*/  STS.U16 [R68+UR9+0x16780], R22 ;  /* 0x0167801644007988 */ /* 0x0005e20008000409 */
[----:B------:R-:W4:Y:S02]  /*9450*/  LDC R43, c[0x0][0x3d8] ;  /* 0x0000f600ff2b7b82 */ /* 0x000f240000000800 */
[----:B------:R-:W-:-:S04]  /*9460*/  IMAD R47, R47, 0x4, R33 ;  /* 0x000000042f2f7824 */ /* 0x000fc800078e0221 */
[----:B0-----:R-:W-:Y:S01]  /*9470*/  IMAD R17, R17, 0x4, R47 ;  /* 0x0000000411117824 */ /* 0x001fe200078e022f */
[----:B------:R0:W-:Y:S01]  /*9480*/  STS.U16 [R68+UR9+0x14b80], R16 ;  /* 0x014b801044007988 */ /* 0x0001e20008000409 */
[----:B------:R-:W4:Y:S03]  /*9490*/  LDC R30, c[0x0][0x3d8] ;  /* 0x0000f600ff1e7b82 */ /* 0x000f260000000800 */
[----:B-1----:R-:W-:-:S05]  /*94a0*/  LEA R23, R23, R17, 0x2 ;  /* 0x0000001117177211 */ /* 0x002fca00078e10ff */
[----:B--2---:R-:W1:Y:S01]  /*94b0*/  LDC R22, c[0x0][0x3d8] ;  /* 0x0000f600ff167b82 */ /* 0x004e620000000800 */
[----:B------:R-:W-:-:S04]  /*94c0*/  IMAD R46, R46, 0x4, R23 ;  /* 0x000000042e2e7824 */ /* 0x000fc800078e0217 */
[----:B---3--:R-:W-:-:S03]  /*94d0*/  IMAD R9, R9, 0x4, R46 ;  /* 0x0000000409097824 */ /* 0x008fc600078e022e */
[----:B0-----:R-:W0:Y:S01]  /*94e0*/  LDC R16, c[0x0][0x3d8] ;  /* 0x0000f600ff107b82 */ /* 0x001e220000000800 */
[----:B------:R-:W-:-:S05]  /*94f0*/  IMAD R32, R32, 0x4, R9 ;  /* 0x0000000420207824 */ /* 0x000fca00078e0209 */
[----:B------:R-:W-:Y:S02]  /*9500*/  LEA R45, R45, R32, 0x2 ;  /* 0x000000202d2d7211 */ /* 0x000fe400078e10ff */
[----:B------:R-:W2:Y:S03]  /*9510*/  LDC R42, c[0x0][0x3d8] ;  /* 0x0000f600ff2a7b82 */ /* 0x000ea60000000800 */
[----:B------:R-:W-:-:S04]  /*9520*/  IMAD R11, R11, 0x4, R45 ;  /* 0x000000040b0b7824 */ /* 0x000fc800078e022d */
[----:B------:R-:W-:Y:S01]  /*9530*/  IMAD R31, R31, 0x4, R11 ;  /* 0x000000041f1f7824 */ /* 0x000fe200078e020b */
[----:B------:R3:W-:Y:S01]  /*9540*/  STS.U16 [R68+UR9+0x12b80], R21 ;  /* 0x012b801544007988 */ /* 0x0007e20008000409 */
[----:B------:R-:W2:Y:S02]  /*9550*/  LDC R29, c[0x0][0x3d8] ;  /* 0x0000f600ff1d7b82 */ /* 0x000ea40000000800 */
[----:B------:R-:W-:-:S05]  /*9560*/  IMAD R44, R44, 0x4, R31 ;  /* 0x000000042c2c7824 */ /* 0x000fca00078e021f */
[----:B------:R-:W-:Y:S01]  /*9570*/  LEA R4, R4, R44, 0x2 ;  /* 0x0000002c04047211 */ /* 0x000fe200078e10ff */
[----:B------:R-:W2:Y:S04]  /*9580*/  LDC R41, c[0x0][0x3d8] ;  /* 0x0000f600ff297b82 */ /* 0x000ea80000000800 */
[----:B-1----:R-:W-:-:S04]  /*9590*/  IMAD R22, R22, 0x4, R4 ;  /* 0x0000000416167824 */ /* 0x002fc800078e0204 */
[----:B---3--:R-:W1:Y:S01]  /*95a0*/  LDC R21, c[0x0][0x3d8] ;  /* 0x0000f600ff157b82 */ /* 0x008e620000000800 */
[----:B----4-:R-:W-:Y:S01]  /*95b0*/  IMAD R43, R43, 0x4, R22 ;  /* 0x000000042b2b7824 */ /* 0x010fe200078e0216 */
[----:B------:R3:W-:Y:S03]  /*95c0*/  STS.U16 [R68+UR9+0x10780], R12 ;  /* 0x0107800c44007988 */ /* 0x0007e60008000409 */
[----:B0-----:R-:W-:Y:S01]  /*95d0*/  IMAD R16, R16, 0x4, R43 ;  /* 0x0000000410107824 */ /* 0x001fe200078e022b */
[----:B------:R0:W-:Y:S02]  /*95e0*/  STS.U16 [R68+UR9+0x12780], R15 ;  /* 0x0127800f44007988 */ /* 0x0001e40008000409 */
[----:B------:R-:W4:Y:S02]  /*95f0*/  LDC R40, c[0x0][0x3d8] ;  /* 0x0000f600ff287b82 */ /* 0x000f240000000800 */
[----:B------:R-:W-:-:S06]  /*9600*/  LEA R30, R30, R16, 0x2 ;  /* 0x000000101e1e7211 */ /* 0x000fcc00078e10ff */
[----:B---3--:R-:W3:Y:S01]  /*9610*/  LDC R12, c[0x0][0x3d8] ;  /* 0x0000f600ff0c7b82 */ /* 0x008ee20000000800 */
[----:B--2---:R-:W-:-:S07]  /*9620*/  IMAD R42, R42, 0x4, R30 ;  /* 0x000000042a2a7824 */ /* 0x004fce00078e021e */
[----:B0-----:R-:W0:Y:S01]  /*9630*/  LDC R15, c[0x0][0x3d8] ;  /* 0x0000f600ff0f7b82 */ /* 0x001e220000000800 */
[----:B-1----:R-:W-:Y:S01]  /*9640*/  IMAD R21, R21, 0x4, R42 ;  /* 0x0000000415157824 */ /* 0x002fe200078e022a */
[----:B------:R1:W-:Y:S03]  /*9650*/  STS.U16 [R68+UR9+0x10f80], R5 ;  /* 0x010f800544007988 */ /* 0x0003e60008000409 */
[----:B------:R-:W-:-:S03]  /*9660*/  IMAD R29, R29, 0x4, R21 ;  /* 0x000000041d1d7824 */ /* 0x000fc600078e0215 */
[----:B------:R-:W2:Y:S02]  /*9670*/  LDC R28, c[0x0][0x3d8] ;  /* 0x0000f600ff1c7b82 */ /* 0x000ea40000000800 */
[----:B------:R-:W-:-:S06]  /*9680*/  LEA R41, R41, R29, 0x2 ;  /* 0x0000001d29297211 */ /* 0x000fcc00078e10ff */
[----:B-1----:R-:W1:Y:S01]  /*9690*/  LDC R5, c[0x0][0x3d8] ;  /* 0x0000f600ff057b82 */ /* 0x002e620000000800 */
[----:B---3--:R-:W-:Y:S01]  /*96a0*/  IMAD R12, R12, 0x4, R41 ;  /* 0x000000040c0c7824 */ /* 0x008fe200078e0229 */
[----:B------:R3:W-:Y:S06]  /*96b0*/  STS.U16 [R68+UR9+0x16b80], R20 ;  /* 0x016b801444007988 */ /* 0x0007ec0008000409 */
[----:B------:R-:W2:Y:S01]  /*96c0*/  LDC R39, c[0x0][0x3d8] ;  /* 0x0000f600ff277b82 */ /* 0x000ea20000000800 */
[----:B0-----:R-:W-:-:S07]  /*96d0*/  IMAD R15, R15, 0x4, R12 ;  /* 0x000000040f0f7824 */ /* 0x001fce00078e020c */
[----:B---3--:R-:W0:Y:S01]  /*96e0*/  LDC R20, c[0x0][0x3d8] ;  /* 0x0000f600ff147b82 */ /* 0x008e220000000800 */
[----:B----4-:R-:W-:Y:S01]  /*96f0*/  IMAD R40, R40, 0x4, R15 ;  /* 0x0000000428287824 */ /* 0x010fe200078e020f */
[----:B------:R-:W-:-:S06]  /*9700*/  LEA R148, P2, R14, R6, 0x1 ;  /* 0x000000060e947211 */ /* 0x000fcc00078408ff */
[----:B------:R-:W3:Y:S01]  /*9710*/  LDC R27, c[0x0][0x3d8] ;  /* 0x0000f600ff1b7b82 */ /* 0x000ee20000000800 */
[----:B-1----:R-:W-:Y:S01]  /*9720*/  LEA R5, R5, R40, 0x2 ;  /* 0x0000002805057211 */ /* 0x002fe200078e10ff */
[----:B------:R1:W-:Y:S01]  /*9730*/  STS.U16 [R68+UR9+0x14f80], R10 ;  /* 0x014f800a44007988 */ /* 0x0003e20008000409 */
[----:B------:R-:W-:-:S05]  /*9740*/  LEA.HI.X.SX32 R149, R14, R0, 0x1, P2 ;  /* 0x000000000e957211 */ /* 0x000fca00010f0eff */
[----:B------:R-:W4:Y:S01]  /*9750*/  LDC R38, c[0x0][0x3d8] ;  /* 0x0000f600ff267b82 */ /* 0x000f220000000800 */
[----:B--2---:R-:W-:Y:S01]  /*9760*/  IMAD R28, R28, 0x4, R5 ;  /* 0x000000041c1c7824 */ /* 0x004fe200078e0205 */
[----:B------:R2:W-:Y:S01]  /*9770*/  STS.U16 [R68+UR9+0x12f80], R19 ;  /* 0x012f801344007988 */ /* 0x0005e20008000409 */
[----:B------:R-:W-:-:S05]  /*9780*/  LEA R152, P3, R25, R6, 0x1 ;  /* 0x0000000619987211 */ /* 0x000fca00078608ff */
[----:B-1----:R-:W1:Y:S01]  /*9790*/  LDC R10, c[0x0][0x3d8] ;  /* 0x0000f600ff0a7b82 */ /* 0x002e620000000800 */
[----:B------:R-:W-:Y:S01]  /*97a0*/  IMAD R39, R39, 0x4, R28 ;  /* 0x0000000427277824 */ /* 0x000fe200078e021c */
[----:B------:R-:W-:Y:S01]  /*97b0*/  LEA R150, P2, R35, R6, 0x1 ;  /* 0x0000000623967211 */ /* 0x000fe200078408ff */
[----:B------:R3:W-:Y:S05]  /*97c0*/  STL.64 [R1+0x560], R148 ;  /* 0x0005609401007387 */ /* 0x0007ea0000100a00 */
[----:B--2---:R-:W2:Y:S01]  /*97d0*/  LDC R19, c[0x0][0x3d8] ;  /* 0x0000f600ff137b82 */ /* 0x004ea20000000800 */
[-C--:B------:R-:W-:Y:S01]  /*97e0*/  LEA.HI.X.SX32 R153, R25, R0.reuse, 0x1, P3 ;  /* 0x0000000019997211 */ /* 0x080fe200018f0eff */
[----:B0-----:R-:W-:Y:S01]  /*97f0*/  IMAD R20, R20, 0x4, R39 ;  /* 0x0000000414147824 */ /* 0x001fe200078e0227 */
[----:B------:R-:W-:-:S02]  /*9800*/  LEA.HI.X.SX32 R151, R35, R0, 0x1, P2 ;  /* 0x0000000023977211 */ /* 0x000fc400010f0eff */
[----:B---3--:R-:W-:-:S03]  /*9810*/  LEA R148, P4, R50, R6, 0x1 ;  /* 0x0000000632947211 */ /* 0x008fc600078808ff */
[----:B------:R-:W0:Y:S01]  /*9820*/  LDC R37, c[0x0][0x3d8] ;  /* 0x0000f600ff257b82 */ /* 0x000e220000000800 */
[----:B------:R3:W-:Y:S01]  /*9830*/  STS.U16 [R68+UR9+0x10b80], R7 ;  /* 0x010b800744007988 */ /* 0x0007e20008000409 */
[----:B------:R-:W-:-:S03]  /*9840*/  LEA.HI.X.SX32 R149, R50, R0, 0x1, P4 ;  /* 0x0000000032957211 */ /* 0x000fc600020f0eff */
[----:B------:R3:W-:Y:S01]  /*9850*/  STL.64 [R1+0x558], R152 ;  /* 0x0005589801007387 */ /* 0x0007e20000100a00 */
[----:B------:R-:W-:Y:S02]  /*9860*/  LEA R27, R27, R20, 0x2 ;  /* 0x000000141b1b7211 */ /* 0x000fe400078e10ff */
[----:B------:R-:W0:Y:S01]  /*9870*/  LDC R26, c[0x0][0x3d8] ;  /* 0x0000f600ff1a7b82 */ /* 0x000e220000000800 */
[----:B------:R4:W-:Y:S04]  /*9880*/  STL.64 [R1+0x550], R150 ;  /* 0x0005509601007387 */ /* 0x0009e80000100a00 */
[----:B------:R1:W-:Y:S03]  /*9890*/  STL.64 [R1+0x548], R148 ;  /* 0x0005489401007387 */ /* 0x0003e60000100a00 */
[----:B---3--:R-:W3:Y:S01]  /*98a0*/  LDC R7, c[0x0][0x3d8] ;  /* 0x0000f600ff077b82 */ /* 0x008ee20000000800 */
[----:B------:R-:W-:Y:S01]  /*98b0*/  LEA R152, P2, R8, R6, 0x1 ;  /* 0x0000000608987211 */ /* 0x000fe200078408ff */
[----:B------:R-:W-:-:S04]  /*98c0*/  @!UP0 UIADD3 UR12, UPT, UPT, -UR12, 0x100000, URZ ;  /* 0x001000000c0c8890 */ /* 0x000fc8000fffe1ff */
[----:B------:R-:W-:Y:S02]  /*98d0*/  @!UP0 USHF.L.U32 UR13, UR12, 0xb, URZ ;  /* 0x0000000b0c0d8899 */ /* 0x000fe400080006ff */
[----:B------:R-:W-:Y:S01]  /*98e0*/  @!UP0 USHF.L.U32 UR12, UR12, 0x1, URZ ;  /* 0x000000010c0c8899 */ /* 0x000fe200080006ff */
[----:B------:R-:W-:Y:S01]  /*98f0*/  VOTEU.ALL UP1, P0 ;  /* 0x0000000000ff7886 */ /* 0x000fe20000020000 */
[----:B----4-:R-:W-:Y:S01]  /*9900*/  LEA R150, P3, R18, R6, 0x1 ;  /* 0x0000000612967211 */ /* 0x010fe200078608ff */
[----:B------:R-:W-:Y:S01]  /*9910*/  IMAD R38, R38, 0x4, R27 ;  /* 0x0000000426267824 */ /* 0x000fe200078e021b */
[----:B------:R-:W-:Y:S01]  /*9920*/  LEA.HI.X.SX32 R153, R8, R0, 0x1, P2 ;  /* 0x0000000008997211 */ /* 0x000fe200010f0eff */
[----:B------:R-:W4:Y:S01]  /*9930*/  LDC R36, c[0x0][0x3d8] ;  /* 0x0000f600ff247b82 */ /* 0x000f220000000800 */
[----:B-1----:R-:W-:Y:S01]  /*9940*/  LEA R148, P4, R49, R6, 0x1 ;  /* 0x0000000631947211 */ /* 0x002fe200078808ff */
[----:B------:R1:W-:Y:S06]  /*9950*/  MEMBAR.ALL.CTA ;  /* 0x0000000000007992 */ /* 0x0003ec0000008000 */
[----:B-1----:R-:W-:Y:S01]  /*9960*/  FENCE.VIEW.ASYNC.S ;  /* 0x00000000000073c6 */ /* 0x002fe20000000000 */
[----:B------:R-:W-:-:S02]  /*9970*/  LEA.HI.X.SX32 R151, R18, R0, 0x1, P3 ;  /* 0x0000000012977211 */ /* 0x000fc400018f0eff */
[----:B------:R-:W-:Y:S01]  /*9980*/  LEA.HI.X.SX32 R149, R49, R0, 0x1, P4 ;  /* 0x0000000031957211 */ /* 0x000fe200020f0eff */
[----:B------:R-:W-:Y:S01]  /*9990*/  IMAD R10, R10, 0x4, R38 ;  /* 0x000000040a0a7824 */ /* 0x000fe200078e0226 */
[----:B------:R1:W-:Y:S01]  /*99a0*/  STL.64 [R1+0x540], R152 ;  /* 0x0005409801007387 */ /* 0x0003e20000100a00 */
[----:B------:R-:W4:Y:S03]  /*99b0*/  LDC R52, c[0x0][0x3d8] ;  /* 0x0000f600ff347b82 */ /* 0x000f260000000800 */
[----:B------:R0:W-:Y:S01]  /*99c0*/  STL.64 [R1+0x538], R150 ;  /* 0x0005389601007387 */ /* 0x0001e20000100a00 */
[----:B--2---:R-:W-:-:S03]  /*99d0*/  IMAD R19, R19, 0x4, R10 ;  /* 0x0000000413137824 */ /* 0x004fc600078e020a */
[----:B------:R2:W-:Y:S01]  /*99e0*/  STL.64 [R1+0x530], R148 ;  /* 0x0005309401007387 */ /* 0x0005e20000100a00 */
[----:B------:R-:W4:Y:S01]  /*99f0*/  LDC R53, c[0x0][0x3d8] ;  /* 0x0000f600ff357b82 */ /* 0x000f220000000800 */
[-C--:B-1----:R-:W-:Y:S02]  /*9a00*/  LEA R152, P2, R13, R6.reuse, 0x1 ;  /* 0x000000060d987211 */ /* 0x082fe400078408ff */
[----:B0-----:R-:W-:-:S05]  /*9a10*/  LEA R150, P3, R34, R6, 0x1 ;  /* 0x0000000622967211 */ /* 0x001fca00078608ff */
[----:B------:R-:W0:Y:S01]  /*9a20*/  LDC R55, c[0x0][0x3d8] ;  /* 0x0000f600ff377b82 */ /* 0x000e220000000800 */
[----:B------:R-:W-:Y:S02]  /*9a30*/  LEA.HI.X.SX32 R153, R13, R0, 0x1, P2 ;  /* 0x000000000d997211 */ /* 0x000fe400010f0eff */
[----:B--2---:R-:W-:Y:S02]  /*9a40*/  LEA R148, P4, R48, R6, 0x1 ;  /* 0x0000000630947211 */ /* 0x004fe400078808ff */
[-C--:B------:R-:W-:Y:S02]  /*9a50*/  LEA.HI.X.SX32 R151, R34, R0.reuse, 0x1, P3 ;  /* 0x0000000022977211 */ /* 0x080fe400018f0eff */
[----:B------:R-:W-:Y:S01]  /*9a60*/  LEA.HI.X.SX32 R149, R48, R0, 0x1, P4 ;  /* 0x0000000030957211 */ /* 0x000fe200020f0eff */
[----:B------:R1:W-:Y:S01]  /*9a70*/  STL.64 [R1+0x528], R152 ;  /* 0x0005289801007387 */ /* 0x0003e20000100a00 */
[----:B------:R-:W-:Y:S01]  /*9a80*/  LEA R37, R37, R19, 0x2 ;  /* 0x0000001325257211 */ /* 0x000fe200078e10ff */
[----:B------:R-:W2:Y:S02]  /*9a90*/  LDC R58, c[0x0][0x3d8] ;  /* 0x0000f600ff3a7b82 */ /* 0x000ea40000000800 */
[----:B------:R1:W-:Y:S02]  /*9aa0*/  STL.64 [R1+0x520], R150 ;  /* 0x0005209601007387 */ /* 0x0003e40000100a00 */
[----:B---3--:R-:W-:-:S02]  /*9ab0*/  IMAD R7, R7, 0x4, R37 ;  /* 0x0000000407077824 */ /* 0x008fc400078e0225 */
[----:B------:R3:W-:Y:S02]  /*9ac0*/  STL.64 [R1+0x518], R148 ;  /* 0x0005189401007387 */ /* 0x0007e40000100a00 */
[----:B------:R-:W0:Y:S01]  /*9ad0*/  LDC R60, c[0x0][0x3d8] ;  /* 0x0000f600ff3c7b82 */ /* 0x000e220000000800 */
[CC--:B-1----:R-:W-:Y:S02]  /*9ae0*/  LEA R152, P2, R24.reuse, R6.reuse, 0x1 ;  /* 0x0000000618987211 */ /* 0x0c2fe400078408ff */
[----:B------:R-:W-:Y:S02]  /*9af0*/  LEA R150, P3, R33, R6, 0x1 ;  /* 0x0000000621967211 */ /* 0x000fe400078608ff */
[----:B------:R-:W-:-:S03]  /*9b00*/  LEA.HI.X.SX32 R153, R24, R0, 0x1, P2 ;  /* 0x0000000018997211 */ /* 0x000fc600010f0eff */
[----:B------:R-:W1:Y:S01]  /*9b10*/  LDC R59, c[0x0][0x3d8] ;  /* 0x0000f600ff3b7b82 */ /* 0x000e620000000800 */
[----:B---3--:R-:W-:Y:S02]  /*9b20*/  LEA R148, P4, R47, R6, 0x1 ;  /* 0x000000062f947211 */ /* 0x008fe400078808ff */
[-C--:B------:R-:W-:Y:S01]  /*9b30*/  LEA.HI.X.SX32 R151, R33, R0.reuse, 0x1, P3 ;  /* 0x0000000021977211 */ /* 0x080fe200018f0eff */
[----:B------:R-:W-:Y:S01]  /*9b40*/  IMAD R26, R26, 0x4, R7 ;  /* 0x000000041a1a7824 */ /* 0x000fe200078e0207 */
[----:B------:R-:W-:Y:S01]  /*9b50*/  LEA.HI.X.SX32 R149, R47, R0, 0x1, P4 ;  /* 0x000000002f957211 */ /* 0x000fe200020f0eff */
[----:B------:R3:W-:Y:S02]  /*9b60*/  STL.64 [R1+0x510], R152 ;  /* 0x0005109801007387 */ /* 0x0007e40000100a00 */
[----:B----4-:R-:W-:Y:S01]  /*9b70*/  IMAD R36, R36, 0x4, R26 ;  /* 0x0000000424247824 */ /* 0x010fe200078e021a */
[----:B------:R-:W4:Y:S01]  /*9b80*/  LDC R61, c[0x0][0x3d8] ;  /* 0x0000f600ff3d7b82 */ /* 0x000f220000000800 */
[----:B------:R3:W-:Y:S04]  /*9b90*/  STL.64 [R1+0x508], R150 ;  /* 0x0005089601007387 */ /* 0x0007e80000100a00 */
[----:B------:R2:W-:Y:S03]  /*9ba0*/  STL.64 [R1+0x500], R148 ;  /* 0x0005009401007387 */ /* 0x0005e60000100a00 */
[----:B------:R-:W0:Y:S01]  /*9bb0*/  LDC R62, c[0x0][0x3d8] ;  /* 0x0000f600ff3e7b82 */ /* 0x000e220000000800 */
[----:B---3--:R-:W-:-:S02]  /*9bc0*/  LEA R152, P2, R17, R6, 0x1 ;  /* 0x0000000611987211 */ /* 0x008fc400078408ff */
[----:B------:R-:W-:Y:S02]  /*9bd0*/  LEA R150, P3, R23, R6, 0x1 ;  /* 0x0000000617967211 */ /* 0x000fe400078608ff */
[----:B------:R-:W-:-:S03]  /*9be0*/  LEA.HI.X.SX32 R153, R17, R0, 0x1, P2 ;  /* 0x0000000011997211 */ /* 0x000fc600010f0eff */
[----:B------:R-:W3:Y:S01]  /*9bf0*/  LDC R63, c[0x0][0x3d8] ;  /* 0x0000f600ff3f7b82 */ /* 0x000ee20000000800 */
[C---:B--2---:R-:W-:Y:S02]  /*9c00*/  LEA R148, P4, R46.reuse, R6, 0x1 ;  /* 0x000000062e947211 */ /* 0x044fe400078808ff */
[----:B------:R-:W-:Y:S02]  /*9c10*/  LEA.HI.X.SX32 R151, R23, R0, 0x1, P3 ;  /* 0x0000000017977211 */ /* 0x000fe400018f0eff */
[----:B------:R-:W-:Y:S02]  /*9c20*/  LEA R14, R51, R36, 0x2 ;  /* 0x00000024330e7211 */ /* 0x000fe400078e10ff */
[----:B------:R-:W-:Y:S01]  /*9c30*/  LEA.HI.X.SX32 R149, R46, R0, 0x1, P4 ;  /* 0x000000002e957211 */ /* 0x000fe200020f0eff */
[----:B------:R2:W-:Y:S01]  /*9c40*/  STL.64 [R1+0x4f8], R152 ;  /* 0x0004f89801007387 */ /* 0x0005e20000100a00 */
[----:B------:R-:W1:Y:S01]  /*9c50*/  LDC R64, c[0x0][0x3d8] ;  /* 0x0000f600ff407b82 */ /* 0x000e620000000800 */
[----:B------:R-:W-:-:S02]  /*9c60*/  IMAD R25, R52, 0x4, R14 ;  /* 0x0000000434197824 */ /* 0x000fc400078e020e */
[----:B------:R2:W-:Y:S04]  /*9c70*/  STL.64 [R1+0x4f0], R150 ;  /* 0x0004f09601007387 */ /* 0x0005e80000100a00 */
[----:B------:R4:W-:Y:S01]  /*9c80*/  STL.64 [R1+0x4e8], R148 ;  /* 0x0004e89401007387 */ /* 0x0009e20000100a00 */
[----:B------:R-:W1:Y:S01]  /*9c90*/  LDC R66, c[0x0][0x3d8] ;  /* 0x0000f600ff427b82 */ /* 0x000e620000000800 */
[CC--:B--2---:R-:W-:Y:S02]  /*9ca0*/  LEA R152, P2, R9.reuse, R6.reuse, 0x1 ;  /* 0x0000000609987211 */ /* 0x0c4fe400078408ff */
[----:B------:R-:W-:Y:S01]  /*9cb0*/  LEA R150, P3, R32, R6, 0x1 ;  /* 0x0000000620967211 */ /* 0x000fe200078608ff */
[----:B------:R-:W-:Y:S01]  /*9cc0*/  IMAD R35, R54, 0x4, R25 ;  /* 0x0000000436237824 */ /* 0x000fe200078e0219 */
[----:B------:R-:W-:-:S03]  /*9cd0*/  LEA.HI.X.SX32 R153, R9, R0, 0x1, P2 ;  /* 0x0000000009997211 */ /* 0x000fc600010f0eff */
[----:B------:R-:W2:Y:S01]  /*9ce0*/  LDC R65, c[0x0][0x3d8] ;  /* 0x0000f600ff417b82 */ /* 0x000ea20000000800 */
[C---:B----4-:R-:W-:Y:S02]  /*9cf0*/  LEA R148, P4, R45.reuse, R6, 0x1 ;  /* 0x000000062d947211 */ /* 0x050fe400078808ff */
[-C--:B------:R-:W-:Y:S02]  /*9d00*/  LEA.HI.X.SX32 R151, R32, R0.reuse, 0x1, P3 ;  /* 0x0000000020977211 */ /* 0x080fe400018f0eff */
[----:B------:R-:W-:Y:S01]  /*9d10*/  LEA.HI.X.SX32 R149, R45, R0, 0x1, P4 ;  /* 0x000000002d957211 */ /* 0x000fe200020f0eff */
[----:B------:R-:W-:Y:S01]  /*9d20*/  IMAD R8, R53, 0x4, R35 ;  /* 0x0000000435087824 */ /* 0x000fe200078e0223 */
[----:B------:R4:W-:Y:S01]  /*9d30*/  STL.64 [R1+0x4e0], R152 ;  /* 0x0004e09801007387 */ /* 0x0009e20000100a00 */
[----:B------:R-:W1:Y:S03]  /*9d40*/  LDC R67, c[0x0][0x3d8] ;  /* 0x0000f600ff437b82 */ /* 0x000e660000000800 */
[----:B------:R3:W-:Y:S01]  /*9d50*/  STL.64 [R1+0x4d8], R150 ;  /* 0x0004d89601007387 */ /* 0x0007e20000100a00 */
[----:B0-----:R-:W-:-:S03]  /*9d60*/  LEA R18, R55, R8, 0x2 ;  /* 0x0000000837127211 */ /* 0x001fc600078e10ff */
[----:B------:R0:W-:Y:S01]  /*9d70*/  STL.64 [R1+0x4d0], R148 ;  /* 0x0004d09401007387 */ /* 0x0001e20000100a00 */
[----:B------:R-:W1:Y:S01]  /*9d80*/  LDC R68, c[0x0][0x3d8] ;  /* 0x0000f600ff447b82 */ /* 0x000e620000000800 */
[-C--:B----4-:R-:W-:Y:S02]  /*9d90*/  LEA R152, P2, R11, R6.reuse, 0x1 ;  /* 0x000000060b987211 */ /* 0x090fe400078408ff */
[----:B---3--:R-:W-:-:S05]  /*9da0*/  LEA R150, P3, R31, R6, 0x1 ;  /* 0x000000061f967211 */ /* 0x008fca00078608ff */
[----:B------:R-:W3:Y:S01]  /*9db0*/  LDC R69, c[0x0][0x3d8] ;  /* 0x0000f600ff457b82 */ /* 0x000ee20000000800 */
[----:B------:R-:W-:Y:S02]  /*9dc0*/  LEA.HI.X.SX32 R153, R11, R0, 0x1, P2 ;  /* 0x000000000b997211 */ /* 0x000fe400010f0eff */
[C---:B0-----:R-:W-:Y:S02]  /*9dd0*/  LEA R148, P4, R44.reuse, R6, 0x1 ;  /* 0x000000062c947211 */ /* 0x041fe400078808ff */
[-C--:B------:R-:W-:Y:S02]  /*9de0*/  LEA.HI.X.SX32 R151, R31, R0.reuse, 0x1, P3 ;  /* 0x000000001f977211 */ /* 0x080fe400018f0eff */
[----:B------:R-:W-:Y:S01]  /*9df0*/  LEA.HI.X.SX32 R149, R44, R0, 0x1, P4 ;  /* 0x000000002c957211 */ /* 0x000fe200020f0eff */
[----:B------:R-:W-:Y:S01]  /*9e00*/  IMAD R34, R56, 0x4, R18 ;  /* 0x0000000438227824 */ /* 0x000fe200078e0212 */
[----:B------:R0:W-:Y:S01]  /*9e10*/  STL.64 [R1+0x4c8], R152 ;  /* 0x0004c89801007387 */ /* 0x0001e20000100a00 */
[----:B------:R-:W4:Y:S03]  /*9e20*/  LDC R70, c[0x0][0x3d8] ;  /* 0x0000f600ff467b82 */ /* 0x000f260000000800 */
[----:B------:R2:W-:Y:S01]  /*9e30*/  STL.64 [R1+0x4c0], R150 ;  /* 0x0004c09601007387 */ /* 0x0005e20000100a00 */
[----:B------:R-:W-:-:S03]  /*9e40*/  IMAD R13, R57, 0x4, R34 ;  /* 0x00000004390d7824 */ /* 0x000fc600078e0222 */
[----:B------:R1:W-:Y:S01]  /*9e50*/  STL.64 [R1+0x4b8], R148 ;  /* 0x0004b89401007387 */ /* 0x0003e20000100a00 */
[----:B------:R-:W3:Y:S01]  /*9e60*/  LDC R72, c[0x0][0x3d8] ;  /* 0x0000f600ff487b82 */ /* 0x000ee20000000800 */
[-C--:B0-----:R-:W-:Y:S02]  /*9e70*/  LEA R152, P2, R4, R6.reuse, 0x1 ;  /* 0x0000000604987211 */ /* 0x081fe400078408ff */
[----:B--2---:R-:W-:-:S05]  /*9e80*/  LEA R150, P3, R22, R6, 0x1 ;  /* 0x0000000616967211 */ /* 0x004fca00078608ff */
[----:B------:R-:W0:Y:S01]  /*9e90*/  LDC R71, c[0x0][0x3d8] ;  /* 0x0000f600ff477b82 */ /* 0x000e220000000800 */
[----:B------:R-:W-:Y:S02]  /*9ea0*/  LEA.HI.X.SX32 R153, R4, R0, 0x1, P2 ;  /* 0x0000000004997211 */ /* 0x000fe400010f0eff */
[C---:B-1----:R-:W-:Y:S02]  /*9eb0*/  LEA R148, P4, R43.reuse, R6, 0x1 ;  /* 0x000000062b947211 */ /* 0x042fe400078808ff */
[-C--:B------:R-:W-:Y:S01]  /*9ec0*/  LEA.HI.X.SX32 R151, R22, R0.reuse, 0x1, P3 ;  /* 0x0000000016977211 */ /* 0x080fe200018f0eff */
[----:B------:R-:W-:Y:S01]  /*9ed0*/  IMAD R24, R58, 0x4, R13 ;  /* 0x000000043a187824 */ /* 0x000fe200078e020d */
[----:B------:R-:W-:Y:S01]  /*9ee0*/  LEA.HI.X.SX32 R149, R43, R0, 0x1, P4 ;  /* 0x000000002b957211 */ /* 0x000fe200020f0eff */
[----:B------:R1:W-:Y:S01]  /*9ef0*/  STL.64 [R1+0x4b0], R152 ;  /* 0x0004b09801007387 */ /* 0x0003e20000100a00 */
[----:B------:R-:W2:Y:S03]  /*9f00*/  LDC R87, c[0x0][0x3d8] ;  /* 0x0000f600ff577b82 */ /* 0x000ea60000000800 */
[----:B------:R1:W-:Y:S01]  /*9f10*/  STL.64 [R1+0x4a8], R150 ;  /* 0x0004a89601007387 */ /* 0x0003e20000100a00 */
[----:B------:R-:W-:-:S03]  /*9f20*/  LEA R33, R60, R24, 0x2 ;  /* 0x000000183c217211 */ /* 0x000fc600078e10ff */
[----:B------:R4:W-:Y:S01]  /*9f30*/  STL.64 [R1+0x4a0], R148 ;  /* 0x0004a09401007387 */ /* 0x0009e20000100a00 */
[----:B------:R-:W0:Y:S01]  /*9f40*/  LDC R89, c[0x0][0x3d8] ;  /* 0x0000f600ff597b82 */ /* 0x000e220000000800 */
[-C--:B-1----:R-:W-:Y:S02]  /*9f50*/  LEA R152, P2, R16, R6.reuse, 0x1 ;  /* 0x0000000610987211 */ /* 0x082fe400078408ff */
[----:B------:R-:W-:-:S05]  /*9f60*/  LEA R150, P3, R30, R6, 0x1 ;  /* 0x000000061e967211 */ /* 0x000fca00078608ff */
[----:B------:R-:W1:Y:S01]  /*9f70*/  LDC R92, c[0x0][0x3d8] ;  /* 0x0000f600ff5c7b82 */ /* 0x000e620000000800 */
[----:B------:R-:W-:Y:S02]  /*9f80*/  LEA.HI.X.SX32 R153, R16, R0, 0x1, P2 ;  /* 0x0000000010997211 */ /* 0x000fe400010f0eff */
[----:B----4-:R-:W-:Y:S02]  /*9f90*/  LEA R148, P4, R42, R6, 0x1 ;  /* 0x000000062a947211 */ /* 0x010fe400078808ff */
[-C--:B------:R-:W-:Y:S01]  /*9fa0*/  LEA.HI.X.SX32 R151, R30, R0.reuse, 0x1, P3 ;  /* 0x000000001e977211 */ /* 0x080fe200018f0eff */
[----:B------:R-:W-:Y:S01]  /*9fb0*/  IMAD R17, R59, 0x4, R33 ;  /* 0x000000043b117824 */ /* 0x000fe200078e0221 */
[----:B------:R-:W-:Y:S01]  /*9fc0*/  LEA.HI.X.SX32 R149, R42, R0, 0x1, P4 ;  /* 0x000000002a957211 */ /* 0x000fe200020f0eff */
[----:B------:R4:W-:Y:S01]  /*9fd0*/  STL.64 [R1+0x498], R152 ;  /* 0x0004989801007387 */ /* 0x0009e20000100a00 */
[----:B------:R-:W0:Y:S01]  /*9fe0*/  LDC R93, c[0x0][0x3d8] ;  /* 0x0000f600ff5d7b82 */ /* 0x000e220000000800 */
[----:B------:R-:W-:-:S02]  /*9ff0*/  IMAD R23, R61, 0x4, R17 ;  /* 0x000000043d177824 */ /* 0x000fc400078e0211 */
[----:B------:R3:W-:Y:S04]  /*a000*/  STL.64 [R1+0x490], R150 ;  /* 0x0004909601007387 */ /* 0x0007e80000100a00 */
[----:B------:R2:W-:Y:S01]  /*a010*/  STL.64 [R1+0x488], R148 ;  /* 0x0004889401007387 */ /* 0x0005e20000100a00 */
[----:B------:R-:W0:Y:S01]  /*a020*/  LDC R95, c[0x0][0x3d8] ;  /* 0x0000f600ff5f7b82 */ /* 0x000e220000000800 */
[-C--:B----4-:R-:W-:Y:S02]  /*a030*/  LEA R152, P2, R21, R6.reuse, 0x1 ;  /* 0x0000000615987211 */ /* 0x090fe400078408ff */
[----:B---3--:R-:W-:Y:S01]  /*a040*/  LEA R150, P3, R29, R6, 0x1 ;  /* 0x000000061d967211 */ /* 0x008fe200078608ff */
[----:B------:R-:W-:Y:S01]  /*a050*/  IMAD R32, R62, 0x4, R23 ;  /* 0x000000043e207824 */ /* 0x000fe200078e0217 */
[----:B------:R-:W-:-:S03]  /*a060*/  LEA.HI.X.SX32 R153, R21, R0, 0x1, P2 ;  /* 0x0000000015997211 */ /* 0x000fc600010f0eff */
[----:B------:R-:W3:Y:S01]  /*a070*/  LDC R97, c[0x0][0x3d8] ;  /* 0x0000f600ff617b82 */ /* 0x000ee20000000800 */
[----:B--2---:R-:W-:Y:S02]  /*a080*/  LEA R148, P4, R41, R6, 0x1 ;  /* 0x0000000629947211 */ /* 0x004fe400078808ff */
[-C--:B------:R-:W-:Y:S02]  /*a090*/  LEA.HI.X.SX32 R151, R29, R0.reuse, 0x1, P3 ;  /* 0x000000001d977211 */ /* 0x080fe400018f0eff */
[----:B------:R-:W-:Y:S01]  /*a0a0*/  LEA.HI.X.SX32 R149, R41, R0, 0x1, P4 ;  /* 0x0000000029957211 */ /* 0x000fe200020f0eff */
[----:B------:R2:W-:Y:S01]  /*a0b0*/  STL.64 [R1+0x480], R152 ;  /* 0x0004809801007387 */ /* 0x0005e20000100a00 */
[----:B------:R-:W-:Y:S01]  /*a0c0*/  LEA R9, R63, R32, 0x2 ;  /* 0x000000203f097211 */ /* 0x000fe200078e10ff */
[----:B------:R-:W4:Y:S02]  /*a0d0*/  LDC R99, c[0x0][0x3d8] ;  /* 0x0000f600ff637b82 */ /* 0x000f240000000800 */
[----:B------:R1:W-:Y:S04]  /*a0e0*/  STL.64 [R1+0x478], R150 ;  /* 0x0004789601007387 */ /* 0x0003e80000100a00 */
[----:B------:R1:W-:Y:S02]  /*a0f0*/  STL.64 [R1+0x470], R148 ;  /* 0x0004709401007387 */ /* 0x0003e40000100a00 */
[----:B------:R-:W0:Y:S01]  /*a100*/  LDC R101, c[0x0][0x3d8] ;  /* 0x0000f600ff657b82 */ /* 0x000e220000000800 */
[----:B--2---:R-:W-:-:S02]  /*a110*/  LEA R152, P2, R12, R6, 0x1 ;  /* 0x000000060c987211 */ /* 0x004fc400078408ff */
[----:B-1----:R-:W-:Y:S01]  /*a120*/  LEA R150, P3, R15, R6, 0x1 ;  /* 0x000000060f967211 */ /* 0x002fe200078608ff */
[----:B------:R-:W-:Y:S01]  /*a130*/  IMAD R11, R64, 0x4, R9 ;  /* 0x00000004400b7824 */ /* 0x000fe200078e0209 */
[----:B------:R-:W-:-:S03]  /*a140*/  LEA.HI.X.SX32 R153, R12, R0, 0x1, P2 ;  /* 0x000000000c997211 */ /* 0x000fc600010f0eff */
[----:B------:R-:W1:Y:S01]  /*a150*/  LDC R103, c[0x0][0x3d8] ;  /* 0x0000f600ff677b82 */ /* 0x000e620000000800 */
[C---:B------:R-:W-:Y:S02]  /*a160*/  LEA R148, P4, R40.reuse, R6, 0x1 ;  /* 0x0000000628947211 */ /* 0x040fe400078808ff */
[-C--:B------:R-:W-:Y:S02]  /*a170*/  LEA.HI.X.SX32 R151, R15, R0.reuse, 0x1, P3 ;  /* 0x000000000f977211 */ /* 0x080fe400018f0eff */
[----:B------:R-:W-:Y:S01]  /*a180*/  LEA.HI.X.SX32 R149, R40, R0, 0x1, P4 ;  /* 0x0000000028957211 */ /* 0x000fe200020f0eff */
[----:B------:R-:W-:Y:S01]  /*a190*/  IMAD R31, R66, 0x4, R11 ;  /* 0x00000004421f7824 */ /* 0x000fe200078e020b */
[----:B------:R2:W-:Y:S01]  /*a1a0*/  STL.64 [R1+0x468], R152 ;  /* 0x0004689801007387 */ /* 0x0005e20000100a00 */
[----:B------:R-:W0:Y:S03]  /*a1b0*/  LDC R108, c[0x0][0x3d8] ;  /* 0x0000f600ff6c7b82 */ /* 0x000e260000000800 */
[----:B------:R3:W-:Y:S01]  /*a1c0*/  STL.64 [R1+0x460], R150 ;  /* 0x0004609601007387 */ /* 0x0007e20000100a00 */
[----:B------:R-:W-:-:S03]  /*a1d0*/  IMAD R4, R65, 0x4, R31 ;  /* 0x0000000441047824 */ /* 0x000fc600078e021f */
[----:B------:R4:W-:Y:S01]  /*a1e0*/  STL.64 [R1+0x458], R148 ;  /* 0x0004589401007387 */ /* 0x0009e20000100a00 */
[----:B------:R-:W0:Y:S01]  /*a1f0*/  LDC R107, c[0x0][0x3d8] ;  /* 0x0000f600ff6b7b82 */ /* 0x000e220000000800 */
[-C--:B--2---:R-:W-:Y:S02]  /*a200*/  LEA R152, P2, R5, R6.reuse, 0x1 ;  /* 0x0000000605987211 */ /* 0x084fe400078408ff */
[----:B---3--:R-:W-:-:S05]  /*a210*/  LEA R150, P3, R28, R6, 0x1 ;  /* 0x000000061c967211 */ /* 0x008fca00078608ff */
[----:B------:R-:W2:Y:S01]  /*a220*/  LDC R110, c[0x0][0x3d8] ;  /* 0x0000f600ff6e7b82 */ /* 0x000ea20000000800 */
[----:B------:R-:W-:Y:S02]  /*a230*/  LEA.HI.X.SX32 R153, R5, R0, 0x1, P2 ;  /* 0x0000000005997211 */ /* 0x000fe400010f0eff */
[C---:B----4-:R-:W-:Y:S02]  /*a240*/  LEA R148, P4, R39.reuse, R6, 0x1 ;  /* 0x0000000627947211 */ /* 0x050fe400078808ff */
[-C--:B------:R-:W-:Y:S02]  /*a250*/  LEA.HI.X.SX32 R151, R28, R0.reuse, 0x1, P3 ;  /* 0x000000001c977211 */ /* 0x080fe400018f0eff */
[----:B------:R-:W-:Y:S01]  /*a260*/  LEA.HI.X.SX32 R149, R39, R0, 0x1, P4 ;  /* 0x0000000027957211 */ /* 0x000fe200020f0eff */
[----:B------:R3:W-:Y:S01]  /*a270*/  STL.64 [R1+0x450], R152 ;  /* 0x0004509801007387 */ /* 0x0007e20000100a00 */
[----:B------:R-:W-:Y:S01]  /*a280*/  LEA R22, R67, R4, 0x2 ;  /* 0x0000000443167211 */ /* 0x000fe200078e10ff */
[----:B------:R-:W4:Y:S02]  /*a290*/  LDC R112, c[0x0][0x3d8] ;  /* 0x0000f600ff707b82 */ /* 0x000f240000000800 */
[----:B------:R1:W-:Y:S02]  /*a2a0*/  STL.64 [R1+0x448], R150 ;  /* 0x0004489601007387 */ /* 0x0003e40000100a00 */
[----:B------:R-:W-:-:S02]  /*a2b0*/  IMAD R30, R68, 0x4, R22 ;  /* 0x00000004441e7824 */ /* 0x000fc400078e0216 */
[----:B------:R1:W-:Y:S02]  /*a2c0*/  STL.64 [R1+0x440], R148 ;  /* 0x0004409401007387 */ /* 0x0003e40000100a00 */
[----:B------:R-:W0:Y:S01]  /*a2d0*/  LDC R113, c[0x0][0x3d8] ;  /* 0x0000f600ff717b82 */ /* 0x000e220000000800 */
[CC--:B---3--:R-:W-:Y:S02]  /*a2e0*/  LEA R152, P2, R20.reuse, R6.reuse, 0x1 ;  /* 0x0000000614987211 */ /* 0x0c8fe400078408ff */
[----:B-1----:R-:W-:Y:S02]  /*a2f0*/  LEA R150, P3, R27, R6, 0x1 ;  /* 0x000000061b967211 */ /* 0x002fe400078608ff */
[----:B------:R-:W-:-:S03]  /*a300*/  LEA.HI.X.SX32 R153, R20, R0, 0x1, P2 ;  /* 0x0000000014997211 */ /* 0x000fc600010f0eff */
[----:B------:R-:W1:Y:S01]  /*a310*/  LDC R116, c[0x0][0x3d8] ;  /* 0x0000f600ff747b82 */ /* 0x000e620000000800 */
[C---:B------:R-:W-:Y:S02]  /*a320*/  LEA R148, P4, R38.reuse, R6, 0x1 ;  /* 0x0000000626947211 */ /* 0x040fe400078808ff */
[-C--:B------:R-:W-:Y:S01]  /*a330*/  LEA.HI.X.SX32 R151, R27, R0.reuse, 0x1, P3 ;  /* 0x000000001b977211 */ /* 0x080fe200018f0eff */
[----:B------:R-:W-:Y:S01]  /*a340*/  IMAD R16, R69, 0x4, R30 ;  /* 0x0000000445107824 */ /* 0x000fe200078e021e */
[----:B------:R-:W-:Y:S01]  /*a350*/  LEA.HI.X.SX32 R149, R38, R0, 0x1, P4 ;  /* 0x0000000026957211 */ /* 0x000fe200020f0eff */
[----:B------:R3:W-:Y:S02]  /*a360*/  STL.64 [R1+0x438], R152 ;  /* 0x0004389801007387 */ /* 0x0007e40000100a00 */
[----:B------:R-:W-:Y:S01]  /*a370*/  IMAD R21, R70, 0x4, R16 ;  /* 0x0000000446157824 */ /* 0x000fe200078e0210 */
[----:B------:R-:W1:Y:S01]  /*a380*/  LDC R118, c[0x0][0x3d8] ;  /* 0x0000f600ff767b82 */ /* 0x000e620000000800 */
[----:B------:R2:W-:Y:S04]  /*a390*/  STL.64 [R1+0x430], R150 ;  /* 0x0004309601007387 */ /* 0x0005e80000100a00 */
[----:B------:R4:W-:Y:S03]  /*a3a0*/  STL.64 [R1+0x428], R148 ;  /* 0x0004289401007387 */ /* 0x0009e60000100a00 */
[----:B------:R-:W1:Y:S01]  /*a3b0*/  LDC R119, c[0x0][0x3d8] ;  /* 0x0000f600ff777b82 */ /* 0x000e620000000800 */
[----:B---3--:R-:W-:-:S02]  /*a3c0*/  LEA R152, P2, R10, R6, 0x1 ;  /* 0x000000060a987211 */ /* 0x008fc400078408ff */
[----:B--2---:R-:W-:Y:S02]  /*a3d0*/  LEA R150, P3, R19, R6, 0x1 ;  /* 0x0000000613967211 */ /* 0x004fe400078608ff */
[----:B------:R-:W-:-:S03]  /*a3e0*/  LEA.HI.X.SX32 R153, R10, R0, 0x1, P2 ;  /* 0x000000000a997211 */ /* 0x000fc600010f0eff */
[----:B------:R-:W2:Y:S01]  /*a3f0*/  LDC R122, c[0x0][0x3d8] ;  /* 0x0000f600ff7a7b82 */ /* 0x000ea20000000800 */
[----:B----4-:R-:W-:Y:S02]  /*a400*/  LEA R148, P4, R37, R6, 0x1 ;  /* 0x0000000625947211 */ /* 0x010fe400078808ff */
[-C--:B------:R-:W-:Y:S02]  /*a410*/  LEA.HI.X.SX32 R151, R19, R0.reuse, 0x1, P3 ;  /* 0x0000000013977211 */ /* 0x080fe400018f0eff */
[----:B------:R-:W-:Y:S02]  /*a420*/  LEA R29, R72, R21, 0x2 ;  /* 0x00000015481d7211 */ /* 0x000fe400078e10ff */
[----:B------:R-:W-:Y:S01]  /*a430*/  LEA.HI.X.SX32 R149, R37, R0, 0x1, P4 ;  /* 0x0000000025957211 */ /* 0x000fe200020f0eff */
[----:B------:R3:W-:Y:S01]  /*a440*/  STL.64 [R1+0x420], R152 ;  /* 0x0004209801007387 */ /* 0x0007e20000100a00 */
[----:B------:R-:W4:Y:S01]  /*a450*/  LDC R123, c[0x0][0x3d8] ;  /* 0x0000f600ff7b7b82 */ /* 0x000f220000000800 */
[----:B0-----:R-:W-:-:S02]  /*a460*/  IMAD R12, R71, 0x4, R29 ;  /* 0x00000004470c7824 */ /* 0x001fc400078e021d */
[----:B------:R0:W-:Y:S04]  /*a470*/  STL.64 [R1+0x418], R150 ;  /* 0x0004189601007387 */ /* 0x0001e80000100a00 */
[----:B------:R0:W-:Y:S01]  /*a480*/  STL.64 [R1+0x410], R148 ;  /* 0x0004109401007387 */ /* 0x0001e20000100a00 */
[----:B------:R-:W1:Y:S01]  /*a490*/  LDC R125, c[0x0][0x3d8] ;  /* 0x0000f600ff7d7b82 */ /* 0x000e620000000800 */
[-C--:B---3--:R-:W-:Y:S02]  /*a4a0*/  LEA R152, P2, R7, R6.reuse, 0x1 ;  /* 0x0000000607987211 */ /* 0x088fe400078408ff */
[----:B0-----:R-:W-:Y:S01]  /*a4b0*/  LEA R150, P3, R26, R6, 0x1 ;  /* 0x000000061a967211 */ /* 0x001fe200078608ff */
[----:B------:R-:W-:Y:S01]  /*a4c0*/  IMAD R15, R73, 0x4, R12 ;  /* 0x00000004490f7824 */ /* 0x000fe200078e020c */
[----:B------:R-:W-:-:S03]  /*a4d0*/  LEA.HI.X.SX32 R153, R7, R0, 0x1, P2 ;  /* 0x0000000007997211 */ /* 0x000fc600010f0eff */
[----:B------:R-:W0:Y:S01]  /*a4e0*/  LDC R127, c[0x0][0x3d8] ;  /* 0x0000f600ff7f7b82 */ /* 0x000e220000000800 */
[----:B------:R-:W-:Y:S02]  /*a4f0*/  LEA R148, P4, R36, R6, 0x1 ;  /* 0x0000000624947211 */ /* 0x000fe400078808ff */
[-C--:B------:R-:W-:Y:S02]  /*a500*/  LEA.HI.X.SX32 R151, R26, R0.reuse, 0x1, P3 ;  /* 0x000000001a977211 */ /* 0x080fe400018f0eff */
[----:B------:R-:W-:Y:S01]  /*a510*/  LEA.HI.X.SX32 R149, R36, R0, 0x1, P4 ;  /* 0x0000000024957211 */ /* 0x000fe200020f0eff */
[----:B------:R-:W-:Y:S01]  /*a520*/  IMAD R28, R74, 0x4, R15 ;  /* 0x000000044a1c7824 */ /* 0x000fe200078e020f */
[----:B------:R3:W-:Y:S01]  /*a530*/  STL.64 [R1+0x408], R152 ;  /* 0x0004089801007387 */ /* 0x0007e20000100a00 */
[----:B------:R-:W0:Y:S03]  /*a540*/  LDC R129, c[0x0][0x3d8] ;  /* 0x0000f600ff817b82 */ /* 0x000e260000000800 */
[----:B------:R2:W-:Y:S01]  /*a550*/  STL.64 [R1+0x400], R150 ;  /* 0x0004009601007387 */ /* 0x0005e20000100a00 */
[----:B------:R-:W-:-:S03]  /*a560*/  LEA R5, R75, R28, 0x2 ;  /* 0x0000001c4b057211 */ /* 0x000fc600078e10ff */
[----:B------:R4:W-:Y:S01]  /*a570*/  STL.64 [R1+0x3f8], R148 ;  /* 0x0003f89401007387 */ /* 0x0009e20000100a00 */
[----:B------:R-:W0:Y:S01]  /*a580*/  LDC R131, c[0x0][0x3d8] ;  /* 0x0000f600ff837b82 */ /* 0x000e220000000800 */
[CC--:B---3--:R-:W-:Y:S02]  /*a590*/  LEA R152, P2, R14.reuse, R6.reuse, 0x1 ;  /* 0x000000060e987211 */ /* 0x0c8fe400078408ff */
[----:B--2---:R-:W-:Y:S01]  /*a5a0*/  LEA R150, P3, R25, R6, 0x1 ;  /* 0x0000000619967211 */ /* 0x004fe200078608ff */
[----:B------:R-:W2:Y:S02]  /*a5b0*/  FENCE.VIEW.ASYNC.S ;  /* 0x00000000000073c6 */ /* 0x000ea40000000000 */
[----:B--2---:R2:W3:Y:S01]  /*a5c0*/  @!UP1 SYNCS.EXCH.64 URZ, [UR9+0x18000], UR12 ;  /* 0x0180000c09ff95b2 */ /* 0x0044e20008000100 */
[----:B------:R-:W-:Y:S02]  /*a5d0*/  LEA.HI.X.SX32 R153, R14, R0, 0x1, P2 ;  /* 0x000000000e997211 */ /* 0x000fe400010f0eff */
[----:B----4-:R-:W-:-:S02]  /*a5e0*/  LEA R148, P4, R35, R6, 0x1 ;  /* 0x0000000623947211 */ /* 0x010fc400078808ff */
[-C--:B------:R-:W-:Y:S02]  /*a5f0*/  LEA.HI.X.SX32 R151, R25, R0.reuse, 0x1, P3 ;  /* 0x0000000019977211 */ /* 0x080fe400018f0eff */
[----:B------:R-:W-:Y:S01]  /*a600*/  LEA.HI.X.SX32 R149, R35, R0, 0x1, P4 ;  /* 0x0000000023957211 */ /* 0x000fe200020f0eff */
[----:B------:R-:W-:Y:S01]  /*a610*/  IMAD R20, R76, 0x4, R5 ;  /* 0x000000044c147824 */ /* 0x000fe200078e0205 */
[----:B------:R4:W-:Y:S04]  /*a620*/  STL.64 [R1+0x3f0], R152 ;  /* 0x0003f09801007387 */ /* 0x0009e80000100a00 */
[----:B------:R1:W-:Y:S01]  /*a630*/  STL.64 [R1+0x3e8], R150 ;  /* 0x0003e89601007387 */ /* 0x0003e20000100a00 */
[----:B------:R-:W-:-:S03]  /*a640*/  IMAD R27, R78, 0x4, R20 ;  /* 0x000000044e1b7824 */ /* 0x000fc600078e0214 */
[----:B------:R2:W-:Y:S01]  /*a650*/  STL.64 [R1+0x3e0], R148 ;  /* 0x0003e09401007387 */ /* 0x0005e20000100a00 */
[-C--:B----4-:R-:W-:Y:S02]  /*a660*/  LEA R152, P2, R8, R6.reuse, 0x1 ;  /* 0x0000000608987211 */ /* 0x090fe400078408ff */
[----:B-1----:R-:W-:Y:S02]  /*a670*/  LEA R150, P3, R18, R6, 0x1 ;  /* 0x0000000612967211 */ /* 0x002fe400078608ff */
[----:B------:R-:W-:Y:S02]  /*a680*/  LEA.HI.X.SX32 R153, R8, R0, 0x1, P2 ;  /* 0x0000000008997211 */ /* 0x000fe400010f0eff */
[----:B--2---:R-:W-:Y:S02]  /*a690*/  LEA R148, P4, R34, R6, 0x1 ;  /* 0x0000000622947211 */ /* 0x004fe400078808ff */
[-C--:B------:R-:W-:Y:S01]  /*a6a0*/  LEA.HI.X.SX32 R151, R18, R0.reuse, 0x1, P3 ;  /* 0x0000000012977211 */ /* 0x080fe200018f0eff */
[----:B------:R-:W-:Y:S01]  /*a6b0*/  IMAD R10, R77, 0x4, R27 ;  /* 0x000000044d0a7824 */ /* 0x000fe200078e021b */
[----:B------:R-:W-:Y:S01]  /*a6c0*/  LEA.HI.X.SX32 R149, R34, R0, 0x1, P4 ;  /* 0x0000000022957211 */ /* 0x000fe200020f0eff */
[----:B------:R1:W-:Y:S04]  /*a6d0*/  STL.64 [R1+0x3d8], R152 ;  /* 0x0003d89801007387 */ /* 0x0003e80000100a00 */
[----:B------:R2:W-:Y:S01]  /*a6e0*/  STL.64 [R1+0x3d0], R150 ;  /* 0x0003d09601007387 */ /* 0x0005e20000100a00 */
[----:B------:R-:W-:-:S03]  /*a6f0*/  LEA R19, R79, R10, 0x2 ;  /* 0x0000000a4f137211 */ /* 0x000fc600078e10ff */
[----:B------:R4:W-:Y:S01]  /*a700*/  STL.64 [R1+0x3c8], R148 ;  /* 0x0003c89401007387 */ /* 0x0009e20000100a00 */
[CC--:B-1----:R-:W-:Y:S02]  /*a710*/  LEA R152, P2, R13.reuse, R6.reuse, 0x1 ;  /* 0x000000060d987211 */ /* 0x0c2fe400078408ff */
[C---:B--2---:R-:W-:Y:S02]  /*a720*/  LEA R150, P3, R24.reuse, R6, 0x1 ;  /* 0x0000000618967211 */ /* 0x044fe400078608ff */
[----:B------:R-:W-:Y:S02]  /*a730*/  LEA.HI.X.SX32 R153, R13, R0, 0x1, P2 ;  /* 0x000000000d997211 */ /* 0x000fe400010f0eff */
[C---:B----4-:R-:W-:Y:S02]  /*a740*/  LEA R148, P4, R33.reuse, R6, 0x1 ;  /* 0x0000000621947211 */ /* 0x050fe400078808ff */
[-C--:B------:R-:W-:Y:S01]  /*a750*/  LEA.HI.X.SX32 R151, R24, R0.reuse, 0x1, P3 ;  /* 0x0000000018977211 */ /* 0x080fe200018f0eff */
[----:B------:R-:W-:Y:S01]  /*a760*/  IMAD R26, R80, 0x4, R19 ;  /* 0x00000004501a7824 */ /* 0x000fe200078e0213 */
[----:B------:R-:W-:Y:S01]  /*a770*/  LEA.HI.X.SX32 R149, R33, R0, 0x1, P4 ;  /* 0x0000000021957211 */ /* 0x000fe200020f0eff */
[----:B------:R1:W-:Y:S02]  /*a780*/  STL.64 [R1+0x3c0], R152 ;  /* 0x0003c09801007387 */ /* 0x0003e40000100a00 */
[----:B------:R-:W-:-:S02]  /*a790*/  IMAD R7, R81, 0x4, R26 ;  /* 0x0000000451077824 */ /* 0x000fc400078e021a */
[----:B------:R2:W-:Y:S04]  /*a7a0*/  STL.64 [R1+0x3b8], R150 ;  /* 0x0003b89601007387 */ /* 0x0005e80000100a00 */
[----:B------:R4:W-:Y:S01]  /*a7b0*/  STL.64 [R1+0x3b0], R148 ;  /* 0x0003b09401007387 */ /* 0x0009e20000100a00 */
[-C--:B-1----:R-:W-:Y:S02]  /*a7c0*/  LEA R152, P2, R17, R6.reuse, 0x1 ;  /* 0x0000000611987211 */ /* 0x082fe400078408ff */
[----:B--2---:R-:W-:Y:S01]  /*a7d0*/  LEA R150, P3, R23, R6, 0x1 ;  /* 0x0000000617967211 */ /* 0x004fe200078608ff */
[----:B------:R-:W-:Y:S01]  /*a7e0*/  IMAD R14, R82, 0x4, R7 ;  /* 0x00000004520e7824 */ /* 0x000fe200078e0207 */
[----:B------:R-:W-:Y:S02]  /*a7f0*/  LEA.HI.X.SX32 R153, R17, R0, 0x1, P2 ;  /* 0x0000000011997211 */ /* 0x000fe400010f0eff */
[----:B----4-:R-:W-:-:S02]  /*a800*/  LEA R148, P4, R32, R6, 0x1 ;  /* 0x0000000620947211 */ /* 0x010fc400078808ff */
[-C--:B------:R-:W-:Y:S02]  /*a810*/  LEA.HI.X.SX32 R151, R23, R0.reuse, 0x1, P3 ;  /* 0x0000000017977211 */ /* 0x080fe400018f0eff */
[----:B------:R-:W-:Y:S01]  /*a820*/  LEA.HI.X.SX32 R149, R32, R0, 0x1, P4 ;  /* 0x0000000020957211 */ /* 0x000fe200020f0eff */
[----:B------:R1:W-:Y:S01]  /*a830*/  STL.64 [R1+0x3a8], R152 ;  /* 0x0003a89801007387 */ /* 0x0003e20000100a00 */
[----:B------:R-:W-:-:S03]  /*a840*/  LEA R25, R84, R14, 0x2 ;  /* 0x0000000e54197211 */ /* 0x000fc600078e10ff */
        /* <DEDUP_REMOVED lines=14> */
[-C--:B-1----:R-:W-:Y:S02]  /*a930*/  LEA R152, P2, R4, R6.reuse, 0x1 ;  /* 0x0000000604987211 */ /* 0x082fe400078408ff */
[----:B--2---:R-:W-:Y:S02]  /*a940*/  LEA R150, P3, R22, R6, 0x1 ;  /* 0x0000000616967211 */ /* 0x004fe400078608ff */
[----:B------:R-:W-:Y:S02]  /*a950*/  LEA.HI.X.SX32 R153, R4, R0, 0x1, P2 ;  /* 0x0000000004997211 */ /* 0x000fe400010f0eff */
[----:B----4-:R-:W-:Y:S02]  /*a960*/  LEA R148, P4, R30, R6, 0x1 ;  /* 0x000000061e947211 */ /* 0x010fe400078808ff */
[-C--:B------:R-:W-:Y:S02]  /*a970*/  LEA.HI.X.SX32 R151, R22, R0.reuse, 0x1, P3 ;  /* 0x0000000016977211 */ /* 0x080fe400018f0eff */
[----:B------:R-:W-:Y:S01]  /*a980*/  LEA.HI.X.SX32 R149, R30, R0, 0x1, P4 ;  /* 0x000000001e957211 */ /* 0x000fe200020f0eff */
[----:B------:R1:W-:Y:S01]  /*a990*/  STL.64 [R1+0x378], R152 ;  /* 0x0003789801007387 */ /* 0x0003e20000100a00 */
[----:B------:R-:W-:-:S03]  /*a9a0*/  LEA R13, R87, R24, 0x2 ;  /* 0x00000018570d7211 */ /* 0x000fc600078e10ff */
[----:B------:R2:W-:Y:S02]  /*a9b0*/  STL.64 [R1+0x370], R150 ;  /* 0x0003709601007387 */ /* 0x0005e40000100a00 */
[----:B------:R-:W-:Y:S02]  /*a9c0*/  IMAD R17, R88, 0x4, R13 ;  /* 0x0000000458117824 */ /* 0x000fe400078e020d */
[----:B------:R4:W-:Y:S01]  /*a9d0*/  STL.64 [R1+0x368], R148 ;  /* 0x0003689401007387 */ /* 0x0009e20000100a00 */
[CC--:B-1----:R-:W-:Y:S02]  /*a9e0*/  LEA R152, P2, R16.reuse, R6.reuse, 0x1 ;  /* 0x0000000610987211 */ /* 0x0c2fe400078408ff */
[----:B--2---:R-:W-:Y:S02]  /*a9f0*/  LEA R150, P3, R21, R6, 0x1 ;  /* 0x0000000615967211 */ /* 0x004fe400078608ff */
[----:B------:R-:W-:Y:S02]  /*aa00*/  LEA.HI.X.SX32 R153, R16, R0, 0x1, P2 ;  /* 0x0000000010997211 */ /* 0x000fe400010f0eff */
[----:B----4-:R-:W-:-:S02]  /*aa10*/  LEA R148, P4, R29, R6, 0x1 ;  /* 0x000000061d947211 */ /* 0x010fc400078808ff */
[-C--:B------:R-:W-:Y:S01]  /*aa20*/  LEA.HI.X.SX32 R151, R21, R0.reuse, 0x1, P3 ;  /* 0x0000000015977211 */ /* 0x080fe200018f0eff */
[----:B------:R-:W-:Y:S01]  /*aa30*/  IMAD R23, R90, 0x4, R17 ;  /* 0x000000045a177824 */ /* 0x000fe200078e0211 */
[----:B------:R-:W-:Y:S01]  /*aa40*/  LEA.HI.X.SX32 R149, R29, R0, 0x1, P4 ;  /* 0x000000001d957211 */ /* 0x000fe200020f0eff */
[----:B------:R1:W-:Y:S02]  /*aa50*/  STL.64 [R1+0x360], R152 ;  /* 0x0003609801007387 */ /* 0x0003e40000100a00 */
[----:B------:R-:W-:Y:S02]  /*aa60*/  IMAD R9, R89, 0x4, R23 ;  /* 0x0000000459097824 */ /* 0x000fe400078e0217 */
[----:B------:R2:W-:Y:S04]  /*aa70*/  STL.64 [R1+0x358], R150 ;  /* 0x0003589601007387 */ /* 0x0005e80000100a00 */
[----:B------:R4:W-:Y:S01]  /*aa80*/  STL.64 [R1+0x350], R148 ;  /* 0x0003509401007387 */ /* 0x0009e20000100a00 */
[----:B-1----:R-:W-:-:S02]  /*aa90*/  LEA R152, P2, R12, R6, 0x1 ;  /* 0x000000060c987211 */ /* 0x002fc400078408ff */
[C---:B--2---:R-:W-:Y:S02]  /*aaa0*/  LEA R150, P3, R15.reuse, R6, 0x1 ;  /* 0x000000060f967211 */ /* 0x044fe400078608ff */
[----:B------:R-:W-:Y:S02]  /*aab0*/  LEA.HI.X.SX32 R153, R12, R0, 0x1, P2 ;  /* 0x000000000c997211 */ /* 0x000fe400010f0eff */
[C---:B----4-:R-:W-:Y:S02]  /*aac0*/  LEA R148, P4, R28.reuse, R6, 0x1 ;  /* 0x000000061c947211 */ /* 0x050fe400078808ff */
[-C--:B------:R-:W-:Y:S02]  /*aad0*/  LEA.HI.X.SX32 R151, R15, R0.reuse, 0x1, P3 ;  /* 0x000000000f977211 */ /* 0x080fe400018f0eff */
[----:B------:R-:W-:Y:S02]  /*aae0*/  LEA R11, R91, R9, 0x2 ;  /* 0x000000095b0b7211 */ /* 0x000fe400078e10ff */
        /* <DEDUP_REMOVED lines=21> */
[-C--:B------:R-:W-:Y:S02]  /*ac40*/  LEA.HI.X.SX32 R151, R19, R0.reuse, 0x1, P3 ;  /* 0x0000000013977211 */ /* 0x080fe400018f0eff */
[----:B------:R-:W-:Y:S01]  /*ac50*/  LEA.HI.X.SX32 R149, R26, R0, 0x1, P4 ;  /* 0x000000001a957211 */ /* 0x000fe200020f0eff */
[----:B------:R-:W-:Y:S01]  /*ac60*/  IMAD R12, R95, 0x4, R21 ;  /* 0x000000045f0c7824 */ /* 0x000fe200078e0215 */
[----:B------:R1:W-:Y:S04]  /*ac70*/  STL.64 [R1+0x318], R152 ;  /* 0x0003189801007387 */ /* 0x0003e80000100a00 */
[----:B------:R2:W-:Y:S01]  /*ac80*/  STL.64 [R1+0x310], R150 ;  /* 0x0003109601007387 */ /* 0x0005e20000100a00 */
[----:B------:R-:W-:-:S03]  /*ac90*/  IMAD R15, R97, 0x4, R12 ;  /* 0x00000004610f7824 */ /* 0x000fc600078e020c */
        /* <DEDUP_REMOVED lines=8> */
[----:B------:R1:W-:Y:S04]  /*ad20*/  STL.64 [R1+0x300], R152 ;  /* 0x0003009801007387 */ /* 0x0003e80000100a00 */
[----:B------:R2:W-:Y:S01]  /*ad30*/  STL.64 [R1+0x2f8], R150 ;  /* 0x0002f89601007387 */ /* 0x0005e20000100a00 */
[----:B------:R-:W-:-:S03]  /*ad40*/  LEA R5, R99, R20, 0x2 ;  /* 0x0000001463057211 */ /* 0x000fc600078e10ff */
[----:B------:R4:W-:Y:S01]  /*ad50*/  STL.64 [R1+0x2f0], R148 ;  /* 0x0002f09401007387 */ /* 0x0009e20000100a00 */
[-C--:B-1----:R-:W-:Y:S02]  /*ad60*/  LEA R152, P2, R8, R6.reuse, 0x1 ;  /* 0x0000000608987211 */ /* 0x082fe400078408ff */
[----:B--2---:R-:W-:Y:S02]  /*ad70*/  LEA R150, P3, R18, R6, 0x1 ;  /* 0x0000000612967211 */ /* 0x004fe400078608ff */
[----:B------:R-:W-:Y:S02]  /*ad80*/  LEA.HI.X.SX32 R153, R8, R0, 0x1, P2 ;  /* 0x0000000008997211 */ /* 0x000fe400010f0eff */
[----:B----4-:R-:W-:Y:S02]  /*ad90*/  LEA R148, P4, R24, R6, 0x1 ;  /* 0x0000000618947211 */ /* 0x010fe400078808ff */
        /* <DEDUP_REMOVED lines=33> */
[C---:B----4-:R-:W-:Y:S02]  /*afb0*/  LEA R148, P4, R21.reuse, R6, 0x1 ;  /* 0x0000000615947211 */ /* 0x050fe400078808ff */
        /* <DEDUP_REMOVED lines=21> */
[----:B----4-:R-:W-:Y:S02]  /*b110*/  LEA R148, P4, R19, R6, 0x1 ;  /* 0x0000000613947211 */ /* 0x010fe400078808ff */
[----:B------:R-:W-:Y:S02]  /*b120*/  LEA.HI.X.SX32 R151, R10, R0, 0x1, P3 ;  /* 0x000000000a977211 */ /* 0x000fe400018f0eff */
[----:B------:R-:W-:Y:S02]  /*b130*/  LEA R4, R111, R16, 0x2 ;  /* 0x000000106f047211 */ /* 0x000fe400078e10ff */
[----:B------:R-:W-:Y:S01]  /*b140*/  LEA.HI.X.SX32 R149, R19, R0, 0x1, P4 ;  /* 0x0000000013957211 */ /* 0x000fe200020f0eff */
[----:B------:R1:W-:Y:S02]  /*b150*/  STL.64 [R1+0x270], R152 ;  /* 0x0002709801007387 */ /* 0x0003e40000100a00 */
[----:B------:R-:W-:-:S02]  /*b160*/  IMAD R12, R112, 0x4, R4 ;  /* 0x00000004700c7824 */ /* 0x000fc400078e0204 */
[----:B------:R2:W-:Y:S04]  /*b170*/  STL.64 [R1+0x268], R150 ;  /* 0x0002689601007387 */ /* 0x0005e80000100a00 */
[----:B------:R4:W-:Y:S01]  /*b180*/  STL.64 [R1+0x260], R148 ;  /* 0x0002609401007387 */ /* 0x0009e20000100a00 */
[CC--:B-1----:R-:W-:Y:S02]  /*b190*/  LEA R152, P2, R7.reuse, R6.reuse, 0x1 ;  /* 0x0000000607987211 */ /* 0x0c2fe400078408ff */
        /* <DEDUP_REMOVED lines=12> */
[----:B--2---:R-:W-:Y:S02]  /*b260*/  LEA R150, P3, R13, R6, 0x1 ;  /* 0x000000060d967211 */ /* 0x004fe400078608ff */
[----:B------:R-:W-:Y:S02]  /*b270*/  LEA.HI.X.SX32 R153, R8, R0, 0x1, P2 ;  /* 0x0000000008997211 */ /* 0x000fe400010f0eff */
[----:B----4-:R-:W-:Y:S02]  /*b280*/  LEA R148, P4, R17, R6, 0x1 ;  /* 0x0000000611947211 */ /* 0x010fe400078808ff */
[-C--:B------:R-:W-:Y:S02]  /*b290*/  LEA.HI.X.SX32 R151, R13, R0.reuse, 0x1, P3 ;  /* 0x000000000d977211 */ /* 0x080fe400018f0eff */
[----:B------:R-:W-:Y:S01]  /*b2a0*/  LEA.HI.X.SX32 R149, R17, R0, 0x1, P4 ;  /* 0x0000000011957211 */ /* 0x000fe200020f0eff */
[----:B------:R-:W-:Y:S01]  /*b2b0*/  IMAD R14, R116, 0x4, R10 ;  /* 0x00000004740e7824 */ /* 0x000fe200078e020a */
[----:B------:R-:W-:Y:S01]  /*b2c0*/  STL.64 [R1+0x240], R152 ;  /* 0x0002409801007387 */ /* 0x000fe20000100a00 */
[----:B------:R-:W-:-:S03]  /*b2d0*/  LEA R18, P4, R16, R6, 0x1 ;  /* 0x0000000610127211 */ /* 0x000fc600078808ff */
[----:B------:R1:W-:Y:S01]  /*b2e0*/  STL.64 [R1+0x238], R150 ;  /* 0x0002389601007387 */ /* 0x0003e20000100a00 */
[----:B------:R-:W-:-:S03]  /*b2f0*/  IMAD R7, R117, 0x4, R14 ;  /* 0x0000000475077824 */ /* 0x000fc600078e020e */
[----:B------:R2:W-:Y:S01]  /*b300*/  STL.64 [R1+0x230], R148 ;  /* 0x0002309401007387 */ /* 0x0005e20000100a00 */
[----:B------:R-:W-:Y:S01]  /*b310*/  IMAD R8, R118, 0x4, R7 ;  /* 0x0000000476087824 */ /* 0x000fe200078e0207 */
[----:B------:R-:W-:Y:S02]  /*b320*/  LEA.HI.X.SX32 R19, R16, R0, 0x1, P4 ;  /* 0x0000000010137211 */ /* 0x000fe400020f0eff */
[-C--:B-1----:R-:W-:Y:S02]  /*b330*/  LEA R150, P2, R9, R6.reuse, 0x1 ;  /* 0x0000000609967211 */ /* 0x082fe400078408ff */
[----:B--2---:R-:W-:Y:S02]  /*b340*/  LEA R148, P3, R11, R6, 0x1 ;  /* 0x000000060b947211 */ /* 0x004fe400078608ff */
[-C--:B------:R-:W-:Y:S02]  /*b350*/  LEA.HI.X.SX32 R151, R9, R0.reuse, 0x1, P2 ;  /* 0x0000000009977211 */ /* 0x080fe400010f0eff */
[----:B------:R-:W-:-:S03]  /*b360*/  LEA.HI.X.SX32 R149, R11, R0, 0x1, P3 ;  /* 0x000000000b957211 */ /* 0x000fc600018f0eff */
[----:B------:R1:W-:Y:S01]  /*b370*/  STL.64 [R1+0x228], R150 ;  /* 0x0002289601007387 */ /* 0x0003e20000100a00 */
[----:B------:R-:W-:-:S03]  /*b380*/  LEA R13, R120, R8, 0x2 ;  /* 0x00000008780d7211 */ /* 0x000fc600078e10ff */
[----:B------:R2:W-:Y:S04]  /*b390*/  STL.64 [R1+0x220], R148 ;  /* 0x0002209401007387 */ /* 0x0005e80000100a00 */
[----:B------:R4:W-:Y:S01]  /*b3a0*/  STL.64 [R1+0x218], R18 ;  /* 0x0002181201007387 */ /* 0x0009e20000100a00 */
[-C--:B-1----:R-:W-:Y:S02]  /*b3b0*/  LEA R150, P2, R4, R6.reuse, 0x1 ;  /* 0x0000000604967211 */ /* 0x082fe400078408ff */
[----:B--2---:R-:W-:Y:S02]  /*b3c0*/  LEA R148, P3, R12, R6, 0x1 ;  /* 0x000000060c947211 */ /* 0x004fe400078608ff */
[----:B------:R-:W-:Y:S02]  /*b3d0*/  LEA.HI.X.SX32 R151, R4, R0, 0x1, P2 ;  /* 0x0000000004977211 */ /* 0x000fe400010f0eff */
[----:B----4-:R-:W-:Y:S01]  /*b3e0*/  LEA R18, P4, R15, R6, 0x1 ;  /* 0x000000060f127211 */ /* 0x010fe200078808ff */
[----:B------:R-:W-:Y:S01]  /*b3f0*/  IMAD R9, R119, 0x4, R13 ;  /* 0x0000000477097824 */ /* 0x000fe200078e020d */
[----:B------:R-:W-:-:S02]  /*b400*/  LEA.HI.X.SX32 R149, R12, R0, 0x1, P3 ;  /* 0x000000000c957211 */ /* 0x000fc400018f0eff */
[----:B------:R-:W-:Y:S01]  /*b410*/  LEA.HI.X.SX32 R19, R15, R0, 0x1, P4 ;  /* 0x000000000f137211 */ /* 0x000fe200020f0eff */
[----:B------:R-:W-:Y:S01]  /*b420*/  STL.64 [R1+0x210], R150 ;  /* 0x0002109601007387 */ /* 0x000fe20000100a00 */
[----:B------:R-:W-:-:S03]  /*b430*/  IMAD R11, R121, 0x4, R9 ;  /* 0x00000004790b7824 */ /* 0x000fc600078e0209 */
[----:B------:R1:W-:Y:S01]  /*b440*/  STL.64 [R1+0x208], R148 ;  /* 0x0002089401007387 */ /* 0x0003e20000100a00 */
[----:B------:R-:W-:-:S03]  /*b450*/  LEA R16, P4, R14, R6, 0x1 ;  /* 0x000000060e107211 */ /* 0x000fc600078808ff */
[----:B------:R2:W-:Y:S01]  /*b460*/  STL.64 [R1+0x200], R18 ;  /* 0x0002001201007387 */ /* 0x0005e20000100a00 */
[----:B------:R-:W-:Y:S01]  /*b470*/  IMAD R12, R122, 0x4, R11 ;  /* 0x000000047a0c7824 */ /* 0x000fe200078e020b */
[----:B------:R-:W-:Y:S02]  /*b480*/  LEA.HI.X.SX32 R17, R14, R0, 0x1, P4 ;  /* 0x000000000e117211 */ /* 0x000fe400020f0eff */
[CC--:B-1----:R-:W-:Y:S02]  /*b490*/  LEA R148, P2, R5.reuse, R6.reuse, 0x1 ;  /* 0x0000000605947211 */ /* 0x0c2fe400078408ff */
[C---:B--2---:R-:W-:Y:S02]  /*b4a0*/  LEA R18, P3, R10.reuse, R6, 0x1 ;  /* 0x000000060a127211 */ /* 0x044fe400078608ff */
[-C--:B------:R-:W-:Y:S02]  /*b4b0*/  LEA.HI.X.SX32 R149, R5, R0.reuse, 0x1, P2 ;  /* 0x0000000005957211 */ /* 0x080fe400010f0eff */
[----:B------:R-:W-:-:S02]  /*b4c0*/  LEA.HI.X.SX32 R19, R10, R0, 0x1, P3 ;  /* 0x000000000a137211 */ /* 0x000fc400018f0eff */
[----:B------:R-:W-:Y:S01]  /*b4d0*/  LEA R4, R123, R12, 0x2 ;  /* 0x0000000c7b047211 */ /* 0x000fe200078e10ff */
        /* <DEDUP_REMOVED lines=11> */
[----:B------:R-:W-:Y:S02]  /*b590*/  STL.64 [R1+0x1e0], R148 ;  /* 0x0001e09401007387 */ /* 0x000fe40000100a00 */
[----:B------:R-:W-:-:S02]  /*b5a0*/  IMAD R7, R125, 0x4, R10 ;  /* 0x000000047d077824 */ /* 0x000fc400078e020a */
[----:B------:R1:W-:Y:S01]  /*b5b0*/  STL.64 [R1+0x1d8], R18 ;  /* 0x0001d81201007387 */ /* 0x0003e20000100a00 */
[----:B------:R-:W-:-:S03]  /*b5c0*/  LEA R14, P4, R12, R6, 0x1 ;  /* 0x000000060c0e7211 */ /* 0x000fc600078808ff */
[----:B------:R2:W-:Y:S01]  /*b5d0*/  STL.64 [R1+0x1d0], R16 ;  /* 0x0001d01001007387 */ /* 0x0005e20000100a00 */
[----:B0-----:R-:W-:Y:S02]  /*b5e0*/  LEA R8, R127, R7, 0x2 ;  /* 0x000000077f087211 */ /* 0x001fe400078e10ff */
[-C--:B-1----:R-:W-:Y:S02]  /*b5f0*/  LEA R18, P2, R9, R6.reuse, 0x1 ;  /* 0x0000000609127211 */ /* 0x082fe400078408ff */
[----:B--2---:R-:W-:Y:S02]  /*b600*/  LEA R16, P3, R11, R6, 0x1 ;  /* 0x000000060b107211 */ /* 0x004fe400078608ff */
[-C--:B------:R-:W-:Y:S02]  /*b610*/  LEA.HI.X.SX32 R19, R9, R0.reuse, 0x1, P2 ;  /* 0x0000000009137211 */ /* 0x080fe400010f0eff */
[-C--:B------:R-:W-:Y:S02]  /*b620*/  LEA.HI.X.SX32 R17, R11, R0.reuse, 0x1, P3 ;  /* 0x000000000b117211 */ /* 0x080fe400018f0eff */
[----:B------:R-:W-:Y:S01]  /*b630*/  LEA.HI.X.SX32 R15, R12, R0, 0x1, P4 ;  /* 0x000000000c0f7211 */ /* 0x000fe200020f0eff */
[----:B------:R0:W-:Y:S01]  /*b640*/  STL.64 [R1+0x1c8], R18 ;  /* 0x0001c81201007387 */ /* 0x0001e20000100a00 */
[----:B------:R-:W-:-:S03]  /*b650*/  IMAD R9, R128, 0x4, R8 ;  /* 0x0000000480097824 */ /* 0x000fc600078e0208 */
[----:B------:R1:W-:Y:S01]  /*b660*/  STL.64 [R1+0x1c0], R16 ;  /* 0x0001c01001007387 */ /* 0x0003e20000100a00 */
[----:B------:R-:W-:-:S03]  /*b670*/  IMAD R11, R129, 0x4, R9 ;  /* 0x00000004810b7824 */ /* 0x000fc600078e0209 */
[----:B------:R2:W-:Y:S01]  /*b680*/  STL.64 [R1+0x1b8], R14 ;  /* 0x0001b80e01007387 */ /* 0x0005e20000100a00 */
[CC--:B0-----:R-:W-:Y:S02]  /*b690*/  LEA R18, P2, R4.reuse, R6.reuse, 0x1 ;  /* 0x0000000604127211 */ /* 0x0c1fe400078408ff */
[C---:B-1----:R-:W-:Y:S02]  /*b6a0*/  LEA R16, P3, R5.reuse, R6, 0x1 ;  /* 0x0000000605107211 */ /* 0x042fe400078608ff */
[----:B------:R-:W-:Y:S02]  /*b6b0*/  LEA.HI.X.SX32 R19, R4, R0, 0x1, P2 ;  /* 0x0000000004137211 */ /* 0x000fe400010f0eff */
[C---:B--2---:R-:W-:Y:S02]  /*b6c0*/  LEA R14, P4, R10.reuse, R6, 0x1 ;  /* 0x000000060a0e7211 */ /* 0x044fe400078808ff */
[-C--:B------:R-:W-:Y:S02]  /*b6d0*/  LEA.HI.X.SX32 R17, R5, R0.reuse, 0x1, P3 ;  /* 0x0000000005117211 */ /* 0x080fe400018f0eff */
[----:B------:R-:W-:Y:S01]  /*b6e0*/  LEA.HI.X.SX32 R15, R10, R0, 0x1, P4 ;  /* 0x000000000a0f7211 */ /* 0x000fe200020f0eff */
[----:B------:R-:W-:Y:S01]  /*b6f0*/  IMAD R4, R130, 0x4, R11 ;  /* 0x0000000482047824 */ /* 0x000fe200078e020b */
[----:B------:R-:W-:Y:S01]  /*b700*/  STL.64 [R1+0x1b0], R18 ;  /* 0x0001b01201007387 */ /* 0x000fe20000100a00 */
[----:B------:R-:W-:-:S03]  /*b710*/  LEA R12, P4, R9, R6, 0x1 ;  /* 0x00000006090c7211 */ /* 0x000fc600078808ff */
[----:B------:R0:W-:Y:S01]  /*b720*/  STL.64 [R1+0x1a8], R16 ;  /* 0x0001a81001007387 */ /* 0x0001e20000100a00 */
[----:B------:R-:W-:-:S03]  /*b730*/  LEA R5, R132, R4, 0x2 ;  /* 0x0000000484057211 */ /* 0x000fc600078e10ff */
[----:B------:R1:W-:Y:S01]  /*b740*/  STL.64 [R1+0x1a0], R14 ;  /* 0x0001a00e01007387 */ /* 0x0003e20000100a00 */
[----:B------:R-:W-:Y:S02]  /*b750*/  LEA.HI.X.SX32 R13, R9, R0, 0x1, P4 ;  /* 0x00000000090d7211 */ /* 0x000fe400020f0eff */
[CC--:B0-----:R-:W-:Y:S02]  /*b760*/  LEA R16, P2, R7.reuse, R6.reuse, 0x1 ;  /* 0x0000000607107211 */ /* 0x0c1fe400078408ff */
[C---:B-1----:R-:W-:Y:S02]  /*b770*/  LEA R14, P3, R8.reuse, R6, 0x1 ;  /* 0x00000006080e7211 */ /* 0x042fe400078608ff */
[-C--:B------:R-:W-:Y:S02]  /*b780*/  LEA.HI.X.SX32 R17, R7, R0.reuse, 0x1, P2 ;  /* 0x0000000007117211 */ /* 0x080fe400010f0eff */
[----:B------:R-:W-:Y:S01]  /*b790*/  LEA.HI.X.SX32 R15, R8, R0, 0x1, P3 ;  /* 0x00000000080f7211 */ /* 0x000fe200018f0eff */
[----:B------:R-:W-:Y:S01]  /*b7a0*/  IMAD R7, R131, 0x4, R5 ;  /* 0x0000000483077824 */ /* 0x000fe200078e0205 */
[C---:B------:R-:W-:Y:S01]  /*b7b0*/  LEA R18, P2, R11.reuse, R6, 0x1 ;  /* 0x000000060b127211 */ /* 0x040fe200078408ff */
[----:B------:R0:W-:Y:S04]  /*b7c0*/  STL.64 [R1+0x198], R16 ;  /* 0x0001981001007387 */ /* 0x0001e80000100a00 */
[----:B------:R1:W-:Y:S01]  /*b7d0*/  STL.64 [R1+0x190], R14 ;  /* 0x0001900e01007387 */ /* 0x0003e20000100a00 */
[----:B------:R-:W-:-:S03]  /*b7e0*/  LEA.HI.X.SX32 R19, R11, R0, 0x1, P2 ;  /* 0x000000000b137211 */ /* 0x000fc600010f0eff */
[----:B------:R2:W-:Y:S01]  /*b7f0*/  STL.64 [R1+0x188], R12 ;  /* 0x0001880c01007387 */ /* 0x0005e20000100a00 */
[CC--:B0-----:R-:W-:Y:S02]  /*b800*/  LEA R16, P3, R4.reuse, R6.reuse, 0x1 ;  /* 0x0000000604107211 */ /* 0x0c1fe400078608ff */
[----:B-1----:R-:W-:Y:S02]  /*b810*/  LEA R14, P4, R5, R6, 0x1 ;  /* 0x00000006050e7211 */ /* 0x002fe400078808ff */
[----:B------:R-:W-:Y:S02]  /*b820*/  LEA.HI.X.SX32 R17, R4, R0, 0x1, P3 ;  /* 0x0000000004117211 */ /* 0x000fe400018f0eff */
[----:B--2---:R-:W-:Y:S02]  /*b830*/  LEA R12, P5, R7, R6, 0x1 ;  /* 0x00000006070c7211 */ /* 0x004fe400078a08ff */
[-C--:B------:R-:W-:Y:S02]  /*b840*/  LEA.HI.X.SX32 R15, R5, R0.reuse, 0x1, P4 ;  /* 0x00000000050f7211 */ /* 0x080fe400020f0eff */
[----:B------:R-:W-:Y:S01]  /*b850*/  LEA.HI.X.SX32 R13, R7, R0, 0x1, P5 ;  /* 0x00000000070d7211 */ /* 0x000fe200028f0eff */
[----:B------:R0:W-:Y:S04]  /*b860*/  STL.64 [R1+0x180], R18 ;  /* 0x0001801201007387 */ /* 0x0001e80000100a00 */
[----:B------:R0:W-:Y:S04]  /*b870*/  STL.64 [R1+0x178], R16 ;  /* 0x0001781001007387 */ /* 0x0001e80000100a00 */
[----:B------:R0:W-:Y:S04]  /*b880*/  STL.64 [R1+0x170], R14 ;  /* 0x0001700e01007387 */ /* 0x0001e80000100a00 */
[----:B------:R0:W-:Y:S01]  /*b890*/  STL.64 [R1+0x168], R12 ;  /* 0x0001680c01007387 */ /* 0x0001e20000100a00 */
[----:B------:R-:W-:Y:S01]  /*b8a0*/  ISETP.EQ.U32.AND P2, PT, R209, RZ, P1 ;  /* 0x000000ffd100720c */ /* 0x000fe20000f42070 */
[----:B------:R-:W-:Y:S01]  /*b8b0*/  UIADD3 UR5, UPT, UPT, UR8, 0x100, URZ ;  /* 0x0000010008057890 */ /* 0x000fe2000fffe0ff */
[----:B------:R-:W-:Y:S01]  /*b8c0*/  PRMT R84, RZ, 0x7610, R84 ;  /* 0x00007610ff547816 */ /* 0x000fe20000000054 */
[----:B------:R-:W-:Y:S01]  /*b8d0*/  VIADD R210, R162, 0x18000 ;  /* 0x00018000a2d27836 */ /* 0x000fe20000000000 */
        /* <DEDUP_REMOVED lines=126> */
[----:B------:R-:W-:Y:S01]  /*c0c0*/  PRMT R85, RZ, 0x7610, R85 ;  /* 0x00007610ff557816 */ /* 0x000fe20000000055 */
[----:B---3--:R-:W-:Y:S06]  /*c0d0*/  BAR.SYNC.DEFER_BLOCKING 0x0 ;  /* 0x0000000000007b1d */ /* 0x008fec0000010000 */
[----:B0-----:R-:W-:Y:S05]  /*c0e0*/  @!P2 BRA `(.L_x_6) ;  /* 0x0000000800dca947 */ /* 0x001fea0003800000 */
[----:B------:R-:W-:Y:S01]  /*c0f0*/  IMAD.U32 R6, RZ, RZ, UR9 ;  /* 0x00000009ff067e24 */ /* 0x000fe2000f8e00ff */
[----:B------:R-:W-:Y:S02]  /*c100*/  IADD3 R0, PT, PT, R162, 0x10000, RZ ;  /* 0x00010000a2007810 */ /* 0x000fe40007ffe0ff */
[----:B------:R-:W-:Y:S01]  /*c110*/  ELECT P3, URZ, PT ;  /* 0x0000000000ff782f */ /* 0x000fe20003860000 */
[----:B-----5:R-:W-:Y:S01]  /*c120*/  IMAD.MOV.U32 R211, RZ, RZ, RZ ;  /* 0x000000ffffd37224 */ /* 0x020fe200078e00ff */
[----:B------:R-:W-:Y:S01]  /*c130*/  UMOV UR50, 0x0 ;  /* 0x0000000000327882 */ /* 0x000fe20000000000 */
[----:B------:R-:W-:Y:S01]  /*c140*/  SHF.R.U32.HI R6, RZ, 0x4, R6 ;  /* 0x00000004ff067819 */ /* 0x000fe20000011606 */
[----:B------:R-:W-:Y:S01]  /*c150*/  UMOV UR51, 0x4088010 ;  /* 0x0408801000337882 */ /* 0x000fe20000000000 */
[----:B------:R-:W-:Y:S01]  /*c160*/  SHF.R.U32.HI R0, RZ, 0x4, R0 ;  /* 0x00000004ff007819 */ /* 0x000fe20000011600 */
[----:B------:R-:W-:Y:S01]  /*c170*/  UMOV UR70, 0x0 ;  /* 0x0000000000467882 */ /* 0x000fe20000000000 */
[----:B------:R-:W-:Y:S01]  /*c180*/  SGXT.U32 R6, R6, 0xe ;  /* 0x0000000e0606781a */ /* 0x000fe20000000000 */
[----:B------:R-:W-:Y:S01]  /*c190*/  UMOV UR71, 0x4088010 ;  /* 0x0408801000477882 */ /* 0x000fe20000000000 */
[----:B------:R-:W-:Y:S01]  /*c1a0*/  SGXT.U32 R0, R0, 0xe ;  /* 0x0000000e0000781a */ /* 0x000fe20000000000 */
[----:B------:R-:W-:Y:S01]  /*c1b0*/  UMOV UR52, 0x0 ;  /* 0x0000000000347882 */ /* 0x000fe20000000000 */
[----:B------:R-:W-:Y:S01]  /*c1c0*/  R2UR UR4, R6 ;  /* 0x00000000060472ca */ /* 0x000fe200000e0000 */
[----:B------:R-:W-:Y:S01]  /*c1d0*/  UMOV UR53, 0x4088010 ;  /* 0x0408801000357882 */ /* 0x000fe20000000000 */
[C---:B------:R-:W-:Y:S01]  /*c1e0*/  R2UR UR12, R0.reuse ;  /* 0x00000000000c72ca */ /* 0x040fe200000e0000 */
[----:B------:R-:W-:Y:S01]  /*c1f0*/  @P3 IMAD.MOV.U32 R5, RZ, RZ, 0x40004040 ;  /* 0x40004040ff053424 */ /* 0x000fe200078e00ff */
[----:B------:R-:W-:Y:S01]  /*c200*/  IADD3 R0, P4, PT, R0, 0x2, RZ ;  /* 0x0000000200007810 */ /* 0x000fe20007f9e0ff */
[----:B------:R-:W-:Y:S01]  /*c210*/  UMOV UR44, 0x0 ;  /* 0x00000000002c7882 */ /* 0x000fe20000000000 */
[----:B------:R-:W-:Y:S01]  /*c220*/  @P3 MOV R7, R210 ;  /* 0x000000d200073202 */ /* 0x000fe20000000f00 */
[----:B------:R-:W-:Y:S01]  /*c230*/  UMOV UR45, 0x4088010 ;  /* 0x04088010002d7882 */ /* 0x000fe20000000000 */
[----:B------:R-:W-:Y:S01]  /*c240*/  R2UR UR14, R0 ;  /* 0x00000000000e72ca */ /* 0x000fe200000e0000 */
[----:B------:R-:W-:Y:S01]  /*c250*/  IMAD.MOV.U32 R0, RZ, RZ, RZ ;  /* 0x000000ffff007224 */ /* 0x000fe200078e00ff */
[C---:B------:R-:W-:Y:S01]  /*c260*/  @P3 R2UR UR47, R5.reuse ;  /* 0x00000000052f32ca */ /* 0x040fe200000e0000 */
[----:B------:R-:W-:Y:S01]  /*c270*/  UMOV UR64, 0x0 ;  /* 0x0000000000407882 */ /* 0x000fe20000000000 */
[----:B------:R-:W-:Y:S01]  /*c280*/  @P3 R2UR UR63, R5 ;  /* 0x00000000053f32ca */ /* 0x000fe200000e0000 */
[----:B------:R-:W-:Y:S01]  /*c290*/  IMAD.U32 R4, RZ, RZ, UR4 ;  /* 0x00000004ff047e24 */ /* 0x000fe2000f8e00ff */
[----:B------:R-:W-:Y:S01]  /*c2a0*/  @P3 R2UR UR4, R7 ;  /* 0x00000000070432ca */ /* 0x000fe200000e0000 */
[----:B------:R-:W-:Y:S01]  /*c2b0*/  UMOV UR65, 0x4088010 ;  /* 0x0408801000417882 */ /* 0x000fe20000000000 */
[----:B------:R-:W-:Y:S01]  /*c2c0*/  IADD3.X R0, PT, PT, R0, 0x40004040, RZ, P4, !PT ;  /* 0x4000404000007810 */ /* 0x000fe200027fe4ff */
[----:B------:R-:W-:Y:S01]  /*c2d0*/  UMOV UR48, 0x0 ;  /* 0x0000000000307882 */ /* 0x000fe20000000000 */
[----:B------:R-:W-:Y:S01]  /*c2e0*/  @P3 R2UR UR46, R4 ;  /* 0x00000000042e32ca */ /* 0x000fe200000e0000 */
[----:B------:R-:W-:Y:S01]  /*c2f0*/  UMOV UR49, 0x4088010 ;  /* 0x0408801000317882 */ /* 0x000fe20000000000 */
[----:B------:R-:W-:Y:S01]  /*c300*/  MOV R4, UR12 ;  /* 0x0000000c00047c02 */ /* 0x000fe20008000f00 */
[----:B------:R-:W-:Y:S01]  /*c310*/  UMOV UR58, 0x0 ;  /* 0x00000000003a7882 */ /* 0x000fe20000000000 */
[----:B------:R-:W-:Y:S01]  /*c320*/  R2UR UR15, R0 ;  /* 0x00000000000f72ca */ /* 0x000fe200000e0000 */
[----:B------:R-:W-:Y:S01]  /*c330*/  UMOV UR59, 0x4088010 ;  /* 0x04088010003b7882 */ /* 0x000fe20000000000 */
[----:B------:R-:W-:Y:S01]  /*c340*/  @P3 R2UR UR62, R4 ;  /* 0x00000000043e32ca */ /* 0x000fe200000e0000 */
[----:B------:R-:W-:Y:S01]  /*c350*/  IMAD.MOV.U32 R4, RZ, RZ, RZ ;  /* 0x000000ffff047224 */ /* 0x000fe200078e00ff */
[----:B------:R-:W-:Y:S01]  /*c360*/  IADD3 R6, P3, PT, R6, 0x80, RZ ;  /* 0x0000008006067810 */ /* 0x000fe20007f7e0ff */
[----:B------:R-:W-:Y:S01]  /*c370*/  UMOV UR68, 0x0 ;  /* 0x0000000000447882 */ /* 0x000fe20000000000 */
[----:B------:R-:W-:Y:S01]  /*c380*/  UMOV UR69, 0x4088010 ;  /* 0x0408801000457882 */ /* 0x000fe20000000000 */
[----:B------:R-:W-:Y:S01]  /*c390*/  UMOV UR66, 0x0 ;  /* 0x0000000000427882 */ /* 0x000fe20000000000 */
[----:B------:R-:W-:Y:S01]  /*c3a0*/  IADD3.X R4, PT, PT, R4, 0x40004040, RZ, P3, !PT ;  /* 0x4000404004047810 */ /* 0x000fe20001ffe4ff */
[----:B------:R-:W-:Y:S01]  /*c3b0*/  UMOV UR67, 0x4088010 ;  /* 0x0408801000437882 */ /* 0x000fe20000000000 */
[----:B------:R-:W-:Y:S01]  /*c3c0*/  R2UR UR12, R6 ;  /* 0x00000000060c72ca */ /* 0x000fe200000e0000 */
[----:B------:R-:W-:Y:S01]  /*c3d0*/  UMOV UR60, 0x0 ;  /* 0x00000000003c7882 */ /* 0x000fe20000000000 */
[----:B------:R-:W-:Y:S01]  /*c3e0*/  R2UR UR13, R4 ;  /* 0x00000000040d72ca */ /* 0x000fe200000e0000 */
[----:B------:R-:W-:-:S02]  /*c3f0*/  UIADD3.64 UR54, UPT, UPT, UR14, 0x2, URZ ;  /* 0x000000020e367897 */ /* 0x000fc4000fffe0ff */
[----:B------:R0:W-:Y:S01]  /*c400*/  UTCHMMA gdesc[UR46], gdesc[UR62], tmem[UR5], tmem[UR50], idesc[UR51], !UPT ;  /* 0x00ff323e2e0075ea */ /* 0x0001e2000f800005 */
[----:B------:R-:W-:Y:S02]  /*c410*/  UIADD3.64 UR76, UPT, UPT, UR14, 0xfe, URZ ;  /* 0x000000fe0e4c7897 */ /* 0x000fe4000fffe0ff */
[----:B------:R-:W-:Y:S01]  /*c420*/  UIADD3.64 UR56, UPT, UPT, UR14, 0x100, URZ ;  /* 0x000001000e387897 */ /* 0x000fe2000fffe0ff */
[----:B------:R-:W-:Y:S01]  /*c430*/  UMOV UR61, 0x4088010 ;  /* 0x04088010003d7882 */ /* 0x000fe20000000000 */
[----:B------:R-:W-:Y:S01]  /*c440*/  UMOV UR72, 0x0 ;  /* 0x0000000000487882 */ /* 0x000fe20000000000 */
[----:B------:R-:W-:Y:S01]  /*c450*/  UMOV UR73, 0x4088010 ;  /* 0x0408801000497882 */ /* 0x000fe20000000000 */
[----:B------:R-:W-:Y:S01]  /*c460*/  UMOV UR16, 0x0 ;  /* 0x0000000000107882 */ /* 0x000fe20000000000 */
[----:B------:R-:W-:Y:S02]  /*c470*/  UMOV UR17, 0x4088010 ;  /* 0x0408801000117882 */ /* 0x000fe40000000000 */
[----:B------:R-:W-:-:S02]  /*c480*/  UIADD3.64 UR42, UPT, UPT, UR12, 0x80, URZ ;  /* 0x000000800c2a7897 */ /* 0x000fc4000fffe0ff */
[----:B------:R1:W-:Y:S01]  /*c490*/  UTCHMMA gdesc[UR12], gdesc[UR14], tmem[UR5], tmem[UR70], idesc[UR71], UPT ;  /* 0x00ff460e0c0075ea */ /* 0x0003e2000b800005 */
[----:B0-----:R-:W-:Y:S02]  /*c4a0*/  UIADD3.64 UR46, UPT, UPT, UR12, 0x100, URZ ;  /* 0x000001000c2e7897 */ /* 0x001fe4000fffe0ff */
[----:B------:R-:W-:Y:S02]  /*c4b0*/  UIADD3.64 UR50, UPT, UPT, UR14, 0x4, URZ ;  /* 0x000000040e327897 */ /* 0x000fe4000fffe0ff */
[----:B------:R-:W-:Y:S02]  /*c4c0*/  UIADD3.64 UR74, UPT, UPT, UR12, 0x180, URZ ;  /* 0x000001800c4a7897 */ /* 0x000fe4000fffe0ff */
[----:B------:R-:W-:Y:S01]  /*c4d0*/  UIADD3.64 UR62, UPT, UPT, UR14, 0x102, URZ ;  /* 0x000001020e3e7897 */ /* 0x000fe2000fffe0ff */
[----:B------:R0:W-:Y:S01]  /*c4e0*/  UTCHMMA gdesc[UR42], gdesc[UR54], tmem[UR5], tmem[UR52], idesc[UR53], UPT ;  /* 0x00ff34362a0075ea */ /* 0x0001e2000b800005 */
[----:B------:R-:W-:Y:S01]  /*c4f0*/  UMOV UR18, 0x0 ;  /* 0x0000000000127882 */ /* 0x000fe20000000000 */
[----:B-1----:R-:W-:-:S02]  /*c500*/  UIADD3.64 UR70, UPT, UPT, UR12, 0x300, URZ ;  /* 0x000003000c467897 */ /* 0x002fc4000fffe0ff */
[----:B------:R1:W-:Y:S01]  /*c510*/  UTCHMMA gdesc[UR46], gdesc[UR50], tmem[UR5], tmem[UR44], idesc[UR45], UPT ;  /* 0x00ff2c322e0075ea */ /* 0x0003e2000b800005 */
[----:B------:R-:W-:Y:S01]  /*c520*/  UMOV UR19, 0x4088010 ;  /* 0x0408801000137882 */ /* 0x000fe20000000000 */
[----:B------:R2:W-:Y:S01]  /*c530*/  UTCHMMA gdesc[UR74], gdesc[UR76], tmem[UR5], tmem[UR64], idesc[UR65], UPT ;  /* 0x00ff404c4a0075ea */ /* 0x0005e2000b800005 */
[----:B------:R-:W-:Y:S01]  /*c540*/  UMOV UR20, 0x0 ;  /* 0x0000000000147882 */ /* 0x000fe20000000000 */
[----:B------:R-:W-:Y:S01]  /*c550*/  UMOV UR21, 0x4088010 ;  /* 0x0408801000157882 */ /* 0x000fe20000000000 */
[----:B------:R-:W-:Y:S01]  /*c560*/  UMOV UR22, 0x0 ;  /* 0x0000000000167882 */ /* 0x000fe20000000000 */
[----:B0-----:R-:W-:Y:S02]  /*c570*/  UIADD3.64 UR54, UPT, UPT, UR12, 0x200, URZ ;  /* 0x000002000c367897 */ /* 0x001fe4000fffe0ff */
[----:B------:R-:W-:Y:S02]  /*c580*/  UIADD3.64 UR52, UPT, UPT, UR14, 0x104, URZ ;  /* 0x000001040e347897 */ /* 0x000fe4000fffe0ff */
[----:B-1----:R-:W-:-:S02]  /*c590*/  UIADD3.64 UR50, UPT, UPT, UR12, 0x280, URZ ;  /* 0x000002800c327897 */ /* 0x002fc4000fffe0ff */
[----:B--2---:R-:W-:Y:S02]  /*c5a0*/  UIADD3.64 UR64, UPT, UPT, UR14, 0x200, URZ ;  /* 0x000002000e407897 */ /* 0x004fe4000fffe0ff */
[----:B------:R-:W-:Y:S01]  /*c5b0*/  UIADD3.64 UR74, UPT, UPT, UR12, 0x480, URZ ;  /* 0x000004800c4a7897 */ /* 0x000fe2000fffe0ff */
[----:B------:R0:W-:Y:S01]  /*c5c0*/  UTCHMMA gdesc[UR54], gdesc[UR56], tmem[UR5], tmem[UR48], idesc[UR49], UPT ;  /* 0x00ff3038360075ea */ /* 0x0001e2000b800005 */
[----:B------:R-:W-:Y:S01]  /*c5d0*/  UIADD3.64 UR76, UPT, UPT, UR14, 0x202, URZ ;  /* 0x000002020e4c7897 */ /* 0x000fe2000fffe0ff */
[----:B------:R-:W-:Y:S02]  /*c5e0*/  UMOV UR23, 0x4088010 ;  /* 0x0408801000177882 */ /* 0x000fe40000000000 */
[----:B------:R1:W-:Y:S01]  /*c5f0*/  UTCHMMA gdesc[UR50], gdesc[UR62], tmem[UR5], tmem[UR58], idesc[UR59], UPT ;  /* 0x00ff3a3e320075ea */ /* 0x0003e2000b800005 */
[----:B------:R2:W-:Y:S01]  /*c600*/  UTCHMMA gdesc[UR70], gdesc[UR52], tmem[UR5], tmem[UR68], idesc[UR69], UPT ;  /* 0x00ff4434460075ea */ /* 0x0005e2000b800005 */
[----:B------:R-:W-:Y:S01]  /*c610*/  UMOV UR24, 0x0 ;  /* 0x0000000000187882 */ /* 0x000fe20000000000 */
[----:B------:R-:W-:Y:S01]  /*c620*/  UMOV UR25, 0x4088010 ;  /* 0x0408801000197882 */ /* 0x000fe20000000000 */
[----:B------:R-:W-:Y:S01]  /*c630*/  UMOV UR26, 0x0 ;  /* 0x00000000001a7882 */ /* 0x000fe20000000000 */
[----:B------:R-:W-:Y:S01]  /*c640*/  UMOV UR27, 0x4088010 ;  /* 0x04088010001b7882 */ /* 0x000fe20000000000 */
[----:B0-----:R-:W-:-:S02]  /*c650*/  UIADD3.64 UR54, UPT, UPT, UR12, 0x380, URZ ;  /* 0x000003800c367897 */ /* 0x001fc4000fffe0ff */
[----:B------:R-:W-:Y:S02]  /*c660*/  UIADD3.64 UR56, UPT, UPT, UR14, 0x1fe, URZ ;  /* 0x000001fe0e387897 */ /* 0x000fe4000fffe0ff */
[----:B-1----:R-:W-:Y:S02]  /*c670*/  UIADD3.64 UR62, UPT, UPT, UR12, 0x400, URZ ;  /* 0x000004000c3e7897 */ /* 0x002fe4000fffe0ff */
[----:B--2---:R-:W-:Y:S02]  /*c680*/  UIADD3.64 UR52, UPT, UPT, UR12, 0x500, URZ ;  /* 0x000005000c347897 */ /* 0x004fe4000fffe0ff */
[----:B------:R-:W-:Y:S02]  /*c690*/  UIADD3.64 UR58, UPT, UPT, UR14, 0x2fe, URZ ;  /* 0x000002fe0e3a7897 */ /* 0x000fe4000fffe0ff */
[----:B------:R-:W-:Y:S01]  /*c6a0*/  UIADD3.64 UR70, UPT, UPT, UR14, 0x302, URZ ;  /* 0x000003020e467897 */ /* 0x000fe2000fffe0ff */
[----:B------:R0:W-:Y:S01]  /*c6b0*/  UTCHMMA gdesc[UR54], gdesc[UR56], tmem[UR5], tmem[UR66], idesc[UR67], UPT ;  /* 0x00ff4238360075ea */ /* 0x0001e2000b800005 */
[----:B------:R-:W-:Y:S01]  /*c6c0*/  UIADD3.64 UR68, UPT, UPT, UR12, 0x700, URZ ;  /* 0x000007000c447897 */ /* 0x000fe2000fffe0ff */
[----:B------:R1:W-:Y:S01]  /*c6d0*/  UTCHMMA gdesc[UR62], gdesc[UR64], tmem[UR5], tmem[UR60], idesc[UR61], UPT ;  /* 0x00ff3c403e0075ea */ /* 0x0003e2000b800005 */
[----:B------:R2:W-:Y:S01]  /*c6e0*/  UTCHMMA gdesc[UR74], gdesc[UR76], tmem[UR5], tmem[UR72], idesc[UR73], UPT ;  /* 0x00ff484c4a0075ea */ /* 0x0005e2000b800005 */
[----:B------:R-:W-:Y:S01]  /*c6f0*/  UMOV UR28, 0x0 ;  /* 0x00000000001c7882 */ /* 0x000fe20000000000 */
[----:B------:R-:W-:Y:S01]  /*c700*/  UMOV UR29, 0x4088010 ;  /* 0x04088010001d7882 */ /* 0x000fe20000000000 */
[----:B------:R-:W-:Y:S01]  /*c710*/  UMOV UR30, 0x0 ;  /* 0x00000000001e7882 */ /* 0x000fe20000000000 */
[----:B------:R-:W-:Y:S01]  /*c720*/  UMOV UR31, 0x4088010 ;  /* 0x04088010001f7882 */ /* 0x000fe20000000000 */
[----:B------:R-:W-:Y:S01]  /*c730*/  UMOV UR32, 0x0 ;  /* 0x0000000000207882 */ /* 0x000fe20000000000 */
[----:B------:R-:W-:Y:S01]  /*c740*/  UMOV UR33, 0x4088010 ;  /* 0x0408801000217882 */ /* 0x000fe20000000000 */
[----:B0-----:R-:W-:-:S02]  /*c750*/  UIADD3.64 UR54, UPT, UPT, UR14, 0x204, URZ ;  /* 0x000002040e367897 */ /* 0x001fc4000fffe0ff */
[----:B------:R-:W-:Y:S02]  /*c760*/  UIADD3.64 UR56, UPT, UPT, UR12, 0x580, URZ ;  /* 0x000005800c387897 */ /* 0x000fe4000fffe0ff */
[----:B-1----:R-:W-:Y:S02]  /*c770*/  UIADD3.64 UR60, UPT, UPT, UR12, 0x600, URZ ;  /* 0x000006000c3c7897 */ /* 0x002fe4000fffe0ff */
[----:B------:R-:W-:Y:S02]  /*c780*/  UIADD3.64 UR62, UPT, UPT, UR14, 0x300, URZ ;  /* 0x000003000e3e7897 */ /* 0x000fe4000fffe0ff */
[----:B------:R-:W-:Y:S01]  /*c790*/  UIADD3.64 UR64, UPT, UPT, UR12, 0x680, URZ ;  /* 0x000006800c407897 */ /* 0x000fe2000fffe0ff */
[----:B------:R0:W-:Y:S01]  /*c7a0*/  UTCHMMA gdesc[UR52], gdesc[UR54], tmem[UR5], tmem[UR16], idesc[UR17], UPT ;  /* 0x00ff1036340075ea */ /* 0x0001e2000b800005 */
[----:B------:R-:W-:Y:S01]  /*c7b0*/  UIADD3.64 UR66, UPT, UPT, UR14, 0x304, URZ ;  /* 0x000003040e427897 */ /* 0x000fe2000fffe0ff */
[----:B------:R1:W-:Y:S01]  /*c7c0*/  UTCHMMA gdesc[UR56], gdesc[UR58], tmem[UR5], tmem[UR18], idesc[UR19], UPT ;  /* 0x00ff123a380075ea */ /* 0x0003e2000b800005 */
[----:B--2---:R-:W-:-:S02]  /*c7d0*/  UIADD3.64 UR72, UPT, UPT, UR14, 0x402, URZ ;  /* 0x000004020e487897 */ /* 0x004fc4000fffe0ff */
[----:B------:R-:W-:Y:S01]  /*c7e0*/  UIADD3.64 UR76, UPT, UPT, UR14, 0x404, URZ ;  /* 0x000004040e4c7897 */ /* 0x000fe2000fffe0ff */
[----:B------:R2:W-:Y:S01]  /*c7f0*/  UTCHMMA gdesc[UR60], gdesc[UR62], tmem[UR5], tmem[UR20], idesc[UR21], UPT ;  /* 0x00ff143e3c0075ea */ /* 0x0005e2000b800005 */
[----:B------:R-:W-:Y:S01]  /*c800*/  UIADD3.64 UR74, UPT, UPT, UR12, 0x980, URZ ;  /* 0x000009800c4a7897 */ /* 0x000fe2000fffe0ff */
[----:B------:R3:W-:Y:S01]  /*c810*/  UTCHMMA gdesc[UR64], gdesc[UR70], tmem[UR5], tmem[UR22], idesc[UR23], UPT ;  /* 0x00ff1646400075ea */ /* 0x0007e2000b800005 */
[----:B------:R-:W-:Y:S01]  /*c820*/  UMOV UR34, 0x0 ;  /* 0x0000000000227882 */ /* 0x000fe20000000000 */
[----:B0-----:R-:W-:Y:S01]  /*c830*/  UIADD3.64 UR52, UPT, UPT, UR12, 0x780, URZ ;  /* 0x000007800c347897 */ /* 0x001fe2000fffe0ff */
[----:B------:R0:W-:Y:S01]  /*c840*/  UTCHMMA gdesc[UR68], gdesc[UR66], tmem[UR5], tmem[UR24], idesc[UR25], UPT ;  /* 0x00ff1842440075ea */ /* 0x0001e2000b800005 */
[----:B------:R-:W-:Y:S02]  /*c850*/  UIADD3.64 UR54, UPT, UPT, UR14, 0x3fe, URZ ;  /* 0x000003fe0e367897 */ /* 0x000fe4000fffe0ff */
[----:B------:R-:W-:Y:S02]  /*c860*/  UIADD3.64 UR16, UPT, UPT, UR12, 0x800, URZ ;  /* 0x000008000c107897 */ /* 0x000fe4000fffe0ff */
[----:B-1----:R-:W-:-:S02]  /*c870*/  UIADD3.64 UR56, UPT, UPT, UR14, 0x400, URZ ;  /* 0x000004000e387897 */ /* 0x002fc4000fffe0ff */
[----:B------:R-:W-:Y:S02]  /*c880*/  UIADD3.64 UR18, UPT, UPT, UR12, 0x880, URZ ;  /* 0x000008800c127897 */ /* 0x000fe4000fffe0ff */
[----:B--2---:R-:W-:Y:S01]  /*c890*/  UIADD3.64 UR20, UPT, UPT, UR12, 0x900, URZ ;  /* 0x000009000c147897 */ /* 0x004fe2000fffe0ff */
[----:B------:R1:W-:Y:S01]  /*c8a0*/  UTCHMMA gdesc[UR52], gdesc[UR54], tmem[UR5], tmem[UR26], idesc[UR27], UPT ;  /* 0x00ff1a36340075ea */ /* 0x0003e2000b800005 */
[----:B------:R-:W-:Y:S02]  /*c8b0*/  UIADD3.64 UR60, UPT, UPT, UR14, 0x4fe, URZ ;  /* 0x000004fe0e3c7897 */ /* 0x000fe4000fffe0ff */
[----:B---3--:R-:W-:Y:S01]  /*c8c0*/  UIADD3.64 UR22, UPT, UPT, UR12, 0xa00, URZ ;  /* 0x00000a000c167897 */ /* 0x008fe2000fffe0ff */
[----:B------:R2:W-:Y:S01]  /*c8d0*/  UTCHMMA gdesc[UR16], gdesc[UR56], tmem[UR5], tmem[UR28], idesc[UR29], UPT ;  /* 0x00ff1c38100075ea */ /* 0x0005e2000b800005 */
[----:B------:R-:W-:Y:S01]  /*c8e0*/  UIADD3.64 UR58, UPT, UPT, UR14, 0x500, URZ ;  /* 0x000005000e3a7897 */ /* 0x000fe2000fffe0ff */
[----:B------:R3:W-:Y:S01]  /*c8f0*/  UTCHMMA gdesc[UR18], gdesc[UR72], tmem[UR5], tmem[UR30], idesc[UR31], UPT ;  /* 0x00ff1e48120075ea */ /* 0x0007e2000b800005 */
[----:B0-----:R-:W-:Y:S01]  /*c900*/  UIADD3.64 UR24, UPT, UPT, UR12, 0xa80, URZ ;  /* 0x00000a800c187897 */ /* 0x001fe2000fffe0ff */
[----:B------:R0:W-:Y:S01]  /*c910*/  UTCHMMA gdesc[UR20], gdesc[UR76], tmem[UR5], tmem[UR32], idesc[UR33], UPT ;  /* 0x00ff204c140075ea */ /* 0x0001e2000b800005 */
[----:B------:R-:W-:-:S02]  /*c920*/  UIADD3.64 UR64, UPT, UPT, UR14, 0x502, URZ ;  /* 0x000005020e407897 */ /* 0x000fc4000fffe0ff */
[----:B------:R-:W-:Y:S02]  /*c930*/  UIADD3.64 UR62, UPT, UPT, UR12, 0xb00, URZ ;  /* 0x00000b000c3e7897 */ /* 0x000fe4000fffe0ff */
[----:B-1----:R-:W-:Y:S02]  /*c940*/  UIADD3.64 UR52, UPT, UPT, UR14, 0x504, URZ ;  /* 0x000005040e347897 */ /* 0x002fe4000fffe0ff */
[----:B------:R-:W-:Y:S02]  /*c950*/  UIADD3.64 UR26, UPT, UPT, UR12, 0xb80, URZ ;  /* 0x00000b800c1a7897 */ /* 0x000fe4000fffe0ff */
[----:B------:R-:W-:Y:S01]  /*c960*/  UIADD3.64 UR70, UPT, UPT, UR14, 0x5fe, URZ ;  /* 0x000005fe0e467897 */ /* 0x000fe2000fffe0ff */
[----:B------:R-:W-:Y:S01]  /*c970*/  UMOV UR35, 0x4088010 ;  /* 0x0408801000237882 */ /* 0x000fe20000000000 */
[----:B--2---:R-:W-:Y:S01]  /*c980*/  UIADD3.64 UR16, UPT, UPT, UR12, 0xc00, URZ ;  /* 0x00000c000c107897 */ /* 0x004fe2000fffe0ff */
[----:B------:R1:W-:Y:S01]  /*c990*/  UTCHMMA gdesc[UR74], gdesc[UR60], tmem[UR5], tmem[UR34], idesc[UR35], UPT ;  /* 0x00ff223c4a0075ea */ /* 0x0003e2000b800005 */
[----:B------:R-:W-:-:S02]  /*c9a0*/  UIADD3.64 UR28, UPT, UPT, UR14, 0x600, URZ ;  /* 0x000006000e1c7897 */ /* 0x000fc4000fffe0ff */
[----:B------:R-:W-:Y:S02]  /*c9b0*/  UIADD3.64 UR66, UPT, UPT, UR12, 0xc80, URZ ;  /* 0x00000c800c427897 */ /* 0x000fe4000fffe0ff */
[----:B---3--:R-:W-:Y:S02]  /*c9c0*/  UIADD3.64 UR18, UPT, UPT, UR14, 0x602, URZ ;  /* 0x000006020e127897 */ /* 0x008fe4000fffe0ff */
[----:B------:R-:W-:Y:S02]  /*c9d0*/  UIADD3.64 UR68, UPT, UPT, UR12, 0xd00, URZ ;  /* 0x00000d000c447897 */ /* 0x000fe4000fffe0ff */
[----:B------:R-:W-:Y:S02]  /*c9e0*/  UIADD3.64 UR54, UPT, UPT, UR14, 0x604, URZ ;  /* 0x000006040e367897 */ /* 0x000fe4000fffe0ff */
[----:B0-----:R-:W-:Y:S02]  /*c9f0*/  UIADD3.64 UR20, UPT, UPT, UR12, 0xd80, URZ ;  /* 0x00000d800c147897 */ /* 0x001fe4000fffe0ff */
[----:B------:R-:W-:Y:S01]  /*ca00*/  UIADD3.64 UR30, UPT, UPT, UR14, 0x6fe, URZ ;  /* 0x000006fe0e1e7897 */ /* 0x000fe2000fffe0ff */
[----:B-1----:R-:W-:Y:S01]  /*ca10*/  UMOV UR74, 0x0 ;  /* 0x00000000004a7882 */ /* 0x002fe20000000000 */
[----:B------:R-:W-:Y:S01]  /*ca20*/  UMOV UR75, 0x4088010 ;  /* 0x04088010004b7882 */ /* 0x000fe20000000000 */
[----:B------:R-:W-:Y:S01]  /*ca30*/  UIADD3.64 UR56, UPT, UPT, UR12, 0xe00, URZ ;  /* 0x00000e000c387897 */ /* 0x000fe2000fffe0ff */
[----:B------:R0:W-:Y:S01]  /*ca40*/  UTCHMMA gdesc[UR22], gdesc[UR58], tmem[UR5], tmem[UR74], idesc[UR75], UPT ;  /* 0x00ff4a3a160075ea */ /* 0x0001e2000b800005 */
[----:B------:R-:W-:Y:S01]  /*ca50*/  UIADD3.64 UR34, UPT, UPT, UR14, 0x700, URZ ;  /* 0x000007000e227897 */ /* 0x000fe2000fffe0ff */
[----:B------:R-:W-:Y:S01]  /*ca60*/  UMOV UR60, 0x0 ;  /* 0x00000000003c7882 */ /* 0x000fe20000000000 */
[----:B------:R-:W-:Y:S01]  /*ca70*/  UMOV UR61, 0x4088010 ;  /* 0x04088010003d7882 */ /* 0x000fe20000000000 */
[----:B------:R-:W-:Y:S01]  /*ca80*/  UIADD3.64 UR32, UPT, UPT, UR12, 0xe80, URZ ;  /* 0x00000e800c207897 */ /* 0x000fe2000fffe0ff */
[----:B------:R0:W-:Y:S01]  /*ca90*/  UTCHMMA gdesc[UR24], gdesc[UR64], tmem[UR5], tmem[UR60], idesc[UR61], UPT ;  /* 0x00ff3c40180075ea */ /* 0x0001e2000b800005 */
[----:B------:R-:W-:Y:S01]  /*caa0*/  UIADD3.64 UR72, UPT, UPT, UR14, 0x702, URZ ;  /* 0x000007020e487897 */ /* 0x000fe2000fffe0ff */
[----:B------:R-:W-:Y:S01]  /*cab0*/  UMOV UR76, 0x0 ;  /* 0x00000000004c7882 */ /* 0x000fe20000000000 */
[----:B------:R-:W-:Y:S01]  /*cac0*/  UMOV UR77, 0x4088010 ;  /* 0x04088010004d7882 */ /* 0x000fe20000000000 */
[----:B------:R-:W-:Y:S01]  /*cad0*/  UMOV UR36, 0x0 ;  /* 0x0000000000247882 */ /* 0x000fe20000000000 */
[----:B------:R-:W-:Y:S01]  /*cae0*/  UMOV UR37, 0x4088010 ;  /* 0x0408801000257882 */ /* 0x000fe20000000000 */
[----:B------:R-:W-:Y:S01]  /*caf0*/  UIADD3.64 UR12, UPT, UPT, UR12, 0xf00, URZ ;  /* 0x00000f000c0c7897 */ /* 0x000fe2000fffe0ff */
[----:B------:R0:W-:Y:S01]  /*cb00*/  UTCHMMA gdesc[UR62], gdesc[UR52], tmem[UR5], tmem[UR76], idesc[UR77], UPT ;  /* 0x00ff4c343e0075ea */ /* 0x0001e2000b800005 */
[----:B------:R-:W-:Y:S01]  /*cb10*/  UIADD3.64 UR14, UPT, UPT, UR14, 0x704, URZ ;  /* 0x000007040e0e7897 */ /* 0x000fe2000fffe0ff */
[----:B------:R0:W-:Y:S01]  /*cb20*/  UTCHMMA gdesc[UR26], gdesc[UR70], tmem[UR5], tmem[UR36], idesc[UR37], UPT ;  /* 0x00ff24461a0075ea */ /* 0x0001e2000b800005 */
[----:B------:R-:W-:Y:S01]  /*cb30*/  UMOV UR38, 0x0 ;  /* 0x0000000000267882 */ /* 0x000fe20000000000 */
[----:B------:R-:W-:Y:S01]  /*cb40*/  UMOV UR39, 0x4088010 ;  /* 0x0408801000277882 */ /* 0x000fe20000000000 */
[----:B------:R-:W-:Y:S01]  /*cb50*/  UMOV UR40, 0x0 ;  /* 0x0000000000287882 */ /* 0x000fe20000000000 */
[----:B------:R-:W-:Y:S01]  /*cb60*/  UMOV UR41, 0x4088010 ;  /* 0x0408801000297882 */ /* 0x000fe20000000000 */
[----:B------:R-:W-:Y:S01]  /*cb70*/  UMOV UR42, 0x0 ;  /* 0x00000000002a7882 */ /* 0x000fe20000000000 */
[----:B------:R-:W-:Y:S01]  /*cb80*/  UMOV UR43, 0x4088010 ;  /* 0x04088010002b7882 */ /* 0x000fe20000000000 */
[----:B------:R0:W-:Y:S01]  /*cb90*/  UTCHMMA gdesc[UR16], gdesc[UR28], tmem[UR5], tmem[UR38], idesc[UR39], UPT ;  /* 0x00ff261c100075ea */ /* 0x0001e2000b800005 */
[----:B------:R0:W-:Y:S01]  /*cba0*/  UTCHMMA gdesc[UR66], gdesc[UR18], tmem[UR5], tmem[UR40], idesc[UR41], UPT ;  /* 0x00ff2812420075ea */ /* 0x0001e2000b800005 */
        /* <DEDUP_REMOVED lines=8> */
[----:B------:R0:W-:Y:S01]  /*cc30*/  UTCHMMA gdesc[UR12], gdesc[UR14], tmem[UR5], tmem[UR50], idesc[UR51], UPT ;  /* 0x00ff320e0c0075ea */ /* 0x0001e2000b800005 */
[----:B------:R0:W-:Y:S01]  /*cc40*/  UTCBAR [UR4], URZ ;  /* 0x000000ff040073e9 */ /* 0x0001e200080000ff */
[----:B------:R-:W-:Y:S01]  /*cc50*/  NOP ;  /* 0x0000000000007918 */ /* 0x000fe20000000000 */
.L_x_6:
[----:B------:R-:W-:Y:S05]  /*cc60*/  @!P1 BRA `(.L_x_7) ;  /* 0x0000000000089947 */ /* 0x000fea0003800000 */
[----:B------:R-:W1:Y:S02]  /*cc70*/  SYNCS.PHASECHK.TRANS64.TRYWAIT P3, [UR9+0x18000], RZ ;  /* 0x018000ffff0075a7 */ /* 0x000e640008061109 */
[----:B-1----:R-:W-:Y:S05]  /*cc80*/  @!P3 BRA `(.L_x_8) ;  /* 0x0000015c0084b947 */ /* 0x002fea0003800000 */
.L_x_7:
[----:B------:R-:W2:Y:S04]  /*cc90*/  LDL.64 R152, [R1+0x550] ;  /* 0x0005500001987983 */ /* 0x000ea80000100a00 */
[----:B------:R-:W3:Y:S04]  /*cca0*/  LDL.64 R148, [R1+0x530] ;  /* 0x0005300001947983 */ /* 0x000ee80000100a00 */
[----:B------:R-:W4:Y:S04]  /*ccb0*/  LDL.64 R150, [R1+0x540] ;  /* 0x0005400001967983 */ /* 0x000f280000100a00 */
[----:B------:R-:W4:Y:S04]  /*ccc0*/  LDL.64 R154, [R1+0x560] ;  /* 0x00056000019a7983 */ /* 0x000f280000100a00 */
[----:B------:R-:W4:Y:S04]  /*ccd0*/  LDL.64 R226, [R1+0x520] ;  /* 0x0005200001e27983 */ /* 0x000f280000100a00 */
[----:B------:R-:W4:Y:S04]  /*cce0*/  LDL.64 R224, [R1+0x510] ;  /* 0x0005100001e07983 */ /* 0x000f280000100a00 */
[----:B------:R-:W4:Y:S04]  /*ccf0*/  LDL.64 R218, [R1+0x4e0] ;  /* 0x0004e00001da7983 */ /* 0x000f280000100a00 */
[----:B------:R-:W4:Y:S04]  /*cd00*/  LDL.64 R216, [R1+0x4d0] ;  /* 0x0004d00001d87983 */ /* 0x000f280000100a00 */
[----:B------:R-:W4:Y:S01]  /*cd10*/  LDL.64 R214, [R1+0x4c0] ;  /* 0x0004c00001d67983 */ /* 0x000f220000100a00 */
[----:B------:R-:W-:Y:S06]  /*cd20*/  BAR.SYNC.DEFER_BLOCKING 0x0 ;  /* 0x0000000000007b1d */ /* 0x000fec0000010000 */
[----:B------:R-:W-:Y:S01]  /*cd30*/  LDTM.16dp32bit_t0_t15.x16 R4, tmem[UR7+0x100] ;  /* 0x00010007000479ee */ /* 0x000fe20008a00000 */
[----:B------:R-:W1:Y:S01]  /*cd40*/  LDTM.16dp32bit_t16_t31.x16 R4, tmem[UR7+0x110] ;  /* 0x00011007000479ee */ /* 0x000e620008a20000 */
[----:B------:R-:W4:Y:S04]  /*cd50*/  LDL.64 R222, [R1+0x500] ;  /* 0x0005000001de7983 */ /* 0x000f280000100a00 */
[----:B------:R-:W4:Y:S04]  /*cd60*/  LDL.64 R220, [R1+0x4f0] ;  /* 0x0004f00001dc7983 */ /* 0x000f280000100a00 */
[----:B------:R-:W4:Y:S04]  /*cd70*/  LDL.64 R194, [R1+0x4b0] ;  /* 0x0004b00001c27983 */ /* 0x000f280000100a00 */
[----:B------:R-:W4:Y:S01]  /*cd80*/  LDL.64 R192, [R1+0x4a0] ;  /* 0x0004a00001c07983 */ /* 0x000f220000100a00 */
[----:B------:R-:W0:Y:S01]  /*cd90*/  @!P0 SYNCS.CCTL.IV [UR9+0x18000] ;  /* 0x01800000ff0089b1 */ /* 0x000e220008000009 */
[----:B------:R-:W-:-:S02]  /*cda0*/  NOP ;  /* 0x0000000000007918 */ /* 0x000fc40000000000 */
[----:B------:R-:W4:Y:S04]  /*cdb0*/  LDL.64 R190, [R1+0x490] ;  /* 0x0004900001be7983 */ /* 0x000f280000100a00 */
        /* <DEDUP_REMOVED lines=17> */
[----:B--2---:R-:W2:Y:S04]  /*ced0*/  @P1 LDG.E.U16 R83, desc[UR10][R152.64] ;  /* 0x0000000a98531981 */ /* 0x004ea8000c1e1500 */
[----:B---3--:R-:W3:Y:S04]  /*cee0*/  @P1 LDG.E.U16 R81, desc[UR10][R148.64] ;  /* 0x0000000a94511981 */ /* 0x008ee8000c1e1500 */
[----:B----4-:R-:W4:Y:S04]  /*cef0*/  @P1 LDG.E.U16 R82, desc[UR10][R150.64] ;  /* 0x0000000a96521981 */ /* 0x010f28000c1e1500 */
[----:B------:R-:W2:Y:S04]  /*cf00*/  LDL.64 R152, [R1+0x390] ;  /* 0x0003900001987983 */ /* 0x000ea80000100a00 */
[----:B------:R-:W3:Y:S04]  /*cf10*/  LDL.64 R148, [R1+0x528] ;  /* 0x0005280001947983 */ /* 0x000ee80000100a00 */
[----:B------:R-:W4:Y:S04]  /*cf20*/  LDL.64 R150, [R1+0x380] ;  /* 0x0003800001967983 */ /* 0x000f280000100a00 */
[----:B------:R-:W4:Y:S04]  /*cf30*/  @P1 LDG.E.U16 R84, desc[UR10][R154.64] ;  /* 0x0000000a9a541981 */ /* 0x000f28000c1e1500 */
[----:B------:R-:W4:Y:S04]  /*cf40*/  @P1 LDG.E.U16 R80, desc[UR10][R226.64] ;  /* 0x0000000ae2501981 */ /* 0x000f28000c1e1500 */
[----:B------:R-:W0:Y:S04]  /*cf50*/  @P1 LDG.E.U16 R79, desc[UR10][R224.64] ;  /* 0x0000000ae04f1981 */ /* 0x000e28000c1e1500 */
[----:B------:R-:W4:Y:S04]  /*cf60*/  @P1 LDG.E.U16 R76, desc[UR10][R218.64] ;  /* 0x0000000ada4c1981 */ /* 0x000f28000c1e1500 */
[----:B------:R-:W4:Y:S04]  /*cf70*/  @P1 LDG.E.U16 R75, desc[UR10][R216.64] ;  /* 0x0000000ad84b1981 */ /* 0x000f28000c1e1500 */
[----:B------:R-:W4:Y:S04]  /*cf80*/  LDL.64 R154, [R1+0x538] ;  /* 0x00053800019a7983 */ /* 0x000f280000100a00 */
[----:B------:R-:W4:Y:S04]  /*cf90*/  @P1 LDG.E.U16 R74, desc[UR10][R214.64] ;  /* 0x0000000ad64a1981 */ /* 0x000f28000c1e1500 */
[----:B------:R-:W4:Y:S04]  /*cfa0*/  LDL.64 R226, [R1+0x518] ;  /* 0x0005180001e27983 */ /* 0x000f280000100a00 */
[----:B------:R-:W4:Y:S04]  /*cfb0*/  LDL.64 R224, [R1+0x370] ;  /* 0x0003700001e07983 */ /* 0x000f280000100a00 */
[----:B------:R-:W4:Y:S04]  /*cfc0*/  LDL.64 R218, [R1+0x508] ;  /* 0x0005080001da7983 */ /* 0x000f280000100a00 */
[----:B------:R-:W4:Y:S04]  /*cfd0*/  LDL.64 R216, [R1+0x340] ;  /* 0x0003400001d87983 */ /* 0x000f280000100a00 */
[----:B------:R-:W4:Y:S04]  /*cfe0*/  LDL.64 R214, [R1+0x330] ;  /* 0x0003300001d67983 */ /* 0x000f280000100a00 */
[----:B------:R-:W4:Y:S04]  /*cff0*/  @P1 LDG.E.U16 R78, desc[UR10][R222.64] ;  /* 0x0000000ade4e1981 */ /* 0x000f28000c1e1500 */
        /* <DEDUP_REMOVED lines=16> */
[----:B------:R-:W5:Y:S04]  /*d100*/  @P1 LDG.E.U16 R147, desc[UR10][R164.64] ;  /* 0x0000000aa4931981 */ /* 0x000f68000c1e1500 */
[----:B------:R-:W5:Y:S04]  /*d110*/  @P1 LDG.E.U16 R146, desc[UR10][R162.64] ;  /* 0x0000000aa2921981 */ /* 0x000f68000c1e1500 */
[----:B------:R-:W4:Y:S04]  /*d120*/  @P1 LDG.E.U16 R58, desc[UR10][R160.64] ;  /* 0x0000000aa03a1981 */ /* 0x000f28000c1e1500 */
[----:B------:R-:W4:Y:S04]  /*d130*/  @P1 LDG.E.U16 R57, desc[UR10][R158.64] ;  /* 0x0000000a9e391981 */ /* 0x000f28000c1e1500 */
[----:B------:R-:W4:Y:S04]  /*d140*/  @P1 LDG.E.U16 R56, desc[UR10][R156.64] ;  /* 0x0000000a9c381981 */ /* 0x000f28000c1e1500 */
        /* <DEDUP_REMOVED lines=23> */
[----:B---3--:R-:W5:Y:S04]  /*d2c0*/  @P1 LDG.E.U16 R144, desc[UR10][R148.64] ;  /* 0x0000000a94901981 */ /* 0x008f68000c1e1500 */
[----:B----4-:R-:W3:Y:S04]  /*d2d0*/  @P1 LDG.E.U16 R54, desc[UR10][R150.64] ;  /* 0x0000000a96361981 */ /* 0x010ee8000c1e1500 */
[----:B------:R-:W4:Y:S04]  /*d2e0*/  LDL.64 R152, [R1+0x468] ;  /* 0x0004680001987983 */ /* 0x000f280000100a00 */
[----:B------:R-:W2:Y:S04]  /*d2f0*/  LDL.64 R148, [R1+0x260] ;  /* 0x0002600001947983 */ /* 0x000ea80000100a00 */
[----:B------:R-:W3:Y:S04]  /*d300*/  LDL.64 R150, [R1+0x458] ;  /* 0x0004580001967983 */ /* 0x000ee80000100a00 */
[----:B------:R-:W5:Y:S04]  /*d310*/  @P1 LDG.E.U16 R145, desc[UR10][R154.64] ;  /* 0x0000000a9a911981 */ /* 0x000f68000c1e1500 */
[----:B------:R-:W5:Y:S04]  /*d320*/  @P1 LDG.E.U16 R143, desc[UR10][R226.64] ;  /* 0x0000000ae28f1981 */ /* 0x000f68000c1e1500 */
[----:B------:R-:W3:Y:S04]  /*d330*/  @P1 LDG.E.U16 R53, desc[UR10][R224.64] ;  /* 0x0000000ae0351981 */ /* 0x000ee8000c1e1500 */
[----:B------:R-:W5:Y:S04]  /*d340*/  @P1 LDG.E.U16 R142, desc[UR10][R218.64] ;  /* 0x0000000ada8e1981 */ /* 0x000f68000c1e1500 */
[----:B------:R-:W3:Y:S04]  /*d350*/  @P1 LDG.E.U16 R50, desc[UR10][R216.64] ;  /* 0x0000000ad8321981 */ /* 0x000ee8000c1e1500 */
[----:B------:R-:W3:Y:S04]  /*d360*/  LDL.64 R154, [R1+0x270] ;  /* 0x00027000019a7983 */ /* 0x000ee80000100a00 */
[----:B------:R-:W3:Y:S04]  /*d370*/  @P1 LDG.E.U16 R49, desc[UR10][R214.64] ;  /* 0x0000000ad6311981 */ /* 0x000ee8000c1e1500 */
[----:B------:R-:W3:Y:S04]  /*d380*/  LDL.64 R226, [R1+0x448] ;  /* 0x0004480001e27983 */ /* 0x000ee80000100a00 */
[----:B------:R-:W3:Y:S04]  /*d390*/  LDL.64 R224, [R1+0x438] ;  /* 0x0004380001e07983 */ /* 0x000ee80000100a00 */
[----:B------:R-:W3:Y:S04]  /*d3a0*/  LDL.64 R218, [R1+0x240] ;  /* 0x0002400001da7983 */ /* 0x000ee80000100a00 */
[----:B------:R-:W3:Y:S04]  /*d3b0*/  LDL.64 R216, [R1+0x418] ;  /* 0x0004180001d87983 */ /* 0x000ee80000100a00 */
[----:B------:R-:W3:Y:S04]  /*d3c0*/  LDL.64 R214, [R1+0x408] ;  /* 0x0004080001d67983 */ /* 0x000ee80000100a00 */
[----:B------:R-:W3:Y:S04]  /*d3d0*/  @P1 LDG.E.U16 R52, desc[UR10][R222.64] ;  /* 0x0000000ade341981 */ /* 0x000ee8000c1e1500 */
[----:B------:R-:W3:Y:S04]  /*d3e0*/  @P1 LDG.E.U16 R51, desc[UR10][R220.64] ;  /* 0x0000000adc331981 */ /* 0x000ee8000c1e1500 */
[----:B------:R-:W5:Y:S04]  /*d3f0*/  @P1 LDG.E.U16 R141, desc[UR10][R194.64] ;  /* 0x0000000ac28d1981 */ /* 0x000f68000c1e1500 */
[----:B------:R-:W5:Y:S04]  /*d400*/  @P1 LDG.E.U16 R140, desc[UR10][R192.64] ;  /* 0x0000000ac08c1981 */ /* 0x000f68000c1e1500 */
[----:B------:R-:W3:Y:S04]  /*d410*/  @P1 LDG.E.U16 R48, desc[UR10][R190.64] ;  /* 0x0000000abe301981 */ /* 0x000ee8000c1e1500 */
[----:B------:R-:W3:Y:S04]  /*d420*/  @P1 LDG.E.U16 R47, desc[UR10][R188.64] ;  /* 0x0000000abc2f1981 */ /* 0x000ee8000c1e1500 */
[----:B------:R-:W3:Y:S04]  /*d430*/  @P1 LDG.E.U16 R46, desc[UR10][R186.64] ;  /* 0x0000000aba2e1981 */ /* 0x000ee8000c1e1500 */
[----:B------:R-:W5:Y:S04]  /*d440*/  @P1 LDG.E.U16 R139, desc[UR10][R184.64] ;  /* 0x0000000ab88b1981 */ /* 0x000f68000c1e1500 */
        /* <DEDUP_REMOVED lines=12> */
[----:B------:R-:W5:Y:S04]  /*d510*/  @P1 LDG.E.U16 R133, desc[UR10][R158.64] ;  /* 0x0000000a9e851981 */ /* 0x000f68000c1e1500 */
[----:B------:R-:W3:Y:S04]  /*d520*/  @P1 LDG.E.U16 R38, desc[UR10][R156.64] ;  /* 0x0000000a9c261981 */ /* 0x000ee8000c1e1500 */
[----:B------:R-:W3:Y:S04]  /*d530*/  LDL.64 R222, [R1+0x428] ;  /* 0x0004280001de7983 */ /* 0x000ee80000100a00 */
        /* <DEDUP_REMOVED lines=18> */
[----:B----4-:R-:W5:Y:S04]  /*d660*/  @P1 LDG.E.U16 R132, desc[UR10][R152.64] ;  /* 0x0000000a98841981 */ /* 0x010f68000c1e1500 */
[----:B--2---:R-:W2:Y:S04]  /*d670*/  @P1 LDG.E.U16 R36, desc[UR10][R148.64] ;  /* 0x0000000a94241981 */ /* 0x004ea8000c1e1500 */
[----:B---3--:R-:W5:Y:S04]  /*d680*/  @P1 LDG.E.U16 R131, desc[UR10][R150.64] ;  /* 0x0000000a96831981 */ /* 0x008f68000c1e1500 */
[----:B------:R-:W3:Y:S04]  /*d690*/  LDL.64 R152, [R1+0x1b0] ;  /* 0x0001b00001987983 */ /* 0x000ee80000100a00 */
[----:B------:R-:W4:Y:S04]  /*d6a0*/  LDL.64 R148, [R1+0x318] ;  /* 0x0003180001947983 */ /* 0x000f280000100a00 */
[----:B------:R-:W2:Y:S04]  /*d6b0*/  LDL.64 R150, [R1+0x328] ;  /* 0x0003280001967983 */ /* 0x000ea80000100a00 */
[----:B------:R-:W2:Y:S04]  /*d6c0*/  LDL.64 R160, [R1+0x358] ;  /* 0x0003580001a07983 */ /* 0x000ea80000100a00 */
[----:B------:R-:W2:Y:S04]  /*d6d0*/  LDL.64 R158, [R1+0x348] ;  /* 0x00034800019e7983 */ /* 0x000ea80000100a00 */
[----:B------:R-:W2:Y:S04]  /*d6e0*/  LDL.64 R156, [R1+0x338] ;  /* 0x00033800019c7983 */ /* 0x000ea80000100a00 */
[----:B------:R-:W2:Y:S04]  /*d6f0*/  @P1 LDG.E.U16 R37, desc[UR10][R154.64] ;  /* 0x0000000a9a251981 */ /* 0x000ea8000c1e1500 */
[----:B------:R-:W5:Y:S04]  /*d700*/  @P1 LDG.E.U16 R130, desc[UR10][R226.64] ;  /* 0x0000000ae2821981 */ /* 0x000f68000c1e1500 */
[----:B------:R-:W5:Y:S04]  /*d710*/  @P1 LDG.E.U16 R129, desc[UR10][R224.64] ;  /* 0x0000000ae0811981 */ /* 0x000f68000c1e1500 */
[----:B------:R-:W2:Y:S04]  /*d720*/  @P1 LDG.E.U16 R34, desc[UR10][R218.64] ;  /* 0x0000000ada221981 */ /* 0x000ea8000c1e1500 */
[----:B------:R-:W5:Y:S04]  /*d730*/  @P1 LDG.E.U16 R127, desc[UR10][R216.64] ;  /* 0x0000000ad87f1981 */ /* 0x000f68000c1e1500 */
[----:B------:R-:W2:Y:S04]  /*d740*/  LDL.64 R154, [R1+0x1c0] ;  /* 0x0001c000019a7983 */ /* 0x000ea80000100a00 */
[----:B------:R-:W5:Y:S04]  /*d750*/  @P1 LDG.E.U16 R126, desc[UR10][R214.64] ;  /* 0x0000000ad67e1981 */ /* 0x000f68000c1e1500 */
[----:B------:R-:W2:Y:S04]  /*d760*/  LDL.64 R226, [R1+0x1a0] ;  /* 0x0001a00001e27983 */ /* 0x000ea80000100a00 */
[----:B------:R-:W2:Y:S04]  /*d770*/  LDL.64 R224, [R1+0x190] ;  /* 0x0001900001e07983 */ /* 0x000ea80000100a00 */
[----:B------:R-:W2:Y:S04]  /*d780*/  LDL.64 R218, [R1+0x180] ;  /* 0x0001800001da7983 */ /* 0x000ea80000100a00 */
[----:B------:R-:W2:Y:S04]  /*d790*/  LDL.64 R216, [R1+0x170] ;  /* 0x0001700001d87983 */ /* 0x000ea80000100a00 */
[----:B------:R-:W2:Y:S04]  /*d7a0*/  LDL.64 R214, [R1+0x168] ;  /* 0x0001680001d67983 */ /* 0x000ea80000100a00 */
[----:B------:R-:W5:Y:S04]  /*d7b0*/  @P1 LDG.E.U16 R128, desc[UR10][R222.64] ;  /* 0x0000000ade801981 */ /* 0x000f68000c1e1500 */
[----:B------:R-:W2:Y:S04]  /*d7c0*/  @P1 LDG.E.U16 R35, desc[UR10][R220.64] ;  /* 0x0000000adc231981 */ /* 0x000ea8000c1e1500 */
[----:B------:R-:W2:Y:S04]  /*d7d0*/  @P1 LDG.E.U16 R33, desc[UR10][R194.64] ;  /* 0x0000000ac2211981 */ /* 0x000ea8000c1e1500 */
[----:B------:R-:W5:Y:S04]  /*d7e0*/  @P1 LDG.E.U16 R125, desc[UR10][R192.64] ;  /* 0x0000000ac07d1981 */ /* 0x000f68000c1e1500 */
[----:B------:R-:W5:Y:S04]  /*d7f0*/  @P1 LDG.E.U16 R124, desc[UR10][R190.64] ;  /* 0x0000000abe7c1981 */ /* 0x000f68000c1e1500 */
[----:B------:R-:W5:Y:S04]  /*d800*/  @P1 LDG.E.U16 R123, desc[UR10][R188.64] ;  /* 0x0000000abc7b1981 */ /* 0x000f68000c1e1500 */
[----:B------:R-:W2:Y:S04]  /*d810*/  @P1 LDG.E.U16 R32, desc[UR10][R186.64] ;  /* 0x0000000aba201981 */ /* 0x000ea8000c1e1500 */
[----:B------:R-:W2:Y:S04]  /*d820*/  @P1 LDG.E.U16 R31, desc[UR10][R184.64] ;  /* 0x0000000ab81f1981 */ /* 0x000ea8000c1e1500 */
[----:B------:R-:W5:Y:S04]  /*d830*/  @P1 LDG.E.U16 R122, desc[UR10][R182.64] ;  /* 0x0000000ab67a1981 */ /* 0x000f68000c1e1500 */
[----:B------:R-:W5:Y:S04]  /*d840*/  @P1 LDG.E.U16 R121, desc[UR10][R180.64] ;  /* 0x0000000ab4791981 */ /* 0x000f68000c1e1500 */
        /* <DEDUP_REMOVED lines=9> */
[----:B------:R-:W2:Y:S04]  /*d8e0*/  LDL.64 R222, [R1+0x308] ;  /* 0x0003080001de7983 */ /* 0x000ea80000100a00 */
[----:B------:R-:W2:Y:S04]  /*d8f0*/  LDL.64 R220, [R1+0x2f8] ;  /* 0x0002f80001dc7983 */ /* 0x000ea80000100a00 */
[----:B------:R-:W2:Y:S04]  /*d900*/  LDL.64 R194, [R1+0x2e8] ;  /* 0x0002e80001c27983 */ /* 0x000ea80000100a00 */
[----:B---3--:R-:W3:Y:S04]  /*d910*/  @P1 LDG.E.U16 R25, desc[UR10][R152.64] ;  /* 0x0000000a98191981 */ /* 0x008ee8000c1e1500 */
[----:B----4-:R-:W5:Y:S04]  /*d920*/  @P1 LDG.E.U16 R111, desc[UR10][R148.64] ;  /* 0x0000000a946f1981 */ /* 0x010f68000c1e1500 */
[----:B--2---:R-:W5:Y:S04]  /*d930*/  @P1 LDG.E.U16 R112, desc[UR10][R150.64] ;  /* 0x0000000a96701981 */ /* 0x004f68000c1e1500 */
[----:B------:R-:W2:Y:S04]  /*d940*/  LDL.64 R152, [R1+0x198] ;  /* 0x0001980001987983 */ /* 0x000ea80000100a00 */
[----:B------:R-:W4:Y:S04]  /*d950*/  LDL.64 R148, [R1+0x178] ;  /* 0x0001780001947983 */ /* 0x000f280000100a00 */
[----:B------:R-:W3:Y:S04]  /*d960*/  LDL.64 R150, [R1+0x188] ;  /* 0x0001880001967983 */ /* 0x000ee80000100a00 */
[----:B------:R-:W5:Y:S04]  /*d970*/  @P1 LDG.E.U16 R115, desc[UR10][R160.64] ;  /* 0x0000000aa0731981 */ /* 0x000f68000c1e1500 */
[----:B------:R-:W5:Y:S04]  /*d980*/  @P1 LDG.E.U16 R114, desc[UR10][R158.64] ;  /* 0x0000000a9e721981 */ /* 0x000f68000c1e1500 */
[----:B------:R-:W5:Y:S04]  /*d990*/  @P1 LDG.E.U16 R113, desc[UR10][R156.64] ;  /* 0x0000000a9c711981 */ /* 0x000f68000c1e1500 */
[----:B------:R-:W3:Y:S04]  /*d9a0*/  LDL.64 R192, [R1+0x2d8] ;  /* 0x0002d80001c07983 */ /* 0x000ee80000100a00 */
[----:B------:R-:W3:Y:S04]  /*d9b0*/  LDL.64 R190, [R1+0x2c8] ;  /* 0x0002c80001be7983 */ /* 0x000ee80000100a00 */
[----:B------:R-:W3:Y:S04]  /*d9c0*/  LDL.64 R188, [R1+0x2b8] ;  /* 0x0002b80001bc7983 */ /* 0x000ee80000100a00 */
[----:B------:R-:W3:Y:S04]  /*d9d0*/  LDL.64 R186, [R1+0x2a8] ;  /* 0x0002a80001ba7983 */ /* 0x000ee80000100a00 */
[----:B------:R-:W3:Y:S04]  /*d9e0*/  LDL.64 R184, [R1+0x298] ;  /* 0x0002980001b87983 */ /* 0x000ee80000100a00 */
[----:B------:R-:W3:Y:S04]  /*d9f0*/  @P1 LDG.E.U16 R26, desc[UR10][R154.64] ;  /* 0x0000000a9a1a1981 */ /* 0x000ee8000c1e1500 */
[----:B------:R-:W3:Y:S04]  /*da00*/  LDL.64 R182, [R1+0x288] ;  /* 0x0002880001b67983 */ /* 0x000ee80000100a00 */
[----:B------:R-:W3:Y:S04]  /*da10*/  @P1 LDG.E.U16 R24, desc[UR10][R226.64] ;  /* 0x0000000ae2181981 */ /* 0x000ee8000c1e1500 */
[----:B------:R-:W3:Y:S04]  /*da20*/  @P1 LDG.E.U16 R23, desc[UR10][R224.64] ;  /* 0x0000000ae0171981 */ /* 0x000ee8000c1e1500 */
[----:B------:R-:W3:Y:S04]  /*da30*/  @P1 LDG.E.U16 R22, desc[UR10][R218.64] ;  /* 0x0000000ada161981 */ /* 0x000ee8000c1e1500 */
        /* <DEDUP_REMOVED lines=15> */
[----:B------:R-:W3:Y:S04]  /*db30*/  @P1 LDG.E.U16 R20, desc[UR10][R214.64] ;  /* 0x0000000ad6141981 */ /* 0x000ee8000c1e1500 */
[----:B0----5:R-:W-:Y:S04]  /*db40*/  STS.U16 [R196+UR9+0x10a00], R79 ;  /* 0x010a004fc4007988 */ /* 0x021fe80008000409 */
        /* <DEDUP_REMOVED lines=42> */
[----:B--2---:R0:W5:Y:S04]  /*ddf0*/  @P1 LDG.E.U16 R87, desc[UR10][R152.64] ;  /* 0x0000000a98571981 */ /* 0x004168000c1e1500 */
[----:B----4-:R1:W5:Y:S04]  /*de00*/  @P1 LDG.E.U16 R85, desc[UR10][R148.64] ;  /* 0x0000000a94551981 */ /* 0x010368000c1e1500 */
[----:B---3--:R2:W5:Y:S01]  /*de10*/  @P1 LDG.E.U16 R86, desc[UR10][R150.64] ;  /* 0x0000000a96561981 */ /* 0x008562000c1e1500 */
[----:B0-----:R-:W1:Y:S03]  /*de20*/  LDC R152, c[0x0][0x3a8] ;  /* 0x0000ea00ff987b82 */ /* 0x001e660000000800 */
[----:B------:R-:W-:Y:S04]  /*de30*/  STS.U16 [R196+UR9+0x15600], R41 ;  /* 0x01560029c4007988 */ /* 0x000fe80008000409 */
[----:B------:R-:W-:Y:S04]  /*de40*/  STS.U16 [R196+UR9+0x15800], R40 ;  /* 0x01580028c4007988 */ /* 0x000fe80008000409 */
[----:B------:R-:W-:Y:S04]  /*de50*/  STS.U16 [R196+UR9+0x15a00], R39 ;  /* 0x015a0027c4007988 */ /* 0x000fe80008000409 */
[----:B------:R-:W-:Y:S04]  /*de60*/  STS.U16 [R196+UR9+0x15c00], R38 ;  /* 0x015c0026c4007988 */ /* 0x000fe80008000409 */
[----:B------:R-:W-:Y:S04]  /*de70*/  STS.U16 [R196+UR9+0x15e00], R37 ;  /* 0x015e0025c4007988 */ /* 0x000fe80008000409 */
[----:B------:R-:W-:Y:S01]  /*de80*/  STS.U16 [R196+UR9+0x16000], R36 ;  /* 0x01600024c4007988 */ /* 0x000fe20008000409 */
[-C--:B-1----:R-:W-:Y:S01]  /*de90*/  FMUL R148, R4, R152.reuse ;  /* 0x0000009804947220 */ /* 0x082fe20000400000 */
[-C--:B------:R-:W-:Y:S01]  /*dea0*/  FMUL R0, R5, R152.reuse ;  /* 0x0000009805007220 */ /* 0x080fe20000400000 */
[-C--:B------:R-:W-:Y:S01]  /*deb0*/  FMUL R244, R6, R152.reuse ;  /* 0x0000009806f47220 */ /* 0x080fe20000400000 */
[-C--:B--2---:R-:W-:Y:S01]  /*dec0*/  FMUL R150, R7, R152.reuse ;  /* 0x0000009807967220 */ /* 0x084fe20000400000 */
[----:B------:R-:W-:Y:S01]  /*ded0*/  FMUL R149, R8, R152 ;  /* 0x0000009808957220 */ /* 0x000fe20000400000 */
[----:B------:R-:W-:Y:S02]  /*dee0*/  STS.U16 [R196+UR9+0x16200], R35 ;  /* 0x01620023c4007988 */ /* 0x000fe40008000409 */
[----:B------:R-:W-:Y:S01]  /*def0*/  FMNMX3 R244, R148, R0, R244, !PT ;  /* 0x0000000094f47276 */ /* 0x000fe200078000f4 */
[-C--:B------:R-:W-:Y:S01]  /*df00*/  FMUL R148, R9, R152.reuse ;  /* 0x0000009809947220 */ /* 0x080fe20000400000 */
[----:B------:R-:W-:Y:S01]  /*df10*/  FMUL R0, R10, R152 ;  /* 0x000000980a007220 */ /* 0x000fe20000400000 */
[----:B------:R-:W-:Y:S01]  /*df20*/  STS.U16 [R196+UR9+0x16400], R34 ;  /* 0x01640022c4007988 */ /* 0x000fe20008000409 */
        /* <DEDUP_REMOVED lines=14> */
[-C--:B------:R-:W-:Y:S01]  /*e010*/  FMUL R148, R18, R152.reuse ;  /* 0x0000009812947220 */ /* 0x080fe20000400000 */
[----:B------:R-:W-:Y:S01]  /*e020*/  STS.U16 [R196+UR9+0x16c00], R30 ;  /* 0x016c001ec4007988 */ /* 0x000fe20008000409 */
[----:B------:R-:W-:Y:S01]  /*e030*/  FMNMX3 R244, R244, R151, R150, !PT ;  /* 0x00000097f4f47276 */ /* 0x000fe20007800096 */
[----:B------:R-:W-:-:S02]  /*e040*/  FMUL R0, R19, R152 ;  /* 0x0000009813007220 */ /* 0x000fc40000400000 */
[----:B------:R-:W-:Y:S01]  /*e050*/  STS.U16 [R196+UR9+0x16e00], R29 ;  /* 0x016e001dc4007988 */ /* 0x000fe20008000409 */
[----:B------:R-:W-:-:S03]  /*e060*/  FMNMX3 R244, R244, R149, R148, !PT ;  /* 0x00000095f4f47276 */ /* 0x000fc60007800094 */
[----:B------:R-:W-:Y:S01]  /*e070*/  STS.U16 [R196+UR9+0x17000], R28 ;  /* 0x0170001cc4007988 */ /* 0x000fe20008000409 */
[----:B------:R-:W-:-:S03]  /*e080*/  FMNMX R244, R0, R244, !PT ;  /* 0x000000f400f47209 */ /* 0x000fc60007800000 */
[----:B------:R-:W-:Y:S04]  /*e090*/  STS.U16 [R196+UR9+0x17200], R27 ;  /* 0x0172001bc4007988 */ /* 0x000fe80008000409 */
[----:B------:R-:W0:Y:S04]  /*e0a0*/  SHFL.BFLY PT, R0, R244, 0x10, 0x1f ;  /* 0x0e001f00f4007f89 */ /* 0x000e2800000e0000 */
[----:B------:R1:W-:Y:S04]  /*e0b0*/  STS.U16 [R196+UR9+0x17400], R26 ;  /* 0x0174001ac4007988 */ /* 0x0003e80008000409 */
[----:B------:R1:W-:Y:S04]  /*e0c0*/  STS.U16 [R196+UR9+0x17600], R25 ;  /* 0x01760019c4007988 */ /* 0x0003e80008000409 */
[----:B------:R1:W-:Y:S04]  /*e0d0*/  STS.U16 [R196+UR9+0x17800], R24 ;  /* 0x01780018c4007988 */ /* 0x0003e80008000409 */
[----:B------:R1:W-:Y:S04]  /*e0e0*/  STS.U16 [R196+UR9+0x17a00], R23 ;  /* 0x017a0017c4007988 */ /* 0x0003e80008000409 */
[----:B------:R1:W-:Y:S01]  /*e0f0*/  STS.U16 [R196+UR9+0x17c00], R22 ;  /* 0x017c0016c4007988 */ /* 0x0003e20008000409 */
[----:B0-----:R-:W-:-:S03]  /*e100*/  FMNMX3 R244, R244, -INF , R0, !PT ;  /* 0xff800000f4f47876 */ /* 0x001fc60007800000 */
[----:B------:R1:W-:Y:S02]  /*e110*/  STS.U16 [R196+UR9+0x17e00], R21 ;  /* 0x017e0015c4007988 */ /* 0x0003e40008000409 */
[-CC-:B------:R-:W-:Y:S01]  /*e120*/  FFMA R4, R4, R152.reuse, -R244.reuse ;  /* 0x0000009804047223 */ /* 0x180fe200000008f4 */
[-CC-:B------:R-:W-:Y:S01]  /*e130*/  FFMA R5, R5, R152.reuse, -R244.reuse ;  /* 0x0000009805057223 */ /* 0x180fe200000008f4 */
[----:B------:R1:W5:Y:S02]  /*e140*/  @P1 LDG.E.U16 R110, desc[UR10][R222.64] ;  /* 0x0000000ade6e1981 */ /* 0x000364000c1e1500 */
[----:B------:R-:W-:Y:S01]  /*e150*/  FMUL R4, R4, 1.4426950216293334961 ;  /* 0x3fb8aa3b04047820 */ /* 0x000fe20000400000 */
[-CC-:B------:R-:W-:Y:S01]  /*e160*/  FFMA R6, R6, R152.reuse, -R244.reuse ;  /* 0x0000009806067223 */ /* 0x180fe200000008f4 */
[----:B------:R1:W5:Y:S02]  /*e170*/  @P1 LDG.E.U16 R109, desc[UR10][R220.64] ;  /* 0x0000000adc6d1981 */ /* 0x000364000c1e1500 */
[----:B------:R0:W-:Y:S01]  /*e180*/  MUFU.EX2 R148, R4 ;  /* 0x0000000400947308 */ /* 0x0001e20000000800 */
[-CC-:B------:R-:W-:Y:S01]  /*e190*/  FFMA R7, R7, R152.reuse, -R244.reuse ;  /* 0x0000009807077223 */ /* 0x180fe200000008f4 */
[----:B------:R-:W-:Y:S01]  /*e1a0*/  FMUL R6, R6, 1.4426950216293334961 ;  /* 0x3fb8aa3b06067820 */ /* 0x000fe20000400000 */
[----:B------:R1:W5:Y:S04]  /*e1b0*/  @P1 LDG.E.U16 R108, desc[UR10][R194.64] ;  /* 0x0000000ac26c1981 */ /* 0x000368000c1e1500 */
[----:B------:R1:W5:Y:S01]  /*e1c0*/  @P1 LDG.E.U16 R107, desc[UR10][R192.64] ;  /* 0x0000000ac06b1981 */ /* 0x000362000c1e1500 */
[----:B0-----:R-:W-:Y:S01]  /*e1d0*/  FMUL R4, R5, 1.4426950216293334961 ;  /* 0x3fb8aa3b05047820 */ /* 0x001fe20000400000 */
[----:B------:R-:W-:Y:S01]  /*e1e0*/  FMUL R5, R7, 1.4426950216293334961 ;  /* 0x3fb8aa3b07057820 */ /* 0x000fe20000400000 */
[----:B------:R0:W-:Y:S01]  /*e1f0*/  MUFU.EX2 R79, R6 ;  /* 0x00000006004f7308 */ /* 0x0001e20000000800 */
[-CC-:B------:R-:W-:Y:S01]  /*e200*/  FFMA R8, R8, R152.reuse, -R244.reuse ;  /* 0x0000009808087223 */ /* 0x180fe200000008f4 */
[-CC-:B------:R-:W-:Y:S01]  /*e210*/  FFMA R9, R9, R152.reuse, -R244.reuse ;  /* 0x0000009809097223 */ /* 0x180fe200000008f4 */
[----:B------:R1:W5:Y:S04]  /*e220*/  @P1 LDG.E.U16 R106, desc[UR10][R190.64] ;  /* 0x0000000abe6a1981 */ /* 0x000368000c1e1500 */
[----:B------:R1:W5:Y:S01]  /*e230*/  @P1 LDG.E.U16 R105, desc[UR10][R188.64] ;  /* 0x0000000abc691981 */ /* 0x000362000c1e1500 */
[----:B------:R-:W2:Y:S01]  /*e240*/  MUFU.EX2 R4, R4 ;  /* 0x0000000400047308 */ /* 0x000ea20000000800 */
[----:B------:R-:W-:Y:S01]  /*e250*/  FMUL R8, R8, 1.4426950216293334961 ;  /* 0x3fb8aa3b08087820 */ /* 0x000fe20000400000 */
[----:B0-----:R-:W-:Y:S01]  /*e260*/  FMUL R6, R9, 1.4426950216293334961 ;  /* 0x3fb8aa3b09067820 */ /* 0x001fe20000400000 */
[-CC-:B------:R-:W-:Y:S01]  /*e270*/  FFMA R10, R10, R152.reuse, -R244.reuse ;  /* 0x000000980a0a7223 */ /* 0x180fe200000008f4 */
[----:B------:R1:W5:Y:S04]  /*e280*/  @P1 LDG.E.U16 R104, desc[UR10][R186.64] ;  /* 0x0000000aba681981 */ /* 0x000368000c1e1500 */
[----:B------:R-:W0:Y:S01]  /*e290*/  MUFU.EX2 R5, R5 ;  /* 0x0000000500057308 */ /* 0x000e220000000800 */
[-C--:B------:R-:W-:Y:S01]  /*e2a0*/  FFMA R11, R11, R152.reuse, -R244 ;  /* 0x000000980b0b7223 */ /* 0x080fe200000008f4 */
[----:B------:R-:W-:Y:S01]  /*e2b0*/  FMUL R10, R10, 1.4426950216293334961 ;  /* 0x3fb8aa3b0a0a7820 */ /* 0x000fe20000400000 */
[----:B------:R1:W5:Y:S04]  /*e2c0*/  @P1 LDG.E.U16 R103, desc[UR10][R184.64] ;  /* 0x0000000ab8671981 */ /* 0x000368000c1e1500 */
[----:B------:R1:W5:Y:S01]  /*e2d0*/  @P1 LDG.E.U16 R102, desc[UR10][R182.64] ;  /* 0x0000000ab6661981 */ /* 0x000362000c1e1500 */
[----:B------:R3:W4:Y:S01]  /*e2e0*/  MUFU.EX2 R69, R8 ;  /* 0x0000000800457308 */ /* 0x0007220000000800 */
[----:B--2---:R-:W-:Y:S01]  /*e2f0*/  FADD R0, R148, R4 ;  /* 0x0000000494007221 */ /* 0x004fe20000000000 */
[----:B------:R-:W-:Y:S01]  /*e300*/  FMUL R7, R11, 1.4426950216293334961 ;  /* 0x3fb8aa3b0b077820 */ /* 0x000fe20000400000 */
[-C--:B------:R-:W-:Y:S01]  /*e310*/  FFMA R12, R12, R152.reuse, -R244 ;  /* 0x000000980c0c7223 */ /* 0x080fe200000008f4 */
[----:B------:R1:W5:Y:S04]  /*e320*/  @P1 LDG.E.U16 R101, desc[UR10][R180.64] ;  /* 0x0000000ab4651981 */ /* 0x000368000c1e1500 */
[----:B------:R-:W2:Y:S01]  /*e330*/  MUFU.EX2 R6, R6 ;  /* 0x0000000600067308 */ /* 0x000ea20000000800 */
[----:B------:R-:W-:Y:S01]  /*e340*/  FADD R0, R79, R0 ;  /* 0x000000004f007221 */ /* 0x000fe20000000000 */
[-C--:B------:R-:W-:Y:S01]  /*e350*/  FFMA R13, R13, R152.reuse, -R244 ;  /* 0x000000980d0d7223 */ /* 0x080fe200000008f4 */
[----:B------:R-:W-:Y:S01]  /*e360*/  FMUL R12, R12, 1.4426950216293334961 ;  /* 0x3fb8aa3b0c0c7820 */ /* 0x000fe20000400000 */
[----:B------:R1:W5:Y:S04]  /*e370*/  @P1 LDG.E.U16 R100, desc[UR10][R178.64] ;  /* 0x0000000ab2641981 */ /* 0x000368000c1e1500 */
[----:B------:R-:W1:Y:S01]  /*e380*/  MUFU.EX2 R59, R10 ;  /* 0x0000000a003b7308 */ /* 0x000e620000000800 */
[----:B0-----:R-:W-:Y:S01]  /*e390*/  FADD R0, R5, R0 ;  /* 0x0000000005007221 */ /* 0x001fe20000000000 */
[----:B---3--:R-:W-:Y:S01]  /*e3a0*/  FMUL R8, R13, 1.4426950216293334961 ;  /* 0x3fb8aa3b0d087820 */ /* 0x008fe20000400000 */
[-C--:B------:R-:W-:Y:S01]  /*e3b0*/  FFMA R14, R14, R152.reuse, -R244 ;  /* 0x000000980e0e7223 */ /* 0x080fe200000008f4 */
[----:B------:R0:W5:Y:S04]  /*e3c0*/  @P1 LDG.E.U16 R99, desc[UR10][R176.64] ;  /* 0x0000000ab0631981 */ /* 0x000168000c1e1500 */
[----:B------:R-:W3:Y:S01]  /*e3d0*/  MUFU.EX2 R7, R7 ;  /* 0x0000000700077308 */ /* 0x000ee20000000800 */
[----:B----4-:R-:W-:Y:S01]  /*e3e0*/  FADD R0, R69, R0 ;  /* 0x0000000045007221 */ /* 0x010fe20000000000 */
[----:B------:R-:W-:Y:S01]  /*e3f0*/  FMUL R14, R14, 1.4426950216293334961 ;  /* 0x3fb8aa3b0e0e7820 */ /* 0x000fe20000400000 */
[-C--:B------:R-:W-:Y:S01]  /*e400*/  FFMA R15, R15, R152.reuse, -R244 ;  /* 0x000000980f0f7223 */ /* 0x080fe200000008f4 */
[----:B------:R0:W5:Y:S04]  /*e410*/  @P1 LDG.E.U16 R98, desc[UR10][R174.64] ;  /* 0x0000000aae621981 */ /* 0x000168000c1e1500 */
[----:B------:R-:W4:Y:S01]  /*e420*/  MUFU.EX2 R49, R12 ;  /* 0x0000000c00317308 */ /* 0x000f220000000800 */
[----:B--2---:R-:W-:Y:S01]  /*e430*/  FADD R0, R6, R0 ;  /* 0x0000000006007221 */ /* 0x004fe20000000000 */
[----:B------:R-:W-:Y:S01]  /*e440*/  FMUL R9, R15, 1.4426950216293334961 ;  /* 0x3fb8aa3b0f097820 */ /* 0x000fe20000400000 */
[-C--:B------:R-:W-:Y:S01]  /*e450*/  FFMA R16, R16, R152.reuse, -R244 ;  /* 0x0000009810107223 */ /* 0x080fe200000008f4 */
[----:B------:R0:W5:Y:S04]  /*e460*/  @P1 LDG.E.U16 R97, desc[UR10][R172.64] ;  /* 0x0000000aac611981 */ /* 0x000168000c1e1500 */
[----:B------:R-:W2:Y:S01]  /*e470*/  MUFU.EX2 R8, R8 ;  /* 0x0000000800087308 */ /* 0x000ea20000000800 */
[----:B-1----:R-:W-:Y:S01]  /*e480*/  FADD R0, R59, R0 ;  /* 0x000000003b007221 */ /* 0x002fe20000000000 */
[----:B------:R-:W-:Y:S01]  /*e490*/  FMUL R13, R16, 1.4426950216293334961 ;  /* 0x3fb8aa3b100d7820 */ /* 0x000fe20000400000 */
[-C--:B------:R-:W-:Y:S01]  /*e4a0*/  FFMA R17, R17, R152.reuse, -R244 ;  /* 0x0000009811117223 */ /* 0x080fe200000008f4 */
[----:B------:R0:W5:Y:S04]  /*e4b0*/  @P1 LDG.E.U16 R96, desc[UR10][R170.64] ;  /* 0x0000000aaa601981 */ /* 0x000168000c1e1500 */
[----:B------:R-:W1:Y:S01]  /*e4c0*/  MUFU.EX2 R14, R14 ;  /* 0x0000000e000e7308 */ /* 0x000e620000000800 */
[----:B---3--:R-:W-:Y:S01]  /*e4d0*/  FADD R0, R7, R0 ;  /* 0x0000000007007221 */ /* 0x008fe20000000000 */
[----:B------:R-:W-:Y:S01]  /*e4e0*/  FMUL R10, R17, 1.4426950216293334961 ;  /* 0x3fb8aa3b110a7820 */ /* 0x000fe20000400000 */
[-C--:B------:R-:W-:Y:S01]  /*e4f0*/  FFMA R18, R18, R152.reuse, -R244 ;  /* 0x0000009812127223 */ /* 0x080fe200000008f4 */
[----:B------:R0:W5:Y:S04]  /*e500*/  @P1 LDG.E.U16 R95, desc[UR10][R168.64] ;  /* 0x0000000aa85f1981 */ /* 0x000168000c1e1500 */
[----:B------:R-:W3:Y:S01]  /*e510*/  MUFU.EX2 R9, R9 ;  /* 0x0000000900097308 */ /* 0x000ee20000000800 */
[----:B----4-:R-:W-:Y:S01]  /*e520*/  FADD R0, R49, R0 ;  /* 0x0000000031007221 */ /* 0x010fe20000000000 */
[----:B------:R-:W-:Y:S01]  /*e530*/  FMUL R12, R18, 1.4426950216293334961 ;  /* 0x3fb8aa3b120c7820 */ /* 0x000fe20000400000 */
[----:B------:R-:W-:Y:S01]  /*e540*/  FFMA R19, R19, R152, -R244 ;  /* 0x0000009813137223 */ /* 0x000fe200000008f4 */
[----:B------:R0:W5:Y:S04]  /*e550*/  @P1 LDG.E.U16 R94, desc[UR10][R166.64] ;  /* 0x0000000aa65e1981 */ /* 0x000168000c1e1500 */
[----:B------:R-:W4:Y:S01]  /*e560*/  MUFU.EX2 R13, R13 ;  /* 0x0000000d000d7308 */ /* 0x000f220000000800 */
[----:B--2---:R-:W-:Y:S01]  /*e570*/  FADD R0, R8, R0 ;  /* 0x0000000008007221 */ /* 0x004fe20000000000 */
[----:B------:R-:W-:Y:S01]  /*e580*/  FMUL R11, R19, 1.4426950216293334961 ;  /* 0x3fb8aa3b130b7820 */ /* 0x000fe20000400000 */
[----:B------:R0:W5:Y:S04]  /*e590*/  @P1 LDG.E.U16 R93, desc[UR10][R164.64] ;  /* 0x0000000aa45d1981 */ /* 0x000168000c1e1500 */
[----:B------:R0:W5:Y:S01]  /*e5a0*/  @P1 LDG.E.U16 R92, desc[UR10][R162.64] ;  /* 0x0000000aa25c1981 */ /* 0x000162000c1e1500 */
[----:B------:R-:W2:Y:S01]  /*e5b0*/  MUFU.EX2 R10, R10 ;  /* 0x0000000a000a7308 */ /* 0x000ea20000000800 */
[----:B-1----:R-:W-:-:S02]  /*e5c0*/  FADD R0, R14, R0 ;  /* 0x000000000e007221 */ /* 0x002fc40000000000 */
[----:B------:R0:W5:Y:S04]  /*e5d0*/  @P1 LDG.E.U16 R91, desc[UR10][R160.64] ;  /* 0x0000000aa05b1981 */ /* 0x000168000c1e1500 */
[----:B------:R0:W5:Y:S01]  /*e5e0*/  @P1 LDG.E.U16 R90, desc[UR10][R158.64] ;  /* 0x0000000a9e5a1981 */ /* 0x000162000c1e1500 */
[----:B------:R-:W1:Y:S01]  /*e5f0*/  MUFU.EX2 R12, R12 ;  /* 0x0000000c000c7308 */ /* 0x000e620000000800 */
[----:B---3--:R-:W-:Y:S02]  /*e600*/  FADD R0, R9, R0 ;  /* 0x0000000009007221 */ /* 0x008fe40000000000 */
[----:B------:R0:W5:Y:S04]  /*e610*/  @P1 LDG.E.U16 R89, desc[UR10][R156.64] ;  /* 0x0000000a9c591981 */ /* 0x000168000c1e1500 */
[----:B------:R0:W5:Y:S01]  /*e620*/  @P1 LDG.E.U16 R88, desc[UR10][R154.64] ;  /* 0x0000000a9a581981 */ /* 0x000162000c1e1500 */
[----:B------:R-:W3:Y:S01]  /*e630*/  MUFU.EX2 R11, R11 ;  /* 0x0000000b000b7308 */ /* 0x000ee20000000800 */
[----:B----4-:R-:W-:-:S04]  /*e640*/  FADD R0, R13, R0 ;  /* 0x000000000d007221 */ /* 0x010fc80000000000 */
[----:B--2---:R-:W-:-:S04]  /*e650*/  FADD R0, R10, R0 ;  /* 0x000000000a007221 */ /* 0x004fc80000000000 */
[----:B-1----:R-:W-:Y:S01]  /*e660*/  FADD R0, R12, R0 ;  /* 0x000000000c007221 */ /* 0x002fe20000000000 */
[----:B------:R0:W-:Y:S03]  /*e670*/  STS.U16 [R3+UR9+0x17f00], R20 ;  /* 0x017f001403007988 */ /* 0x0001e60008000409 */
[----:B---3--:R-:W-:Y:S01]  /*e680*/  FADD R197, R11, R0 ;  /* 0x000000000bc57221 */ /* 0x008fe20000000000 */
[----:B------:R-:W-:-:S04]  /*e690*/  F2FP.F16.F32.PACK_AB R4, R4, R148 ;  /* 0x000000940404723e */ /* 0x000fc800000000ff */
[----:B------:R0:W1:Y:S01]  /*e6a0*/  SHFL.BFLY PT, R208, R197, 0x10, 0x1f ;  /* 0x0e001f00c5d07f89 */ /* 0x00006200000e0000 */
[----:B------:R-:W-:Y:S02]  /*e6b0*/  F2FP.F16.F32.PACK_AB R5, R5, R79 ;  /* 0x0000004f0505723e */ /* 0x000fe400000000ff */
[----:B------:R-:W-:Y:S02]  /*e6c0*/  F2FP.F16.F32.PACK_AB R6, R6, R69 ;  /* 0x000000450606723e */ /* 0x000fe400000000ff */
[----:B------:R-:W-:Y:S02]  /*e6d0*/  F2FP.F16.F32.PACK_AB R7, R7, R59 ;  /* 0x0000003b0707723e */ /* 0x000fe400000000ff */
[----:B------:R-:W-:Y:S02]  /*e6e0*/  F2FP.F16.F32.PACK_AB R8, R8, R49 ;  /* 0x000000310808723e */ /* 0x000fe400000000ff */
[----:B------:R-:W-:Y:S02]  /*e6f0*/  F2FP.F16.F32.PACK_AB R9, R9, R14 ;  /* 0x0000000e0909723e */ /* 0x000fe400000000ff */
[----:B------:R-:W-:-:S02]  /*e700*/  F2FP.F16.F32.PACK_AB R10, R10, R13 ;  /* 0x0000000d0a0a723e */ /* 0x000fc400000000ff */
[----:B------:R-:W-:Y:S01]  /*e710*/  F2FP.F16.F32.PACK_AB R11, R11, R12 ;  /* 0x0000000c0b0b723e */ /* 0x000fe200000000ff */
[----:B0-----:R-:W-:Y:S06]  /*e720*/  @!P1 BRA `(.L_x_9) ;  /* 0x0000000000089947 */ /* 0x001fec0003800000 */
[----:B------:R0:W-:Y:S01]  /*e730*/  STTM.16dp32bit_t0_t15.x8 tmem[UR7+0x120], R4 ;  /* 0x00012004000079ed */ /* 0x0001e20008980007 */
[----:B------:R0:W-:Y:S02]  /*e740*/  STTM.16dp32bit_t16_t31.x8 tmem[UR7+0x128], R4 ;  /* 0x00012804000079ed */ /* 0x0001e400089a0007 */
.L_x_9:
[----:B------:R-:W-:Y:S01]  /*e750*/  STS.U16 [R3+UR9+0x10100], R147 ;  /* 0x0101009303007988 */ /* 0x000fe20008000409 */
[----:B------:R-:W-:-:S03]  /*e760*/  FADD R0, -R244, -INF ;  /* 0xff800000f4007421 */ /* 0x000fc60000000100 */
[----:B------:R-:W-:Y:S01]  /*e770*/  STS.U16 [R3+UR9+0x10300], R146 ;  /* 0x0103009203007988 */ /* 0x000fe20008000409 */
[----:B------:R-:W-:-:S03]  /*e780*/  FMUL R0, R0, 1.4426950216293334961 ;  /* 0x3fb8aa3b00007820 */ /* 0x000fc60000400000 */
[----:B------:R-:W-:Y:S03]  /*e790*/  STS.U16 [R3+UR9+0x10500], R145 ;  /* 0x0105009103007988 */ /* 0x000fe60008000409 */
[----:B------:R-:W2:Y:S01]  /*e7a0*/  MUFU.EX2 R0, R0 ;  /* 0x0000000000007308 */ /* 0x000ea20000000800 */
        /* <DEDUP_REMOVED lines=34> */
[----:B-----5:R-:W-:Y:S04]  /*e9d0*/  STS.U16 [R3+UR9+0x14b00], R110 ;  /* 0x014b006e03007988 */ /* 0x020fe80008000409 */
        /* <DEDUP_REMOVED lines=24> */
[----:B------:R3:W-:Y:S01]  /*eb60*/  STS.U16 [R3+UR9+0x17d00], R85 ;  /* 0x017d005503007988 */ /* 0x0007e20008000409 */
[----:B------:R-:W4:Y:S02]  /*eb70*/  FENCE.VIEW.ASYNC.T ;  /* 0x00000000000073c6 */ /* 0x000f240000000200 */
[----:B----4-:R-:W-:Y:S06]  /*eb80*/  BAR.SYNC.DEFER_BLOCKING 0x0 ;  /* 0x0000000000007b1d */ /* 0x010fec0000010000 */
[----:B---3--:R-:W2:Y:S01]  /*eb90*/  LDTM.x64 R68, tmem[UR7] ;  /* 0x00000007004479ee */ /* 0x008ea20008340000 */
[----:B0-----:R-:W-:Y:S01]  /*eba0*/  LDTM.x64 R4, tmem[UR7+0x40] ;  /* 0x00004007000479ee */ /* 0x001fe20008340000 */
[----:B------:R-:W0:Y:S01]  /*ebb0*/  LDTM.x64 R132, tmem[UR7+0x80] ;  /* 0x00008007008479ee */ /* 0x000e220008340000 */
[C---:B--2---:R-:W-:Y:S01]  /*ebc0*/  FMUL R68, R0.reuse, R68 ;  /* 0x0000004400447220 */ /* 0x044fe20000400000 */
[C---:B------:R-:W-:Y:S01]  /*ebd0*/  FMUL R69, R0.reuse, R69 ;  /* 0x0000004500457220 */ /* 0x040fe20000400000 */
[----:B0-----:R-:W-:Y:S01]  /*ebe0*/  STL.64 [R1], R132 ;  /* 0x0000008401007387 */ /* 0x001fe20000100a00 */
[C---:B------:R-:W-:Y:S01]  /*ebf0*/  FMUL R70, R0.reuse, R70 ;  /* 0x0000004600467220 */ /* 0x040fe20000400000 */
[C---:B------:R-:W-:Y:S01]  /*ec00*/  FMUL R71, R0.reuse, R71 ;  /* 0x0000004700477220 */ /* 0x040fe20000400000 */
[C---:B------:R-:W-:Y:S01]  /*ec10*/  FMUL R72, R0.reuse, R72 ;  /* 0x0000004800487220 */ /* 0x040fe20000400000 */
[----:B------:R-:W-:Y:S01]  /*ec20*/  STL.64 [R1+0x8], R134 ;  /* 0x0000088601007387 */ /* 0x000fe20000100a00 */
        /* <DEDUP_REMOVED lines=119> */
[----:B------:R0:W-:Y:S01]  /*f3a0*/  STL.64 [R1+0xf8], R194 ;  /* 0x0000f8c201007387 */ /* 0x0001e20000100a00 */
[C---:B------:R-:W-:Y:S01]  /*f3b0*/  FMUL R35, R0.reuse, R35 ;  /* 0x0000002300237220 */ /* 0x040fe20000400000 */
        /* <DEDUP_REMOVED lines=10> */
[----:B0-----:R-:W0:Y:S01]  /*f460*/  LDTM.x64 R132, tmem[UR7+0xc0] ;  /* 0x0000c007008479ee */ /* 0x001e220008340000 */
[----:B------:R-:W-:Y:S01]  /*f470*/  NOP ;  /* 0x0000000000007918 */ /* 0x000fe20000000000 */
        /* <DEDUP_REMOVED lines=21> */
[----:B------:R-:W-:Y:S01]  /*f5d0*/  FMUL R67, R0, R67 ;  /* 0x0000004300437220 */ /* 0x000fe20000400000 */
[----:B0-----:R-:W-:Y:S06]  /*f5e0*/  @!P1 BRA `(.L_x_10) ;  /* 0x0000000000089947 */ /* 0x001fec0003800000 */
[----:B------:R0:W-:Y:S01]  /*f5f0*/  STTM.x64 tmem[UR7], R68 ;  /* 0x00000044000079ed */ /* 0x0001e20008340007 */
[----:B------:R0:W-:Y:S02]  /*f600*/  STTM.x64 tmem[UR7+0x40], R4 ;  /* 0x00004004000079ed */ /* 0x0001e40008340007 */
.L_x_10:
[----:B0-----:R-:W2:Y:S01]  /*f610*/  LDL.LU R33, [R1] ;  /* 0x0000000001217983 */ /* 0x001ea20000300800 */
[----:B------:R-:W0:Y:S03]  /*f620*/  LDC R3, c[0x0][0x3f0] ;  /* 0x0000fc00ff037b82 */ /* 0x000e260000000800 */
[----:B------:R-:W3:Y:S04]  /*f630*/  LDL.LU R32, [R1+0x4] ;  /* 0x0000040001207983 */ /* 0x000ee80000300800 */
[----:B------:R-:W4:Y:S04]  /*f640*/  LDL.LU R31, [R1+0x8] ;  /* 0x00000800011f7983 */ /* 0x000f280000300800 */
[----:B------:R-:W5:Y:S04]  /*f650*/  LDL.LU R30, [R1+0xc] ;  /* 0x00000c00011e7983 */ /* 0x000f680000300800 */
        /* <DEDUP_REMOVED lines=25> */
[----:B------:R-:W5:Y:S01]  /*f7f0*/  LDL.LU R4, [R1+0x74] ;  /* 0x0000740001047983 */ /* 0x000f620000300800 */
[----:B0-----:R-:W-:-:S03]  /*f800*/  VIADD R3, R3, 0xffffffe0 ;  /* 0xffffffe003037836 */ /* 0x001fc60000000000 */
[----:B------:R-:W5:Y:S04]  /*f810*/  LDL.LU R37, [R1+0x78] ;  /* 0x0000780001257983 */ /* 0x000f680000300800 */
[----:B------:R-:W5:Y:S04]  /*f820*/  LDL.LU R36, [R1+0x7c] ;  /* 0x00007c0001247983 */ /* 0x000f680000300800 */
[----:B------:R-:W5:Y:S04]  /*f830*/  LDL.LU R35, [R1+0x80] ;  /* 0x0000800001237983 */ /* 0x000f680000300800 */
[----:B------:R-:W5:Y:S01]  /*f840*/  LDL.LU R34, [R1+0x84] ;  /* 0x0000840001227983 */ /* 0x000f620000300800 */
[----:B--2---:R-:W-:-:S03]  /*f850*/  MOV R67, R33 ;  /* 0x0000002100437202 */ /* 0x004fc60000000f00 */
[----:B------:R-:W2:Y:S01]  /*f860*/  LDL.LU R33, [R1+0x88] ;  /* 0x0000880001217983 */ /* 0x000ea20000300800 */
[----:B---3--:R-:W-:-:S03]  /*f870*/  IMAD.MOV.U32 R66, RZ, RZ, R32 ;  /* 0x000000ffff427224 */ /* 0x008fc600078e0020 */
[----:B------:R-:W3:Y:S01]  /*f880*/  LDL.LU R32, [R1+0x8c] ;  /* 0x00008c0001207983 */ /* 0x000ee20000300800 */
[----:B----4-:R-:W-:-:S03]  /*f890*/  IMAD.MOV.U32 R65, RZ, RZ, R31 ;  /* 0x000000ffff417224 */ /* 0x010fc600078e001f */
[----:B------:R-:W4:Y:S01]  /*f8a0*/  LDL.LU R31, [R1+0x90] ;  /* 0x00009000011f7983 */ /* 0x000f220000300800 */
[----:B-----5:R-:W-:-:S03]  /*f8b0*/  IMAD.MOV.U32 R64, RZ, RZ, R30 ;  /* 0x000000ffff407224 */ /* 0x020fc600078e001e */
[----:B------:R-:W5:Y:S01]  /*f8c0*/  LDL.LU R30, [R1+0x94] ;  /* 0x00009400011e7983 */ /* 0x000f620000300800 */
[----:B------:R-:W-:-:S03]  /*f8d0*/  MOV R63, R29 ;  /* 0x0000001d003f7202 */ /* 0x000fc60000000f00 */
[----:B------:R-:W5:Y:S01]  /*f8e0*/  LDL.LU R29, [R1+0x98] ;  /* 0x00009800011d7983 */ /* 0x000f620000300800 */
[----:B------:R-:W-:-:S03]  /*f8f0*/  IMAD.MOV.U32 R62, RZ, RZ, R28 ;  /* 0x000000ffff3e7224 */ /* 0x000fc600078e001c */
[----:B------:R-:W5:Y:S01]  /*f900*/  LDL.LU R28, [R1+0x9c] ;  /* 0x00009c00011c7983 */ /* 0x000f620000300800 */
[----:B------:R-:W-:-:S03]  /*f910*/  IMAD.MOV.U32 R61, RZ, RZ, R27 ;  /* 0x000000ffff3d7224 */ /* 0x000fc600078e001b */
[----:B------:R-:W5:Y:S01]  /*f920*/  LDL.LU R27, [R1+0xa0] ;  /* 0x0000a000011b7983 */ /* 0x000f620000300800 */
[----:B------:R-:W-:-:S03]  /*f930*/  IMAD.MOV.U32 R60, RZ, RZ, R26 ;  /* 0x000000ffff3c7224 */ /* 0x000fc600078e001a */
        /* <DEDUP_REMOVED lines=113> */
[C---:B--2---:R-:W-:Y:S01]  /*10050*/  FMUL R102, R0.reuse, R33 ;  /* 0x0000002100667220 */ /* 0x044fe20000400000 */
[C---:B------:R-:W-:Y:S01]  /*10060*/  FMUL R33, R0.reuse, R161 ;  /* 0x000000a100217220 */ /* 0x040fe20000400000 */
[C---:B---3--:R-:W-:Y:S01]  /*10070*/  FMUL R103, R0.reuse, R32 ;  /* 0x0000002000677220 */ /* 0x048fe20000400000 */
[C---:B------:R-:W-:Y:S01]  /*10080*/  FMUL R32, R0.reuse, R160 ;  /* 0x000000a000207220 */ /* 0x040fe20000400000 */
[C---:B----4-:R-:W-:Y:S01]  /*10090*/  FMUL R104, R0.reuse, R31 ;  /* 0x0000001f00687220 */ /* 0x050fe20000400000 */
[C---:B------:R-:W-:Y:S01]  /*100a0*/  FMUL R31, R0.reuse, R159 ;  /* 0x0000009f001f7220 */ /* 0x040fe20000400000 */
[C---:B-----5:R-:W-:Y:S01]  /*100b0*/  FMUL R105, R0.reuse, R30 ;  /* 0x0000001e00697220 */ /* 0x060fe20000400000 */
        /* <DEDUP_REMOVED lines=53> */
[----:B------:R-:W-:Y:S06]  /*10410*/  @!P1 BRA `(.L_x_11) ;  /* 0x00000000000c9947 */ /* 0x000fec0003800000 */
[----:B------:R0:W-:Y:S01]  /*10420*/  STTM.x64 tmem[UR7+0x80], R68 ;  /* 0x00008044000079ed */ /* 0x0001e20008340007 */
[----:B------:R-:W-:Y:S05]  /*10430*/  @!P1 BRA `(.L_x_11) ;  /* 0x0000000000049947 */ /* 0x000fea0003800000 */
[----:B------:R2:W-:Y:S02]  /*10440*/  STTM.x64 tmem[UR7+0xc0], R4 ;  /* 0x0000c004000079ed */ /* 0x0005e40008340007 */
.L_x_11:
[----:B--2---:R2:W5:Y:S01]  /*10450*/  LDL R7, [R1+0x938] ;  /* 0x0009380001077983 */ /* 0x0045620000100800 */
[----:B------:R-:W-:Y:S01]  /*10460*/  ISETP.GE.AND P3, PT, R3, 0x1, PT ;  /* 0x000000010300780c */ /* 0x000fe20003f66270 */
[----:B-1----:R-:W-:Y:S01]  /*10470*/  FADD R3, R197, R208 ;  /* 0x000000d0c5037221 */ /* 0x002fe20000000000 */
[----:B------:R-:W-:Y:S01]  /*10480*/  UIADD3 UR4, UPT, UPT, UR8, 0x120, URZ ;  /* 0x0000012008047890 */ /* 0x000fe2000fffe0ff */
[----:B------:R-:W1:Y:S02]  /*10490*/  FENCE.VIEW.ASYNC.T ;  /* 0x00000000000073c6 */ /* 0x000e640000000200 */
[----:B-1----:R-:W-:Y:S01]  /*104a0*/  BAR.SYNC.DEFER_BLOCKING 0x0 ;  /* 0x0000000000007b1d */ /* 0x002fe20000010000 */
[----:B------:R-:W-:Y:S01]  /*104b0*/  FADD R208, R0, R3 ;  /* 0x0000000300d07221 */ /* 0x000fe20000000000 */
[----:B------:R-:W-:-:S04]  /*104c0*/  IMAD.MOV.U32 R6, RZ, RZ, RZ ;  /* 0x000000ffff067224 */ /* 0x000fc800078e00ff */
[----:B------:R1:W-:Y:S06]  /*104d0*/  MEMBAR.ALL.CTA ;  /* 0x0000000000007992 */ /* 0x0003ec0000008000 */
[----:B-1----:R-:W1:Y:S02]  /*104e0*/  FENCE.VIEW.ASYNC.S ;  /* 0x00000000000073c6 */ /* 0x002e640000000000 */
[----:B-1----:R-:W-:Y:S06]  /*104f0*/  BAR.SYNC.DEFER_BLOCKING 0x0 ;  /* 0x0000000000007b1d */ /* 0x002fec0000010000 */
[----:B--2---:R-:W-:Y:S05]  /*10500*/  @!P2 BRA `(.L_x_12) ;  /* 0x000000000094a947 */ /* 0x004fea0003800000 */
[----:B-----5:R-:W-:Y:S02]  /*10510*/  VIADD R0, R7, 0x10000 ;  /* 0x0001000007007836 */ /* 0x020fe40000000000 */
[----:B------:R-:W-:Y:S01]  /*10520*/  HFMA2 R3, -RZ, RZ, 0, 0 ;  /* 0x00000000ff037431 */ /* 0x000fe200000001ff */
[----:B------:R-:W-:Y:S01]  /*10530*/  ELECT P2, URZ, PT ;  /* 0x0000000000ff782f */ /* 0x000fe20003840000 */
[----:B------:R-:W-:Y:S01]  /*10540*/  IMAD.MOV.U32 R207, RZ, RZ, RZ ;  /* 0x000000ffffcf7224 */ /* 0x000fe200078e00ff */
[----:B------:R-:W-:Y:S01]  /*10550*/  UIADD3 UR13, UPT, UPT, UR8, 0x100000, URZ ;  /* 0x00100000080d7890 */ /* 0x000fe2000fffe0ff */
[----:B------:R-:W-:Y:S01]  /*10560*/  SHF.R.U32.HI R0, RZ, 0x4, R0 ;  /* 0x00000004ff007819 */ /* 0x000fe20000011600 */
[----:B------:R-:W-:Y:S02]  /*10570*/  UIADD3 UR19, UPT, UPT, UR8, 0x100000, URZ ;  /* 0x0010000008137890 */ /* 0x000fe4000fffe0ff */
[----:B------:R-:W-:Y:S01]  /*10580*/  UIADD3 UR30, UPT, UPT, UR8, 0x128, URZ ;  /* 0x00000128081e7890 */ /* 0x000fe2000fffe0ff */
[----:B------:R-:W-:Y:S01]  /*10590*/  SGXT.U32 R0, R0, 0xe ;  /* 0x0000000e0000781a */ /* 0x000fe20000000000 */
[----:B------:R-:W-:Y:S01]  /*105a0*/  UMOV UR24, 0x0 ;  /* 0x0000000000187882 */ /* 0x000fe20000000000 */
[----:B------:R-:W-:Y:S01]  /*105b0*/  UMOV UR25, 0x4400010 ;  /* 0x0440001000197882 */ /* 0x000fe20000000000 */
[----:B------:R-:W-:Y:S01]  /*105c0*/  UMOV UR26, 0x0 ;  /* 0x00000000001a7882 */ /* 0x000fe20000000000 */
[C---:B------:R-:W-:Y:S01]  /*105d0*/  R2UR UR12, R0.reuse ;  /* 0x00000000000c72ca */ /* 0x040fe200000e0000 */
[----:B------:R-:W-:Y:S01]  /*105e0*/  UMOV UR27, 0x4400010 ;  /* 0x04400010001b7882 */ /* 0x000fe20000000000 */
[----:B------:R-:W-:Y:S01]  /*105f0*/  IADD3 R0, P4, PT, R0, 0x2, RZ ;  /* 0x0000000200007810 */ /* 0x000fe20007f9e0ff */
[----:B------:R-:W-:Y:S01]  /*10600*/  @P2 IMAD.MOV.U32 R5, RZ, RZ, -0x7fffbfe0 ;  /* 0x80004020ff052424 */ /* 0x000fe200078e00ff */
[----:B------:R-:W-:Y:S01]  /*10610*/  UMOV UR28, 0x0 ;  /* 0x00000000001c7882 */ /* 0x000fe20000000000 */
[----:B------:R-:W-:Y:S01]  /*10620*/  UMOV UR29, 0x4400010 ;  /* 0x04400010001d7882 */ /* 0x000fe20000000000 */
[----:B------:R-:W-:Y:S01]  /*10630*/  IADD3.X R3, PT, PT, R3, -0x7fffbfe0, RZ, P4, !PT ;  /* 0x8000402003037810 */ /* 0x000fe200027fe4ff */
[----:B------:R-:W-:Y:S01]  /*10640*/  UMOV UR32, 0x0 ;  /* 0x0000000000207882 */ /* 0x000fe20000000000 */
[----:B------:R-:W-:Y:S01]  /*10650*/  R2UR UR22, R0 ;  /* 0x00000000001672ca */ /* 0x000fe200000e0000 */
[----:B------:R-:W-:Y:S01]  /*10660*/  UMOV UR33, 0x4400010 ;  /* 0x0440001000217882 */ /* 0x000fe20000000000 */
[----:B------:R-:W-:-:S02]  /*10670*/  R2UR UR23, R3 ;  /* 0x00000000031772ca */ /* 0x000fc400000e0000 */
[----:B------:R-:W-:Y:S01]  /*10680*/  @P2 R2UR UR21, R5 ;  /* 0x00000000051522ca */ /* 0x000fe200000e0000 */
[----:B------:R-:W-:Y:S01]  /*10690*/  IMAD.U32 R4, RZ, RZ, UR12 ;  /* 0x0000000cff047e24 */ /* 0x000fe2000f8e00ff */
[----:B------:R-:W-:Y:S01]  /*106a0*/  @P2 MOV R0, R206 ;  /* 0x000000ce00002202 */ /* 0x000fe20000000f00 */
[----:B------:R-:W-:-:S03]  /*106b0*/  UIADD3 UR12, UPT, UPT, UR8, 0x128, URZ ;  /* 0x00000128080c7890 */ /* 0x000fc6000fffe0ff */
[----:B------:R-:W-:Y:S02]  /*106c0*/  @P2 R2UR UR20, R4 ;  /* 0x00000000041422ca */ /* 0x000fe400000e0000 */
[----:B------:R-:W-:-:S03]  /*106d0*/  @P2 R2UR UR18, R0 ;  /* 0x00000000001222ca */ /* 0x000fc600000e0000 */
[----:B------:R-:W-:Y:S02]  /*106e0*/  UIADD3.64 UR14, UPT, UPT, UR22, 0x3fe, URZ ;  /* 0x000003fe160e7897 */ /* 0x000fe4000fffe0ff */
[----:B------:R-:W-:-:S06]  /*106f0*/  UIADD3.64 UR16, UPT, UPT, UR22, 0x400, URZ ;  /* 0x0000040016107897 */ /* 0x000fcc000fffe0ff */
[----:B------:R1:W-:Y:S01]  /*10700*/  UTCHMMA tmem[UR4], gdesc[UR20], tmem[UR8], tmem[UR24], idesc[UR25], UPT ;  /* 0x00ff1814040079ea */ /* 0x0003e2000b800008 */
[----:B------:R1:W-:Y:S01]  /*10710*/  UTCHMMA tmem[UR12], gdesc[UR22], tmem[UR8], tmem[UR26], idesc[UR27], UPT ;  /* 0x00ff1a160c0079ea */ /* 0x0003e2000b800008 */
[----:B------:R1:W-:Y:S01]  /*10720*/  UTCHMMA tmem[UR4], gdesc[UR14], tmem[UR13], tmem[UR28], idesc[UR29], UPT ;  /* 0x00ff1c0e040079ea */ /* 0x0003e2000b80000d */
[----:B------:R1:W-:Y:S01]  /*10730*/  UTCHMMA tmem[UR30], gdesc[UR16], tmem[UR19], tmem[UR32], idesc[UR33], UPT ;  /* 0x00ff20101e0079ea */ /* 0x0003e2000b800013 */
[----:B------:R1:W-:Y:S01]  /*10740*/  UTCBAR [UR18], URZ ;  /* 0x000000ff120073e9 */ /* 0x0003e200080000ff */
[----:B------:R-:W-:Y:S01]  /*10750*/  NOP ;  /* 0x0000000000007918 */ /* 0x000fe20000000000 */
.L_x_12:
[----:B------:R-:W-:Y:S02]  /*10760*/  FSEL R244, R244, -INF , P1 ;  /* 0xff800000f4f47808 */ /* 0x000fe40000800000 */
[----:B------:R-:W-:Y:S01]  /*10770*/  FSEL R208, R208, 1, P1 ;  /* 0x3f800000d0d07808 */ /* 0x000fe20000800000 */
[----:B------:R-:W-:Y:S06]  /*10780*/  @!P3 BRA `(.L_x_13) ;  /* 0x0000008c00f0b947 */ /* 0x000fec0003800000 */
[----:B------:R-:W-:Y:S01]  /*10790*/  SHF.R.U32.HI R252, RZ, 0x4, R210 ;  /* 0x00000004fffc7819 */ /* 0x000fe200000116d2 */
[----:B-----5:R-:W-:Y:S01]  /*107a0*/  VIADD R243, R7, 0x20000 ;  /* 0x0002000007f37836 */ /* 0x020fe20000000000 */
[----:B------:R-:W-:Y:S01]  /*107b0*/  MOV R245, UR9 ;  /* 0x0000000900f57c02 */ /* 0x000fe20008000f00 */
[----:B------:R-:W-:Y:S01]  /*107c0*/  HFMA2 R6, -RZ, RZ, 0, 0 ;  /* 0x00000000ff067431 */ /* 0x000fe200000001ff */
[----:B------:R-:W-:Y:S01]  /*107d0*/  SGXT.U32 R252, R252, 0xe ;  /* 0x0000000efcfc781a */ /* 0x000fe20000000000 */
[----:B------:R-:W-:Y:S01]  /*107e0*/  IMAD.MOV.U32 R197, RZ, RZ, 0x1 ;  /* 0x00000001ffc57424 */ /* 0x000fe200078e00ff */
[----:B------:R-:W-:Y:S01]  /*107f0*/  SHF.R.U32.HI R245, RZ, 0x4, R245 ;  /* 0x00000004fff57819 */ /* 0x000fe200000116f5 */
[----:B------:R-:W-:Y:S01]  /*10800*/  IMAD.MOV.U32 R20, RZ, RZ, RZ ;  /* 0x000000ffff147224 */ /* 0x000fe200078e00ff */
[----:B------:R-:W-:Y:S01]  /*10810*/  IADD3 R0, P1, PT, R252, 0x2, RZ ;  /* 0x00000002fc007810 */ /* 0x000fe20007f3e0ff */
[----:B------:R-:W-:Y:S01]  /*10820*/  IMAD.MOV.U32 R207, RZ, RZ, RZ ;  /* 0x000000ffffcf7224 */ /* 0x000fe200078e00ff */
[----:B------:R-:W-:-:S02]  /*10830*/  SGXT.U32 R245, R245, 0xe ;  /* 0x0000000ef5f5781a */ /* 0x000fc40000000000 */
[----:B-1----:R-:W-:Y:S01]  /*10840*/  R2UR UR12, R0 ;  /* 0x00000000000c72ca */ /* 0x002fe200000e0000 */
[----:B------:R-:W-:Y:S01]  /*10850*/  IMAD.MOV.U32 R0, RZ, RZ, RZ ;  /* 0x000000ffff007224 */ /* 0x000fe200078e00ff */
[----:B------:R-:W-:Y:S02]  /*10860*/  LOP3.LUT R2, R2, 0xfeffffff, RZ, 0xc0, !PT ;  /* 0xfeffffff02027812 */ /* 0x000fe400078ec0ff */
[----:B------:R-:W-:Y:S02]  /*10870*/  SHF.R.U32.HI R243, RZ, 0x4, R243 ;  /* 0x00000004fff37819 */ /* 0x000fe400000116f3 */
[----:B------:R-:W-:Y:S02]  /*10880*/  IADD3.X R0, PT, PT, R0, 0x40004040, RZ, P1, !PT ;  /* 0x4000404000007810 */ /* 0x000fe40000ffe4ff */
[----:B------:R-:W-:Y:S02]  /*10890*/  IADD3 R4, P1, PT, R245, 0x80, RZ ;  /* 0x00000080f5047810 */ /* 0x000fe40007f3e0ff */
[----:B------:R-:W-:-:S02]  /*108a0*/  R2UR UR13, R0 ;  /* 0x00000000000d72ca */ /* 0x000fc400000e0000 */
[----:B------:R-:W-:Y:S02]  /*108b0*/  IADD3 R0, P6, PT, R4, 0x80, RZ ;  /* 0x0000008004007810 */ /* 0x000fe40007fde0ff */
[----:B------:R-:W-:Y:S02]  /*108c0*/  @P0 LOP3.LUT R2, R2, 0x1000000, RZ, 0xfc, !PT ;  /* 0x0100000002020812 */ /* 0x000fe400078efcff */
[----:B------:R-:W-:Y:S02]  /*108d0*/  R2UR UR68, R0 ;  /* 0x00000000004472ca */ /* 0x000fe400000e0000 */
[----:B------:R-:W-:Y:S02]  /*108e0*/  IADD3 R0, P0, PT, R4, 0x100, RZ ;  /* 0x0000010004007810 */ /* 0x000fe40007f1e0ff */
[----:B------:R-:W-:Y:S02]  /*108f0*/  LOP3.LUT R2, R2, 0xffbfffff, RZ, 0xc0, !PT ;  /* 0xffbfffff02027812 */ /* 0x000fe400078ec0ff */
[----:B------:R-:W-:Y:S01]  /*10900*/  R2UR UR76, R0 ;  /* 0x00000000004c72ca */ /* 0x000fe200000e0000 */
[----:B------:R-:W-:Y:S01]  /*10910*/  UIADD3.64 UR72, UPT, UPT, UR12, 0x2, URZ ;  /* 0x000000020c487897 */ /* 0x000fe2000fffe0ff */
[----:B------:R-:W-:-:S02]  /*10920*/  IADD3 R0, P2, PT, R4, 0x180, RZ ;  /* 0x0000018004007810 */ /* 0x000fc40007f5e0ff */
[----:B------:R-:W-:Y:S02]  /*10930*/  SGXT.U32 R243, R243, 0xe ;  /* 0x0000000ef3f3781a */ /* 0x000fe40000000000 */
[----:B------:R-:W-:Y:S01]  /*10940*/  R2UR UR74, R0 ;  /* 0x00000000004a72ca */ /* 0x000fe200000e0000 */
[----:B------:R-:W-:Y:S01]  /*10950*/  IMAD.U32 R8, RZ, RZ, UR68 ;  /* 0x00000044ff087e24 */ /* 0x000fe2000f8e00ff */
[----:B------:R-:W-:Y:S02]  /*10960*/  R2UR UR70, R4 ;  /* 0x00000000044672ca */ /* 0x000fe400000e0000 */
[----:B------:R-:W-:Y:S02]  /*10970*/  @P0 LOP3.LUT R2, R2, 0x400000, RZ, 0xfc, !PT ;  /* 0x0040000002020812 */ /* 0x000fe400078efcff */
[----:B------:R-:W-:Y:S02]  /*10980*/  IADD3 R0, P0, PT, R4, 0x200, RZ ;  /* 0x0000020004007810 */ /* 0x000fe40007f1e0ff */
[----:B------:R-:W-:-:S02]  /*10990*/  LOP3.LUT R2, R2, 0xffdfffff, RZ, 0xc0, !PT ;  /* 0xffdfffff02027812 */ /* 0x000fc400078ec0ff */
[----:B------:R-:W-:Y:S01]  /*109a0*/  R2UR UR14, R0 ;  /* 0x00000000000e72ca */ /* 0x000fe200000e0000 */
[----:B------:R-:W-:Y:S01]  /*109b0*/  IMAD.MOV.U32 R0, RZ, RZ, RZ ;  /* 0x000000ffff007224 */ /* 0x000fe200078e00ff */
[----:B------:R-:W-:Y:S02]  /*109c0*/  @P2 LOP3.LUT R2, R2, 0x200000, RZ, 0xfc, !PT ;  /* 0x0020000002022812 */ /* 0x000fe400078efcff */
[----:B------:R-:W-:Y:S01]  /*109d0*/  LOP3.LUT R3, R3, 0xfffffffe, RZ, 0xc0, !PT ;  /* 0xfffffffe03037812 */ /* 0x000fe200078ec0ff */
[----:B------:R-:W-:Y:S01]  /*109e0*/  IMAD.U32 R210, RZ, RZ, UR70 ;  /* 0x00000046ffd27e24 */ /* 0x000fe2000f8e00ff */
[----:B------:R-:W-:Y:S02]  /*109f0*/  IADD3.X R0, PT, PT, R0, 0x40004040, RZ, P1, !PT ;  /* 0x4000404000007810 */ /* 0x000fe40000ffe4ff */
[----:B------:R-:W-:Y:S02]  /*10a00*/  IADD3 R7, P1, PT, R243, 0x2, RZ ;  /* 0x00000002f3077810 */ /* 0x000fe40007f3e0ff */
[----:B------:R-:W-:-:S02]  /*10a10*/  LOP3.LUT R2, R2, 0xffefffff, RZ, 0xc0, !PT ;  /* 0xffefffff02027812 */ /* 0x000fc400078ec0ff */
[----:B------:R-:W-:Y:S02]  /*10a20*/  IADD3.X R6, PT, PT, R6, -0x7fffbfe0, RZ, P1, !PT ;  /* 0x8000402006067810 */ /* 0x000fe40000ffe4ff */
[----:B------:R-:W-:Y:S02]  /*10a30*/  IADD3 R5, P1, PT, R4, 0x280, RZ ;  /* 0x0000028004057810 */ /* 0x000fe40007f3e0ff */
[----:B------:R-:W-:Y:S02]  /*10a40*/  @P0 LOP3.LUT R2, R2, 0x100000, RZ, 0xfc, !PT ;  /* 0x0010000002020812 */ /* 0x000fe400078efcff */
[----:B------:R-:W-:Y:S02]  /*10a50*/  R2UR UR16, R5 ;  /* 0x00000000051072ca */ /* 0x000fe400000e0000 */
[----:B------:R-:W-:Y:S02]  /*10a60*/  IADD3 R5, P0, PT, R4, 0x300, RZ ;  /* 0x0000030004057810 */ /* 0x000fe40007f1e0ff */
[----:B------:R-:W-:-:S02]  /*10a70*/  LOP3.LUT R2, R2, 0xfff7ffff, RZ, 0xc0, !PT ;  /* 0xfff7ffff02027812 */ /* 0x000fc400078ec0ff */
[----:B------:R-:W-:Y:S02]  /*10a80*/  R2UR UR18, R5 ;  /* 0x00000000051272ca */ /* 0x000fe400000e0000 */
[----:B------:R-:W-:Y:S02]  /*10a90*/  R2UR UR71, R0 ;  /* 0x00000000004772ca */ /* 0x000fe400000e0000 */
[----:B------:R-:W-:Y:S02]  /*10aa0*/  @P1 LOP3.LUT R2, R2, 0x80000, RZ, 0xfc, !PT ;  /* 0x0008000002021812 */ /* 0x000fe400078efcff */
[----:B------:R-:W-:Y:S02]  /*10ab0*/  IADD3 R5, P1, PT, R4, 0x380, RZ ;  /* 0x0000038004057810 */ /* 0x000fe40007f3e0ff */
[----:B------:R-:W-:Y:S02]  /*10ac0*/  LOP3.LUT R2, R2, 0xfffbffff, RZ, 0xc0, !PT ;  /* 0xfffbffff02027812 */ /* 0x000fe400078ec0ff */
[----:B------:R-:W-:-:S02]  /*10ad0*/  R2UR UR20, R5 ;  /* 0x00000000051472ca */ /* 0x000fc400000e0000 */
[----:B------:R-:W-:Y:S02]  /*10ae0*/  @P0 LOP3.LUT R2, R2, 0x40000, RZ, 0xfc, !PT ;  /* 0x0004000002020812 */ /* 0x000fe400078efcff */
[----:B------:R-:W-:Y:S01]  /*10af0*/  IADD3 R5, P0, PT, R4, 0x400, RZ ;  /* 0x0000040004057810 */ /* 0x000fe20007f1e0ff */
[----:B------:R-:W-:Y:S01]  /*10b00*/  IMAD.U32 R211, RZ, RZ, UR71 ;  /* 0x00000047ffd37e24 */ /* 0x000fe2000f8e00ff */
[----:B------:R-:W-:Y:S01]  /*10b10*/  LOP3.LUT R2, R2, 0xfffdffff, RZ, 0xc0, !PT ;  /* 0xfffdffff02027812 */ /* 0x000fe200078ec0ff */
[----:B------:R-:W-:Y:S01]  /*10b20*/  UIADD3.64 UR70, UPT, UPT, UR12, 0x4, URZ ;  /* 0x000000040c467897 */ /* 0x000fe2000fffe0ff */
[----:B------:R-:W-:Y:S02]  /*10b30*/  R2UR UR22, R5 ;  /* 0x00000000051672ca */ /* 0x000fe400000e0000 */
[----:B------:R-:W-:Y:S02]  /*10b40*/  @P1 LOP3.LUT R2, R2, 0x20000, RZ, 0xfc, !PT ;  /* 0x0002000002021812 */ /* 0x000fe400078efcff */
[----:B------:R-:W-:-:S02]  /*10b50*/  IADD3 R5, P1, PT, R4, 0x480, RZ ;  /* 0x0000048004057810 */ /* 0x000fc40007f3e0ff */
[----:B------:R-:W-:Y:S02]  /*10b60*/  LOP3.LUT R2, R2, 0xfffeffff, RZ, 0xc0, !PT ;  /* 0xfffeffff02027812 */ /* 0x000fe400078ec0ff */
[----:B------:R-:W-:Y:S02]  /*10b70*/  R2UR UR24, R5 ;  /* 0x00000000051872ca */ /* 0x000fe400000e0000 */
[----:B------:R-:W-:Y:S02]  /*10b80*/  @P0 LOP3.LUT R2, R2, 0x10000, RZ, 0xfc, !PT ;  /* 0x0001000002020812 */ /* 0x000fe400078efcff */
[----:B------:R-:W-:Y:S02]  /*10b90*/  IADD3 R5, P0, PT, R4, 0x500, RZ ;  /* 0x0000050004057810 */ /* 0x000fe40007f1e0ff */
[----:B------:R-:W-:Y:S02]  /*10ba0*/  LOP3.LUT R2, R2, 0xffff7fff, RZ, 0xc0, !PT ;  /* 0xffff7fff02027812 */ /* 0x000fe400078ec0ff */
[----:B------:R-:W-:-:S02]  /*10bb0*/  R2UR UR26, R5 ;  /* 0x00000000051a72ca */ /* 0x000fc400000e0000 */
[----:B------:R-:W-:Y:S02]  /*10bc0*/  @P1 LOP3.LUT R2, R2, 0x8000, RZ, 0xfc, !PT ;  /* 0x0000800002021812 */ /* 0x000fe400078efcff */
[----:B------:R-:W-:Y:S02]  /*10bd0*/  IADD3 R5, P1, PT, R4, 0x580, RZ ;  /* 0x0000058004057810 */ /* 0x000fe40007f3e0ff */
[----:B------:R-:W-:Y:S02]  /*10be0*/  LOP3.LUT R2, R2, 0xffffbfff, RZ, 0xc0, !PT ;  /* 0xffffbfff02027812 */ /* 0x000fe400078ec0ff */
        /* <DEDUP_REMOVED lines=59> */
[C---:B------:R-:W-:Y:S02]  /*10fa0*/  LOP3.LUT P0, RZ, R2.reuse, 0x100000, RZ, 0xc0, !PT ;  /* 0x0010000002ff7812 */ /* 0x040fe4000780c0ff */
[----:B------:R-:W-:Y:S02]  /*10fb0*/  LOP3.LUT R2, R2, 0xfbffffff, RZ, 0xc0, !PT ;  /* 0xfbffffff02027812 */ /* 0x000fe400078ec0ff */
[----:B------:R-:W-:Y:S02]  /*10fc0*/  R2UR UR58, R5 ;  /* 0x00000000053a72ca */ /* 0x000fe400000e0000 */
[----:B------:R-:W-:-:S02]  /*10fd0*/  @P5 LOP3.LUT R2, R2, 0x4000000, RZ, 0xfc, !PT ;  /* 0x0400000002025812 */ /* 0x000fc400078efcff */
[----:B------:R-:W-:Y:S02]  /*10fe0*/  IADD3 R5, P4, PT, R4, 0xd80, RZ ;  /* 0x00000d8004057810 */ /* 0x000fe40007f9e0ff */
[C---:B------:R-:W-:Y:S02]  /*10ff0*/  LOP3.LUT P5, RZ, R2.reuse, 0x200000, RZ, 0xc0, !PT ;  /* 0x0020000002ff7812 */ /* 0x040fe400078ac0ff */
[----:B------:R-:W-:Y:S02]  /*11000*/  LOP3.LUT R2, R2, 0xf7ffffff, RZ, 0xc0, !PT ;  /* 0xf7ffffff02027812 */ /* 0x000fe400078ec0ff */
[----:B------:R-:W-:Y:S02]  /*11010*/  R2UR UR60, R5 ;  /* 0x00000000053c72ca */ /* 0x000fe400000e0000 */
[----:B------:R-:W-:Y:S02]  /*11020*/  @P1 LOP3.LUT R2, R2, 0x8000000, RZ, 0xfc, !PT ;  /* 0x0800000002021812 */ /* 0x000fe400078efcff */
[----:B------:R-:W-:-:S02]  /*11030*/  IADD3 R5, P3, PT, R4, 0xe00, RZ ;  /* 0x00000e0004057810 */ /* 0x000fc40007f7e0ff */
[C---:B------:R-:W-:Y:S02]  /*11040*/  LOP3.LUT P1, RZ, R2.reuse, 0x400000, RZ, 0xc0, !PT ;  /* 0x0040000002ff7812 */ /* 0x040fe4000782c0ff */
[----:B------:R-:W-:Y:S02]  /*11050*/  LOP3.LUT R2, R2, 0xefffffff, RZ, 0xc0, !PT ;  /* 0xefffffff02027812 */ /* 0x000fe400078ec0ff */
[----:B------:R-:W-:Y:S02]  /*11060*/  R2UR UR62, R5 ;  /* 0x00000000053e72ca */ /* 0x000fe400000e0000 */
[----:B------:R-:W-:Y:S02]  /*11070*/  @P4 LOP3.LUT R2, R2, 0x10000000, RZ, 0xfc, !PT ;  /* 0x1000000002024812 */ /* 0x000fe400078efcff */
[----:B------:R-:W-:Y:S02]  /*11080*/  IADD3 R5, P2, PT, R4, 0xe80, RZ ;  /* 0x00000e8004057810 */ /* 0x000fe40007f5e0ff */
[----:B------:R-:W-:-:S02]  /*11090*/  LOP3.LUT R2, R2, 0xdfffffff, RZ, 0xc0, !PT ;  /* 0xdfffffff02027812 */ /* 0x000fc400078ec0ff */
[----:B------:R-:W-:Y:S01]  /*110a0*/  R2UR UR64, R5 ;  /* 0x00000000054072ca */ /* 0x000fe200000e0000 */
[--C-:B------:R-:W-:Y:S01]  /*110b0*/  IMAD.X R5, RZ, RZ, R0.reuse, P6 ;  /* 0x000000ffff057224 */ /* 0x100fe200030e0600 */
[----:B------:R-:W-:Y:S02]  /*110c0*/  @P3 LOP3.LUT R2, R2, 0x20000000, RZ, 0xfc, !PT ;  /* 0x2000000002023812 */ /* 0x000fe400078efcff */
[----:B------:R-:W-:Y:S02]  /*110d0*/  IADD3 R4, P6, PT, R4, 0xf00, RZ ;  /* 0x00000f0004047810 */ /* 0x000fe40007fde0ff */
[----:B------:R-:W-:Y:S02]  /*110e0*/  LOP3.LUT R2, R2, 0xbfffffff, RZ, 0xc0, !PT ;  /* 0xbfffffff02027812 */ /* 0x000fe400078ec0ff */
[----:B------:R-:W-:Y:S01]  /*110f0*/  R2UR UR66, R4 ;  /* 0x00000000044272ca */ /* 0x000fe200000e0000 */
[----:B------:R-:W-:Y:S01]  /*11100*/  IMAD.X R4, RZ, RZ, R0, P1 ;  /* 0x000000ffff047224 */ /* 0x000fe200008e0600 */
[----:B------:R-:W-:-:S02]  /*11110*/  @P2 LOP3.LUT R2, R2, 0x40000000, RZ, 0xfc, !PT ;  /* 0x4000000002022812 */ /* 0x000fc400078efcff */
[----:B------:R-:W-:Y:S01]  /*11120*/  R2UR UR69, R5 ;  /* 0x00000000054572ca */ /* 0x000fe200000e0000 */
[----:B------:R-:W-:Y:S01]  /*11130*/  IMAD.X R5, RZ, RZ, R0, P5 ;  /* 0x000000ffff057224 */ /* 0x000fe200028e0600 */
[----:B------:R-:W-:Y:S02]  /*11140*/  LOP3.LUT R2, R2, 0x7fffffff, RZ, 0xc0, !PT ;  /* 0x7fffffff02027812 */ /* 0x000fe400078ec0ff */
[----:B------:R-:W-:Y:S02]  /*11150*/  R2UR UR77, R4 ;  /* 0x00000000044d72ca */ /* 0x000fe400000e0000 */
[----:B------:R-:W-:Y:S02]  /*11160*/  @P6 LOP3.LUT R2, R2, 0x80000000, RZ, 0xfc, !PT ;  /* 0x8000000002026812 */ /* 0x000fe400078efcff */
[----:B------:R-:W-:Y:S02]  /*11170*/  IADD3.X R4, PT, PT, R0, RZ, RZ, P0, !PT ;  /* 0x000000ff00047210 */ /* 0x000fe400007fe4ff */
[----:B------:R-:W-:-:S02]  /*11180*/  LOP3.LUT P6, RZ, R2, 0x80, RZ, 0xc0, !PT ;  /* 0x0000008002ff7812 */ /* 0x000fc400078cc0ff */
[C---:B------:R-:W-:Y:S01]  /*11190*/  LOP3.LUT P1, RZ, R2.reuse, 0x80000, RZ, 0xc0, !PT ;  /* 0x0008000002ff7812 */ /* 0x040fe2000782c0ff */
[----:B------:R-:W-:Y:S01]  /*111a0*/  IMAD.U32 R9, RZ, RZ, UR69 ;  /* 0x00000045ff097e24 */ /* 0x000fe2000f8e00ff */
[----:B------:R-:W-:Y:S02]  /*111b0*/  LOP3.LUT P5, RZ, R2, 0x40000, RZ, 0xc0, !PT ;  /* 0x0004000002ff7812 */ /* 0x000fe400078ac0ff */
[----:B------:R-:W-:Y:S01]  /*111c0*/  R2UR UR75, R5 ;  /* 0x00000000054b72ca */ /* 0x000fe200000e0000 */
[----:B------:R-:W-:Y:S01]  /*111d0*/  IMAD.X R5, RZ, RZ, R0, P1 ;  /* 0x000000ffff057224 */ /* 0x000fe200008e0600 */
[----:B------:R-:W-:Y:S01]  /*111e0*/  R2UR UR15, R4 ;  /* 0x00000000040f72ca */ /* 0x000fe200000e0000 */
[----:B------:R1:W-:Y:S01]  /*111f0*/  STL.64 [R1+0x160], R8 ;  /* 0x0001600801007387 */ /* 0x0003e20000100a00 */
[----:B------:R-:W-:Y:S02]  /*11200*/  LOP3.LUT P0, RZ, R2, 0x20000, RZ, 0xc0, !PT ;  /* 0x0002000002ff7812 */ /* 0x000fe4000780c0ff */
[----:B------:R-:W-:-:S02]  /*11210*/  IADD3.X R4, PT, PT, R0, RZ, RZ, P5, !PT ;  /* 0x000000ff00047210 */ /* 0x000fc40002ffe4ff */
[----:B------:R-:W-:Y:S02]  /*11220*/  @P6 LOP3.LUT R3, R3, 0x1, RZ, 0xfc, !PT ;  /* 0x0000000103036812 */ /* 0x000fe400078efcff */
[----:B------:R-:W-:Y:S02]  /*11230*/  LOP3.LUT P6, RZ, R2, 0x100, RZ, 0xc0, !PT ;  /* 0x0000010002ff7812 */ /* 0x000fe400078cc0ff */
[----:B------:R-:W-:Y:S02]  /*11240*/  LOP3.LUT R3, R3, 0xfffffffd, RZ, 0xc0, !PT ;  /* 0xfffffffd03037812 */ /* 0x000fe400078ec0ff */
[----:B------:R-:W-:Y:S01]  /*11250*/  R2UR UR17, R5 ;  /* 0x00000000051172ca */ /* 0x000fe200000e0000 */
[----:B------:R-:W-:Y:S01]  /*11260*/  IMAD.X R5, RZ, RZ, R0, P0 ;  /* 0x000000ffff057224 */ /* 0x000fe200000e0600 */
[----:B------:R-:W-:Y:S02]  /*11270*/  R2UR UR19, R4 ;  /* 0x00000000041372ca */ /* 0x000fe400000e0000 */
[----:B------:R-:W-:-:S02]  /*11280*/  LOP3.LUT P3, RZ, R2, 0x20, RZ, 0xc0, !PT ;  /* 0x0000002002ff7812 */ /* 0x000fc4000786c0ff */
[----:B------:R-:W-:Y:S02]  /*11290*/  R2UR UR21, R5 ;  /* 0x00000000051572ca */ /* 0x000fe400000e0000 */
[C---:B------:R-:W-:Y:S02]  /*112a0*/  LOP3.LUT P2, RZ, R2.reuse, 0x40, RZ, 0xc0, !PT ;  /* 0x0000004002ff7812 */ /* 0x040fe4000784c0ff */
[----:B------:R-:W-:Y:S02]  /*112b0*/  @P6 LOP3.LUT R3, R3, 0x2, RZ, 0xfc, !PT ;  /* 0x0000000203036812 */ /* 0x000fe400078efcff */
[C---:B------:R-:W-:Y:S02]  /*112c0*/  LOP3.LUT P6, RZ, R2.reuse, 0x200, RZ, 0xc0, !PT ;  /* 0x0000020002ff7812 */ /* 0x040fe400078cc0ff */
[----:B------:R-:W-:Y:S02]  /*112d0*/  LOP3.LUT R3, R3, 0xfffffffb, RZ, 0xc0, !PT ;  /* 0xfffffffb03037812 */ /* 0x000fe400078ec0ff */
[----:B------:R-:W-:-:S02]  /*112e0*/  LOP3.LUT P1, RZ, R2, 0x8, RZ, 0xc0, !PT ;  /* 0x0000000802ff7812 */ /* 0x000fc4000782c0ff */
[C---:B------:R-:W-:Y:S02]  /*112f0*/  LOP3.LUT P4, RZ, R2.reuse, 0x10, RZ, 0xc0, !PT ;  /* 0x0000001002ff7812 */ /* 0x040fe4000788c0ff */
[C---:B------:R-:W-:Y:S02]  /*11300*/  LOP3.LUT P0, RZ, R2.reuse, 0x2, RZ, 0xc0, !PT ;  /* 0x0000000202ff7812 */ /* 0x040fe4000780c0ff */
[C---:B------:R-:W-:Y:S02]  /*11310*/  LOP3.LUT P5, RZ, R2.reuse, 0x4, RZ, 0xc0, !PT ;  /* 0x0000000402ff7812 */ /* 0x040fe400078ac0ff */
[----:B------:R-:W-:Y:S02]  /*11320*/  R2UR UR68, R7 ;  /* 0x00000000074472ca */ /* 0x000fe400000e0000 */
[----:B------:R-:W-:Y:S02]  /*11330*/  @P6 LOP3.LUT R3, R3, 0x4, RZ, 0xfc, !PT ;  /* 0x0000000403036812 */ /* 0x000fe400078efcff */
[----:B------:R-:W-:-:S02]  /*11340*/  LOP3.LUT P6, RZ, R2, 0x400, RZ, 0xc0, !PT ;  /* 0x0000040002ff7812 */ /* 0x000fc400078cc0ff */
[----:B------:R-:W-:Y:S02]  /*11350*/  LOP3.LUT R3, R3, 0xfffffff7, RZ, 0xc0, !PT ;  /* 0xfffffff703037812 */ /* 0x000fe400078ec0ff */
[----:B------:R-:W-:Y:S01]  /*11360*/  R2UR UR69, R6 ;  /* 0x00000000064572ca */ /* 0x000fe200000e0000 */
[----:B------:R-:W-:Y:S01]  /*11370*/  IMAD.U32 R6, RZ, RZ, UR72 ;  /* 0x00000048ff067e24 */ /* 0x000fe2000f8e00ff */
[----:B------:R-:W-:Y:S01]  /*11380*/  MOV R7, UR73 ;  /* 0x0000004900077c02 */ /* 0x000fe20008000f00 */
[----:B------:R-:W-:Y:S01]  /*11390*/  UIADD3.64 UR72, UPT, UPT, UR12, 0xfe, URZ ;  /* 0x000000fe0c487897 */ /* 0x000fe2000fffe0ff */
[----:B------:R-:W-:Y:S02]  /*113a0*/  R2UR UR6, R206 ;  /* 0x00000000ce0672ca */ /* 0x000fe400000e0000 */
[----:B-1----:R-:W-:Y:S01]  /*113b0*/  SHF.L.U32 R8, R213, 0x5, RZ ;  /* 0x00000005d5087819 */ /* 0x002fe200000006ff */
[----:B------:R1:W-:Y:S02]  /*113c0*/  STL.64 [R1+0x158], R6 ;  /* 0x0001580601007387 */ /* 0x0003e40000100a00 */
[----:B------:R-:W-:-:S02]  /*113d0*/  @P6 LOP3.LUT R3, R3, 0x8, RZ, 0xfc, !PT ;  /* 0x0000000803036812 */ /* 0x000fc400078efcff */
[----:B------:R-:W-:Y:S02]  /*113e0*/  LOP3.LUT P6, RZ, R2, 0x800, RZ, 0xc0, !PT ;  /* 0x0000080002ff7812 */ /* 0x000fe400078cc0ff */
[----:B------:R-:W-:Y:S01]  /*113f0*/  LOP3.LUT R3, R3, 0xffffffef, RZ, 0xc0, !PT ;  /* 0xffffffef03037812 */ /* 0x000fe200078ec0ff */
[----:B-1----:R-:W-:Y:S01]  /*11400*/  IMAD.U32 R6, RZ, RZ, UR72 ;  /* 0x00000048ff067e24 */ /* 0x002fe2000f8e00ff */
[----:B------:R-:W-:Y:S01]  /*11410*/  MOV R7, UR73 ;  /* 0x0000004900077c02 */ /* 0x000fe20008000f00 */
[----:B------:R-:W-:-:S08]  /*11420*/  UIADD3.64 UR72, UPT, UPT, UR12, 0x102, URZ ;  /* 0x000001020c487897 */ /* 0x000fd0000fffe0ff */
[----:B------:R-:W-:Y:S02]  /*11430*/  @P6 LOP3.LUT R3, R3, 0x10, RZ, 0xfc, !PT ;  /* 0x0000001003036812 */ /* 0x000fe400078efcff */
[----:B------:R-:W-:Y:S02]  /*11440*/  LOP3.LUT P6, RZ, R2, 0x1000, RZ, 0xc0, !PT ;  /* 0x0000100002ff7812 */ /* 0x000fe400078cc0ff */
[----:B------:R-:W-:-:S11]  /*11450*/  LOP3.LUT R3, R3, 0xffffffdf, RZ, 0xc0, !PT ;  /* 0xffffffdf03037812 */ /* 0x000fd600078ec0ff */
        /* <DEDUP_REMOVED lines=10> */
[----:B------:R-:W-:-:S05]  /*11500*/  LOP3.LUT P6, RZ, R2, 0x10000, RZ, 0xc0, !PT ;  /* 0x0001000002ff7812 */ /* 0x000fca00078cc0ff */
[----:B------:R-:W-:Y:S01]  /*11510*/  IMAD.X R4, RZ, RZ, R0, P6 ;  /* 0x000000ffff047224 */ /* 0x000fe200030e0600 */
[----:B------:R-:W-:-:S04]  /*11520*/  LOP3.LUT P6, RZ, R3, 0x100, RZ, 0xc0, !PT ;  /* 0x0000010003ff7812 */ /* 0x000fc800078cc0ff */
[----:B------:R-:W-:Y:S01]  /*11530*/  R2UR UR23, R4 ;  /* 0x00000000041772ca */ /* 0x000fe200000e0000 */
[----:B------:R-:W-:Y:S01]  /*11540*/  IMAD.X R5, RZ, RZ, R0, P6 ;  /* 0x000000ffff057224 */ /* 0x000fe200030e0600 */
[----:B------:R-:W-:-:S04]  /*11550*/  LOP3.LUT P6, RZ, R3, 0x80, RZ, 0xc0, !PT ;  /* 0x0000008003ff7812 */ /* 0x000fc800078cc0ff */
[----:B------:R-:W-:Y:S02]  /*11560*/  IADD3.X R4, PT, PT, R0, RZ, RZ, P6, !PT ;  /* 0x000000ff00047210 */ /* 0x000fe400037fe4ff */
[----:B------:R-:W-:Y:S02]  /*11570*/  LOP3.LUT P6, RZ, R3, 0x40, RZ, 0xc0, !PT ;  /* 0x0000004003ff7812 */ /* 0x000fe400078cc0ff */
[----:B------:R-:W-:Y:S02]  /*11580*/  R2UR UR25, R5 ;  /* 0x00000000051972ca */ /* 0x000fe400000e0000 */
[----:B------:R-:W-:Y:S01]  /*11590*/  R2UR UR27, R4 ;  /* 0x00000000041b72ca */ /* 0x000fe200000e0000 */
[----:B------:R-:W-:Y:S01]  /*115a0*/  IMAD.X R5, RZ, RZ, R0, P6 ;  /* 0x000000ffff057224 */ /* 0x000fe200030e0600 */
[----:B------:R-:W-:-:S04]  /*115b0*/  LOP3.LUT P6, RZ, R3, 0x20, RZ, 0xc0, !PT ;  /* 0x0000002003ff7812 */ /* 0x000fc800078cc0ff */
[----:B------:R-:W-:Y:S01]  /*115c0*/  R2UR UR29, R5 ;  /* 0x00000000051d72ca */ /* 0x000fe200000e0000 */
        /* <DEDUP_REMOVED lines=13> */
[----:B------:R-:W-:Y:S01]  /*116a0*/  LOP3.LUT P6, RZ, R3, 0x1, RZ, 0xc0, !PT ;  /* 0x0000000103ff7812 */ /* 0x000fe200078cc0ff */
[----:B------:R-:W-:-:S03]  /*116b0*/  IMAD.U32 R5, RZ, RZ, UR71 ;  /* 0x00000047ff057e24 */ /* 0x000fc6000f8e00ff */
[----:B------:R-:W-:Y:S01]  /*116c0*/  R2UR UR39, R4 ;  /* 0x00000000042772ca */ /* 0x000fe200000e0000 */
[--C-:B------:R-:W-:Y:S01]  /*116d0*/  IMAD.X R3, RZ, RZ, R0.reuse, P6 ;  /* 0x000000ffff037224 */ /* 0x100fe200030e0600 */
[----:B------:R-:W-:Y:S02]  /*116e0*/  IADD3.X R4, PT, PT, R0, RZ, RZ, P2, !PT ;  /* 0x000000ff00047210 */ /* 0x000fe400017fe4ff */
[----:B------:R-:W-:Y:S02]  /*116f0*/  LOP3.LUT P6, RZ, R2, 0x80000000, RZ, 0xc0, !PT ;  /* 0x8000000002ff7812 */ /* 0x000fe400078cc0ff */
[----:B------:R-:W-:Y:S01]  /*11700*/  R2UR UR41, R3 ;  /* 0x00000000032972ca */ /* 0x000fe200000e0000 */
[--C-:B------:R-:W-:Y:S01]  /*11710*/  IMAD.X R3, RZ, RZ, R0.reuse, P3 ;  /* 0x000000ffff037224 */ /* 0x100fe200018e0600 */
[----:B------:R-:W-:Y:S01]  /*11720*/  R2UR UR43, R4 ;  /* 0x00000000042b72ca */ /* 0x000fe200000e0000 */
[----:B------:R-:W-:Y:S01]  /*11730*/  IMAD.X R4, RZ, RZ, R0, P4 ;  /* 0x000000ffff047224 */ /* 0x000fe200020e0600 */
[----:B------:R-:W-:-:S02]  /*11740*/  LOP3.LUT P2, RZ, R2, 0x40000000, RZ, 0xc0, !PT ;  /* 0x4000000002ff7812 */ /* 0x000fc4000784c0ff */
[----:B------:R-:W-:Y:S01]  /*11750*/  R2UR UR45, R3 ;  /* 0x00000000032d72ca */ /* 0x000fe200000e0000 */
[--C-:B------:R-:W-:Y:S01]  /*11760*/  IMAD.X R3, RZ, RZ, R0.reuse, P1 ;  /* 0x000000ffff037224 */ /* 0x100fe200008e0600 */
[----:B------:R-:W-:Y:S02]  /*11770*/  R2UR UR47, R4 ;  /* 0x00000000042f72ca */ /* 0x000fe400000e0000 */
[----:B------:R-:W-:Y:S02]  /*11780*/  IADD3.X R4, PT, PT, R0, RZ, RZ, P5, !PT ;  /* 0x000000ff00047210 */ /* 0x000fe40002ffe4ff */
[----:B------:R-:W-:Y:S01]  /*11790*/  R2UR UR49, R3 ;  /* 0x00000000033172ca */ /* 0x000fe200000e0000 */
[----:B------:R-:W-:Y:S01]  /*117a0*/  IMAD.X R3, RZ, RZ, R0, P0 ;  /* 0x000000ffff037224 */ /* 0x000fe200000e0600 */
[----:B------:R-:W-:Y:S02]  /*117b0*/  LOP3.LUT P0, RZ, R2, 0x2000000, RZ, 0xc0, !PT ;  /* 0x0200000002ff7812 */ /* 0x000fe4000780c0ff */
[----:B------:R-:W-:-:S02]  /*117c0*/  R2UR UR51, R4 ;  /* 0x00000000043372ca */ /* 0x000fc400000e0000 */
[C---:B------:R-:W-:Y:S01]  /*117d0*/  LOP3.LUT P1, RZ, R2.reuse, 0x8000000, RZ, 0xc0, !PT ;  /* 0x0800000002ff7812 */ /* 0x040fe2000782c0ff */
[----:B------:R-:W-:Y:S01]  /*117e0*/  IMAD.X R4, RZ, RZ, R0, P0 ;  /* 0x000000ffff047224 */ /* 0x000fe200000e0600 */
[C---:B------:R-:W-:Y:S02]  /*117f0*/  LOP3.LUT P3, RZ, R2.reuse, 0x20000000, RZ, 0xc0, !PT ;  /* 0x2000000002ff7812 */ /* 0x040fe4000786c0ff */
[----:B------:R-:W-:Y:S02]  /*11800*/  LOP3.LUT P4, RZ, R2, 0x10000000, RZ, 0xc0, !PT ;  /* 0x1000000002ff7812 */ /* 0x000fe4000788c0ff */
[----:B------:R-:W-:Y:S01]  /*11810*/  R2UR UR55, R4 ;  /* 0x00000000043772ca */ /* 0x000fe200000e0000 */
[----:B------:R-:W-:Y:S01]  /*11820*/  IMAD.U32 R4, RZ, RZ, UR70 ;  /* 0x00000046ff047e24 */ /* 0x000fe2000f8e00ff */
[----:B------:R-:W-:Y:S01]  /*11830*/  UIADD3.64 UR70, UPT, UPT, UR12, 0x100, URZ ;  /* 0x000001000c467897 */ /* 0x000fe2000fffe0ff */
[C---:B------:R-:W-:Y:S02]  /*11840*/  LOP3.LUT P5, RZ, R2.reuse, 0x4000000, RZ, 0xc0, !PT ;  /* 0x0400000002ff7812 */ /* 0x040fe400078ac0ff */
[----:B------:R-:W-:Y:S01]  /*11850*/  LOP3.LUT P0, RZ, R2, 0x1000000, RZ, 0xc0, !PT ;  /* 0x0100000002ff7812 */ /* 0x000fe2000780c0ff */
[----:B------:R1:W-:Y:S01]  /*11860*/  STL.64 [R1+0x150], R4 ;  /* 0x0001500401007387 */ /* 0x0003e20000100a00 */
[----:B------:R-:W-:-:S02]  /*11870*/  IADD3.X R2, PT, PT, R0, RZ, RZ, P1, !PT ;  /* 0x000000ff00027210 */ /* 0x000fc40000ffe4ff */
[----:B------:R-:W-:Y:S01]  /*11880*/  R2UR UR53, R3 ;  /* 0x00000000033572ca */ /* 0x000fe200000e0000 */
[----:B------:R2:W-:Y:S01]  /*11890*/  STL.64 [R1+0x148], R6 ;  /* 0x0001480601007387 */ /* 0x0005e20000100a00 */
[----:B------:R-:W-:Y:S01]  /*118a0*/  R2UR UR59, R2 ;  /* 0x00000000023b72ca */ /* 0x000fe200000e0000 */
[--C-:B------:R-:W-:Y:S02]  /*118b0*/  IMAD.X R2, RZ, RZ, R0.reuse, P4 ;  /* 0x000000ffff027224 */ /* 0x100fe400020e0600 */
[--C-:B------:R-:W-:Y:S01]  /*118c0*/  IMAD.X R3, RZ, RZ, R0.reuse, P5 ;  /* 0x000000ffff037224 */ /* 0x100fe200028e0600 */
[----:B------:R-:W-:Y:S02]  /*118d0*/  ISETP.NE.U32.AND P5, PT, R209, RZ, PT ;  /* 0x000000ffd100720c */ /* 0x000fe40003fa5070 */
[----:B------:R-:W-:Y:S01]  /*118e0*/  R2UR UR61, R2 ;  /* 0x00000000023d72ca */ /* 0x000fe200000e0000 */
[----:B-1----:R-:W-:Y:S01]  /*118f0*/  IMAD.U32 R4, RZ, RZ, UR70 ;  /* 0x00000046ff047e24 */ /* 0x002fe2000f8e00ff */
[----:B------:R-:W-:Y:S01]  /*11900*/  R2UR UR57, R3 ;  /* 0x00000000033972ca */ /* 0x000fe200000e0000 */
[----:B------:R-:W-:Y:S01]  /*11910*/  IMAD.U32 R5, RZ, RZ, UR71 ;  /* 0x00000047ff057e24 */ /* 0x000fe2000f8e00ff */
[----:B------:R-:W-:Y:S01]  /*11920*/  UIADD3.64 UR70, UPT, UPT, UR12, 0x104, URZ ;  /* 0x000001040c467897 */ /* 0x000fe2000fffe0ff */
[----:B--2---:R-:W-:Y:S01]  /*11930*/  IMAD.U32 R6, RZ, RZ, UR72 ;  /* 0x00000048ff067e24 */ /* 0x004fe2000f8e00ff */
[----:B------:R-:W-:Y:S01]  /*11940*/  MOV R7, UR73 ;  /* 0x0000004900077c02 */ /* 0x000fe20008000f00 */
[----:B------:R-:W-:Y:S01]  /*11950*/  UIADD3.64 UR72, UPT, UPT, UR12, 0x1fe, URZ ;  /* 0x000001fe0c487897 */ /* 0x000fe2000fffe0ff */
[----:B------:R1:W-:Y:S01]  /*11960*/  STL.64 [R1+0x140], R4 ;  /* 0x0001400401007387 */ /* 0x0003e20000100a00 */
[----:B------:R-:W-:Y:S01]  /*11970*/  IMAD.X R2, RZ, RZ, R0, P3 ;  /* 0x000000ffff027224 */ /* 0x000fe200018e0600 */
[----:B------:R-:W-:Y:S01]  /*11980*/  MOV R209, RZ ;  /* 0x000000ff00d17202 */ /* 0x000fe20000000f00 */
[----:B------:R-:W-:Y:S01]  /*11990*/  IMAD.MOV.U32 R3, RZ, RZ, R8 ;  /* 0x000000ffff037224 */ /* 0x000fe200078e0008 */
[----:B------:R2:W-:Y:S02]  /*119a0*/  STL.64 [R1+0x138], R6 ;  /* 0x0001380601007387 */ /* 0x0005e40000100a00 */
[----:B------:R-:W-:Y:S01]  /*119b0*/  R2UR UR63, R2 ;  /* 0x00000000023f72ca */ /* 0x000fe200000e0000 */
[----:B------:R-:W-:Y:S01]  /*119c0*/  IMAD.X R2, RZ, RZ, R0, P2 ;  /* 0x000000ffff027224 */ /* 0x000fe200010e0600 */
[----:B------:R-:W-:Y:S01]  /*119d0*/  IADD3.X R0, PT, PT, R0, RZ, RZ, P6, !PT ;  /* 0x000000ff00007210 */ /* 0x000fe200037fe4ff */
[----:B-1----:R-:W-:-:S03]  /*119e0*/  IMAD.U32 R4, RZ, RZ, UR70 ;  /* 0x00000046ff047e24 */ /* 0x002fc6000f8e00ff */
[----:B------:R-:W-:Y:S01]  /*119f0*/  R2UR UR67, R0 ;  /* 0x00000000004372ca */ /* 0x000fe200000e0000 */
[----:B------:R-:W-:Y:S01]  /*11a00*/  IMAD.U32 R5, RZ, RZ, UR71 ;  /* 0x00000047ff057e24 */ /* 0x000fe2000f8e00ff */
[----:B------:R-:W-:Y:S01]  /*11a10*/  UIADD3.64 UR70, UPT, UPT, UR12, 0x200, URZ ;  /* 0x000002000c467897 */ /* 0x000fe2000fffe0ff */
[----:B--2---:R-:W-:Y:S01]  /*11a20*/  IMAD.U32 R6, RZ, RZ, UR72 ;  /* 0x00000048ff067e24 */ /* 0x004fe2000f8e00ff */
[----:B------:R-:W-:Y:S01]  /*11a30*/  MOV R7, UR73 ;  /* 0x0000004900077c02 */ /* 0x000fe20008000f00 */
[----:B------:R-:W-:Y:S01]  /*11a40*/  UIADD3.64 UR72, UPT, UPT, UR12, 0x202, URZ ;  /* 0x000002020c487897 */ /* 0x000fe2000fffe0ff */
[----:B------:R1:W-:Y:S01]  /*11a50*/  STL.64 [R1+0x130], R4 ;  /* 0x0001300401007387 */ /* 0x0003e20000100a00 */
[----:B------:R-:W-:Y:S01]  /*11a60*/  R2UR UR65, R2 ;  /* 0x00000000024172ca */ /* 0x000fe200000e0000 */
[----:B------:R-:W-:Y:S02]  /*11a70*/  IMAD.MOV.U32 R0, RZ, RZ, R244 ;  /* 0x000000ffff007224 */ /* 0x000fe400078e00f4 */
[----:B------:R2:W-:Y:S01]  /*11a80*/  STL.64 [R1+0x128], R6 ;  /* 0x0001280601007387 */ /* 0x0005e20000100a00 */
[----:B------:R-:W-:-:S02]  /*11a90*/  IMAD.SHL.U32 R2, R212, 0x20, RZ ;  /* 0x00000020d4027824 */ /* 0x000fc400078e00ff */
[----:B-1----:R-:W-:Y:S02]  /*11aa0*/  IMAD.U32 R4, RZ, RZ, UR70 ;  /* 0x00000046ff047e24 */ /* 0x002fe4000f8e00ff */
[----:B------:R-:W-:Y:S01]  /*11ab0*/  IMAD.U32 R5, RZ, RZ, UR71 ;  /* 0x00000047ff057e24 */ /* 0x000fe2000f8e00ff */
[----:B------:R-:W-:Y:S01]  /*11ac0*/  UIADD3.64 UR70, UPT, UPT, UR12, 0x204, URZ ;  /* 0x000002040c467897 */ /* 0x000fe2000fffe0ff */
[----:B--2---:R-:W-:Y:S01]  /*11ad0*/  IMAD.U32 R6, RZ, RZ, UR72 ;  /* 0x00000048ff067e24 */ /* 0x004fe2000f8e00ff */
[----:B------:R-:W-:Y:S01]  /*11ae0*/  MOV R7, UR73 ;  /* 0x0000004900077c02 */ /* 0x000fe20008000f00 */
[----:B------:R-:W-:Y:S01]  /*11af0*/  UIADD3.64 UR72, UPT, UPT, UR12, 0x2fe, URZ ;  /* 0x000002fe0c487897 */ /* 0x000fe2000fffe0ff */
[----:B------:R1:W-:Y:S04]  /*11b00*/  STL.64 [R1+0x120], R4 ;  /* 0x0001200401007387 */ /* 0x0003e80000100a00 */
[----:B------:R2:W-:Y:S01]  /*11b10*/  STL.64 [R1+0x118], R6 ;  /* 0x0001180601007387 */ /* 0x0005e20000100a00 */
[----:B-1----:R-:W-:-:S02]  /*11b20*/  IMAD.U32 R4, RZ, RZ, UR70 ;  /* 0x00000046ff047e24 */ /* 0x002fc4000f8e00ff */
[----:B------:R-:W-:Y:S01]  /*11b30*/  IMAD.U32 R5, RZ, RZ, UR71 ;  /* 0x00000047ff057e24 */ /* 0x000fe2000f8e00ff */
[----:B------:R-:W-:Y:S01]  /*11b40*/  UIADD3.64 UR70, UPT, UPT, UR12, 0x300, URZ ;  /* 0x000003000c467897 */ /* 0x000fe2000fffe0ff */
[----:B--2---:R-:W-:Y:S01]  /*11b50*/  IMAD.U32 R6, RZ, RZ, UR72 ;  /* 0x00000048ff067e24 */ /* 0x004fe2000f8e00ff */
[----:B------:R-:W-:Y:S01]  /*11b60*/  MOV R7, UR73 ;  /* 0x0000004900077c02 */ /* 0x000fe20008000f00 */
[----:B------:R-:W-:Y:S01]  /*11b70*/  UIADD3.64 UR72, UPT, UPT, UR12, 0x302, URZ ;  /* 0x000003020c487897 */ /* 0x000fe2000fffe0ff */
[----:B------:R1:W-:Y:S04]  /*11b80*/  STL.64 [R1+0x110], R4 ;  /* 0x0001100401007387 */ /* 0x0003e80000100a00 */
[----:B------:R2:W-:Y:S01]  /*11b90*/  STL.64 [R1+0x108], R6 ;  /* 0x0001080601007387 */ /* 0x0005e20000100a00 */
[----:B------:R-:W-:Y:S01]  /*11ba0*/  IMAD.U32 R250, RZ, RZ, UR72 ;  /* 0x00000048fffa7e24 */ /* 0x000fe2000f8e00ff */
[----:B------:R-:W-:Y:S01]  /*11bb0*/  MOV R251, UR73 ;  /* 0x0000004900fb7c02 */ /* 0x000fe20008000f00 */
[----:B------:R-:W-:Y:S01]  /*11bc0*/  UIADD3.64 UR72, UPT, UPT, UR12, 0x3fe, URZ ;  /* 0x000003fe0c487897 */ /* 0x000fe2000fffe0ff */
[----:B-1----:R-:W-:-:S05]  /*11bd0*/  IMAD.U32 R4, RZ, RZ, UR70 ;  /* 0x00000046ff047e24 */ /* 0x002fca000f8e00ff */
[----:B------:R-:W-:Y:S01]  /*11be0*/  MOV R247, UR73 ;  /* 0x0000004900f77c02 */ /* 0x000fe20008000f00 */
[----:B------:R-:W-:Y:S01]  /*11bf0*/  IMAD.U32 R5, RZ, RZ, UR71 ;  /* 0x00000047ff057e24 */ /* 0x000fe2000f8e00ff */
[----:B------:R-:W-:Y:S01]  /*11c00*/  UIADD3.64 UR70, UPT, UPT, UR12, 0x304, URZ ;  /* 0x000003040c467897 */ /* 0x000fe2000fffe0ff */
[----:B------:R-:W-:Y:S01]  /*11c10*/  IMAD.U32 R246, RZ, RZ, UR72 ;  /* 0x00000048fff67e24 */ /* 0x000fe2000f8e00ff */
[----:B------:R-:W-:Y:S02]  /*11c20*/  UIADD3.64 UR72, UPT, UPT, UR12, 0x402, URZ ;  /* 0x000004020c487897 */ /* 0x000fe4000fffe0ff */
[----:B------:R2:W-:Y:S02]  /*11c30*/  STL.64 [R1+0x100], R4 ;  /* 0x0001000401007387 */ /* 0x0005e40000100a00 */
[----:B------:R-:W-:Y:S02]  /*11c40*/  IMAD.U32 R248, RZ, RZ, UR70 ;  /* 0x00000046fff87e24 */ /* 0x000fe4000f8e00ff */
[----:B------:R-:W-:Y:S01]  /*11c50*/  IMAD.U32 R249, RZ, RZ, UR71 ;  /* 0x00000047fff97e24 */ /* 0x000fe2000f8e00ff */
[----:B------:R-:W-:Y:S01]  /*11c60*/  UIADD3.64 UR70, UPT, UPT, UR12, 0x400, URZ ;  /* 0x000004000c467897 */ /* 0x000fe2000fffe0ff */
[----:B------:R-:W-:Y:S01]  /*11c70*/  IMAD.U32 R238, RZ, RZ, UR72 ;  /* 0x00000048ffee7e24 */ /* 0x000fe2000f8e00ff */
[----:B------:R-:W-:Y:S01]  /*11c80*/  MOV R239, UR73 ;  /* 0x0000004900ef7c02 */ /* 0x000fe20008000f00 */
[----:B------:R-:W-:-:S03]  /*11c90*/  UIADD3.64 UR72, UPT, UPT, UR12, 0x4fe, URZ ;  /* 0x000004fe0c487897 */ /* 0x000fc6000fffe0ff */
        /* <DEDUP_REMOVED lines=38> */
[----:B------:R-:W-:-:S06]  /*11f00*/  UIADD3.64 UR70, UPT, UPT, UR12, 0x704, URZ ;  /* 0x000007040c467897 */ /* 0x000fcc000fffe0ff */
[----:B------:R-:W-:Y:S02]  /*11f10*/  IMAD.U32 R212, RZ, RZ, UR70 ;  /* 0x00000046ffd47e24 */ /* 0x000fe4000f8e00ff */
[----:B------:R-:W-:Y:S01]  /*11f20*/  IMAD.U32 R213, RZ, RZ, UR71 ;  /* 0x00000047ffd57e24 */ /* 0x000fe2000f8e00ff */
[----:B--2---:R-:W-:-:S12]  /*11f30*/  UIADD3.64 UR70, UPT, UPT, UR68, 0x400, URZ ;  /* 0x0000040044467897 */ /* 0x004fd8000fffe0ff */
.L_x_18:
[----:B------:R-:W2:Y:S04]  /*11f40*/  LDL.64 R24, [R1+0x898] ;  /* 0x0008980001187983 */ /* 0x000ea80000100a00 */
[----:B------:R-:W3:Y:S04]  /*11f50*/  LDL.64 R10, [R1+0x8a0] ;  /* 0x0008a000010a7983 */ /* 0x000ee80000100a00 */
[----:B------:R-:W4:Y:S04]  /*11f60*/  LDL.64 R12, [R1+0x8a8] ;  /* 0x0008a800010c7983 */ /* 0x000f280000100a00 */
[----:B------:R-:W5:Y:S01]  /*11f70*/  LDL.64 R14, [R1+0x890] ;  /* 0x00089000010e7983 */ /* 0x000f620000100a00 */
[----:B------:R-:W-:-:S03]  /*11f80*/  IMAD.WIDE R4, R3, 0x2, R200 ;  /* 0x0000000203047825 */ /* 0x000fc600078e02c8 */
[----:B------:R-:W5:Y:S04]  /*11f90*/  LDL.64 R32, [R1+0x7a8] ;  /* 0x0007a80001207983 */ /* 0x000f680000100a00 */
[----:B------:R-:W5:Y:S01]  /*11fa0*/  LDL.64 R30, [R1+0x7a0] ;  /* 0x0007a000011e7983 */ /* 0x000f620000100a00 */
[----:B------:R-:W-:-:S03]  /*11fb0*/  IMAD.WIDE R6, R3, 0x2, R204 ;  /* 0x0000000203067825 */ /* 0x000fc600078e02cc */
[----:B------:R-:W5:Y:S04]  /*11fc0*/  LDL.64 R16, [R1+0x798] ;  /* 0x0007980001107983 */ /* 0x000f680000100a00 */
[----:B------:R-:W5:Y:S04]  /*11fd0*/  LDL.64 R18, [R1+0x790] ;  /* 0x0007900001127983 */ /* 0x000f680000100a00 */
[----:B------:R-:W5:Y:S04]  /*11fe0*/  LDL.64 R42, [R1+0x6a8] ;  /* 0x0006a800012a7983 */ /* 0x000f680000100a00 */
[----:B------:R-:W5:Y:S04]  /*11ff0*/  LDL.64 R36, [R1+0x6a0] ;  /* 0x0006a00001247983 */ /* 0x000f680000100a00 */
[----:B------:R-:W5:Y:S04]  /*12000*/  LDL.64 R34, [R1+0x698] ;  /* 0x0006980001227983 */ /* 0x000f680000100a00 */
[----:B------:R-:W5:Y:S04]  /*12010*/  LDG.E.U16 R4, desc[UR10][R4.64] ;  /* 0x0000000a04047981 */ /* 0x000f68000c1e1500 */
[----:B------:R-:W5:Y:S04]  /*12020*/  LDL.64 R22, [R1+0x690] ;  /* 0x0006900001167983 */ /* 0x000f680000100a00 */
[----:B------:R-:W5:Y:S04]  /*12030*/  LDL.64 R38, [R1+0x908] ;  /* 0x0009080001267983 */ /* 0x000f680000100a00 */
[----:B------:R2:W5:Y:S04]  /*12040*/  LDG.E.U16 R5, desc[UR10][R6.64] ;  /* 0x0000000a06057981 */ /* 0x000568000c1e1500 */
[----:B------:R-:W5:Y:S01]  /*12050*/  LDL.64 R48, [R1+0x900] ;  /* 0x0009000001307983 */ /* 0x000f620000100a00 */
[----:B------:R-:W-:-:S03]  /*12060*/  IMAD.WIDE R8, R3, 0x2, R202 ;  /* 0x0000000203087825 */ /* 0x000fc600078e02ca */
[----:B------:R-:W5:Y:S04]  /*12070*/  LDL.64 R28, [R1+0x918] ;  /* 0x00091800011c7983 */ /* 0x000f680000100a00 */
[----:B------:R1:W5:Y:S04]  /*12080*/  LDG.E.U16 R27, desc[UR10][R8.64] ;  /* 0x0000000a081b7981 */ /* 0x000368000c1e1500 */
[----:B------:R-:W5:Y:S04]  /*12090*/  LDL.64 R40, [R1+0x888] ;  /* 0x0008880001287983 */ /* 0x000f680000100a00 */
[----:B------:R-:W5:Y:S04]  /*120a0*/  LDL.64 R54, [R1+0x870] ;  /* 0x0008700001367983 */ /* 0x000f680000100a00 */
[----:B------:R-:W5:Y:S04]  /*120b0*/  LDL.64 R44, [R1+0x778] ;  /* 0x00077800012c7983 */ /* 0x000f680000100a00 */
[----:B------:R-:W5:Y:S04]  /*120c0*/  LDL.64 R46, [R1+0x688] ;  /* 0x00068800012e7983 */ /* 0x000f680000100a00 */
[----:B------:R-:W5:Y:S04]  /*120d0*/  LDL.64 R50, [R1+0x670] ;  /* 0x0006700001327983 */ /* 0x000f680000100a00 */
[----:B------:R-:W5:Y:S04]  /*120e0*/  LDL.64 R64, [R1+0x928] ;  /* 0x0009280001407983 */ /* 0x000f680000100a00 */
[----:B0-----:R-:W5:Y:S04]  /*120f0*/  LDL.64 R68, [R1+0x860] ;  /* 0x0008600001447983 */ /* 0x001f680000100a00 */
[----:B------:R-:W5:Y:S04]  /*12100*/  LDL.64 R60, [R1+0x920] ;  /* 0x00092000013c7983 */ /* 0x000f680000100a00 */
        /* <DEDUP_REMOVED lines=47> */
[----:B------:R-:W5:Y:S01]  /*12400*/  LDL.64 R144, [R1+0x588] ;  /* 0x0005880001907983 */ /* 0x000f620000100a00 */
[----:B--2---:R-:W-:-:S03]  /*12410*/  IMAD.WIDE R6, R3, 0x2, R24 ;  /* 0x0000000203067825 */ /* 0x004fc600078e0218 */
[----:B------:R-:W2:Y:S01]  /*12420*/  LDL.64 R24, [R1+0x910] ;  /* 0x0009100001187983 */ /* 0x000ea20000100a00 */
[----:B-1----:R-:W-:-:S03]  /*12430*/  IMAD.WIDE R8, R3, 0x2, R198 ;  /* 0x0000000203087825 */ /* 0x002fc600078e02c6 */
[----:B------:R-:W2:Y:S01]  /*12440*/  LDG.E.U16 R7, desc[UR10][R6.64] ;  /* 0x0000000a06077981 */ /* 0x000ea2000c1e1500 */
[----:B---3--:R-:W-:-:S03]  /*12450*/  IMAD.WIDE R10, R3, 0x2, R10 ;  /* 0x00000002030a7825 */ /* 0x008fc600078e020a */
[----:B------:R-:W3:Y:S01]  /*12460*/  LDG.E.U16 R8, desc[UR10][R8.64] ;  /* 0x0000000a08087981 */ /* 0x000ee2000c1e1500 */
[----:B----4-:R-:W-:-:S03]  /*12470*/  IMAD.WIDE R12, R3, 0x2, R12 ;  /* 0x00000002030c7825 */ /* 0x010fc600078e020c */
[----:B------:R-:W4:Y:S01]  /*12480*/  LDG.E.U16 R10, desc[UR10][R10.64] ;  /* 0x0000000a0a0a7981 */ /* 0x000f22000c1e1500 */
[----:B-----5:R-:W-:-:S03]  /*12490*/  IMAD.WIDE R14, R3, 0x2, R14 ;  /* 0x00000002030e7825 */ /* 0x020fc600078e020e */
[----:B------:R0:W5:Y:S04]  /*124a0*/  LDG.E.U16 R9, desc[UR10][R12.64] ;  /* 0x0000000a0c097981 */ /* 0x000168000c1e1500 */
[----:B------:R1:W3:Y:S01]  /*124b0*/  LDG.E.U16 R11, desc[UR10][R14.64] ;  /* 0x0000000a0e0b7981 */ /* 0x0002e2000c1e1500 */
[----:B------:R-:W-:-:S04]  /*124c0*/  IMAD.WIDE R16, R3, 0x2, R16 ;  /* 0x0000000203107825 */ /* 0x000fc800078e0210 */
[C---:B0-----:R-:W-:Y:S02]  /*124d0*/  IMAD.WIDE R12, R3.reuse, 0x2, R32 ;  /* 0x00000002030c7825 */ /* 0x041fe400078e0220 */
[----:B------:R-:W3:Y:S02]  /*124e0*/  LDL.64 R32, [R1+0x880] ;  /* 0x0008800001207983 */ /* 0x000ee40000100a00 */
[C---:B-1----:R-:W-:Y:S02]  /*124f0*/  IMAD.WIDE R14, R3.reuse, 0x2, R30 ;  /* 0x00000002030e7825 */ /* 0x042fe400078e021e */
[----:B------:R-:W3:Y:S02]  /*12500*/  LDL.64 R30, [R1+0x878] ;  /* 0x00087800011e7983 */ /* 0x000ee40000100a00 */
[C---:B------:R-:W-:Y:S02]  /*12510*/  IMAD.WIDE R18, R3.reuse, 0x2, R18 ;  /* 0x0000000203127825 */ /* 0x040fe400078e0212 */
[----:B------:R-:W4:Y:S02]  /*12520*/  LDG.E.U16 R13, desc[UR10][R12.64] ;  /* 0x0000000a0c0d7981 */ /* 0x000f24000c1e1500 */
[----:B------:R-:W-:-:S02]  /*12530*/  IMAD.WIDE R52, R3, 0x2, R42 ;  /* 0x0000000203347825 */ /* 0x000fc400078e022a */
[----:B------:R-:W4:Y:S04]  /*12540*/  LDG.E.U16 R14, desc[UR10][R14.64] ;  /* 0x0000000a0e0e7981 */ /* 0x000f28000c1e1500 */
[----:B------:R-:W4:Y:S01]  /*12550*/  LDL.64 R42, [R1+0x788] ;  /* 0x00078800012a7983 */ /* 0x000f220000100a00 */
[----:B------:R-:W-:-:S03]  /*12560*/  IMAD.WIDE R22, R3, 0x2, R22 ;  /* 0x0000000203167825 */ /* 0x000fc600078e0216 */
[----:B------:R0:W5:Y:S04]  /*12570*/  LDG.E.U16 R12, desc[UR10][R18.64] ;  /* 0x0000000a120c7981 */ /* 0x000168000c1e1500 */
[----:B------:R1:W5:Y:S04]  /*12580*/  LDG.E.U16 R15, desc[UR10][R16.64] ;  /* 0x0000000a100f7981 */ /* 0x000368000c1e1500 */
[----:B------:R-:W5:Y:S01]  /*12590*/  LDG.E.U16 R52, desc[UR10][R52.64] ;  /* 0x0000000a34347981 */ /* 0x000f62000c1e1500 */
[----:B0-----:R-:W-:-:S03]  /*125a0*/  IMAD.WIDE R18, R3, 0x2, R34 ;  /* 0x0000000203127825 */ /* 0x001fc600078e0222 */
[----:B------:R-:W5:Y:S01]  /*125b0*/  LDL.64 R34, [R1+0x770] ;  /* 0x0007700001227983 */ /* 0x000f620000100a00 */
[----:B-1----:R-:W-:-:S03]  /*125c0*/  IMAD.WIDE R16, R3, 0x2, R36 ;  /* 0x0000000203107825 */ /* 0x002fc600078e0224 */
[----:B------:R-:W5:Y:S04]  /*125d0*/  LDL.64 R36, [R1+0x780] ;  /* 0x0007800001247983 */ /* 0x000f680000100a00 */
[----:B------:R-:W5:Y:S04]  /*125e0*/  LDG.E.U16 R18, desc[UR10][R18.64] ;  /* 0x0000000a12127981 */ /* 0x000f68000c1e1500 */
[----:B------:R-:W5:Y:S04]  /*125f0*/  LDG.E.U16 R16, desc[UR10][R16.64] ;  /* 0x0000000a10107981 */ /* 0x000f68000c1e1500 */
[----:B------:R0:W5:Y:S02]  /*12600*/  LDG.E.U16 R19, desc[UR10][R22.64] ;  /* 0x0000000a16137981 */ /* 0x000164000c1e1500 */
[----:B0-----:R-:W-:-:S02]  /*12610*/  IMAD.WIDE R22, R3, 0x2, R38 ;  /* 0x0000000203167825 */ /* 0x001fc400078e0226 */
[----:B------:R-:W5:Y:S02]  /*12620*/  LDL.64 R38, [R1+0x680] ;  /* 0x0006800001267983 */ /* 0x000f640000100a00 */
[C---:B------:R-:W-:Y:S02]  /*12630*/  IMAD.WIDE R28, R3.reuse, 0x2, R28 ;  /* 0x00000002031c7825 */ /* 0x040fe400078e021c */
[----:B------:R-:W5:Y:S04]  /*12640*/  LDG.E.U16 R22, desc[UR10][R22.64] ;  /* 0x0000000a16167981 */ /* 0x000f68000c1e1500 */
[----:B------:R-:W5:Y:S01]  /*12650*/  LDG.E.U16 R21, desc[UR10][R28.64] ;  /* 0x0000000a1c157981 */ /* 0x000f62000c1e1500 */
[----:B--2---:R-:W-:-:S05]  /*12660*/  IMAD.WIDE R24, R3, 0x2, R24 ;  /* 0x0000000203187825 */ /* 0x004fca00078e0218 */
[----:B------:R0:W2:Y:S02]  /*12670*/  LDG.E.U16 R17, desc[UR10][R24.64] ;  /* 0x0000000a18117981 */ /* 0x0000a4000c1e1500 */
[C---:B0-----:R-:W-:Y:S02]  /*12680*/  IMAD.WIDE R24, R3.reuse, 0x2, R48 ;  /* 0x0000000203187825 */ /* 0x041fe400078e0230 */
[----:B------:R-:W2:Y:S02]  /*12690*/  LDL.64 R48, [R1+0x678] ;  /* 0x0006780001307983 */ /* 0x000ea40000100a00 */
[C---:B------:R-:W-:Y:S02]  /*126a0*/  IMAD.WIDE R28, R3.reuse, 0x2, R40 ;  /* 0x00000002031c7825 */ /* 0x040fe400078e0228 */
[----:B------:R-:W2:Y:S04]  /*126b0*/  LDL.64 R40, [R1+0x930] ;  /* 0x0009300001287983 */ /* 0x000ea80000100a00 */
[----:B------:R0:W2:Y:S01]  /*126c0*/  LDG.E.U16 R26, desc[UR10][R28.64] ;  /* 0x0000000a1c1a7981 */ /* 0x0000a2000c1e1500 */
[----:B------:R-:W-:-:S03]  /*126d0*/  IMAD.WIDE R56, R3, 0x2, R56 ;  /* 0x0000000203387825 */ /* 0x000fc600078e0238 */
[----:B------:R-:W2:Y:S01]  /*126e0*/  LDG.E.U16 R25, desc[UR10][R24.64] ;  /* 0x0000000a18197981 */ /* 0x000ea2000c1e1500 */
[----:B---3--:R-:W-:-:S05]  /*126f0*/  IMAD.WIDE R30, R3, 0x2, R30 ;  /* 0x00000002031e7825 */ /* 0x008fca00078e021e */
[----:B------:R4:W3:Y:S01]  /*12700*/  LDG.E.U16 R23, desc[UR10][R30.64] ;  /* 0x0000000a1e177981 */ /* 0x0008e2000c1e1500 */
[----:B------:R-:W-:-:S03]  /*12710*/  IMAD.WIDE R32, R3, 0x2, R32 ;  /* 0x0000000203207825 */ /* 0x000fc600078e0220 */
[----:B------:R-:W3:Y:S01]  /*12720*/  LDG.E.U16 R24, desc[UR10][R56.64] ;  /* 0x0000000a38187981 */ /* 0x000ee2000c1e1500 */
[----:B0-----:R-:W-:-:S03]  /*12730*/  IMAD.WIDE R28, R3, 0x2, R54 ;  /* 0x00000002031c7825 */ /* 0x001fc600078e0236 */
[----:B------:R-:W3:Y:S01]  /*12740*/  LDL.64 R54, [R1+0x850] ;  /* 0x0008500001367983 */ /* 0x000ee20000100a00 */
[----:B----4-:R-:W-:-:S03]  /*12750*/  IMAD.WIDE R30, R3, 0x2, R42 ;  /* 0x00000002031e7825 */ /* 0x010fc600078e022a */
[----:B------:R-:W4:Y:S04]  /*12760*/  LDL.64 R42, [R1+0x868] ;  /* 0x00086800012a7983 */ /* 0x000f280000100a00 */
[----:B------:R-:W3:Y:S04]  /*12770*/  LDG.E.U16 R30, desc[UR10][R30.64] ;  /* 0x0000000a1e1e7981 */ /* 0x000ee8000c1e1500 */
[----:B------:R0:W3:Y:S01]  /*12780*/  LDG.E.U16 R6, desc[UR10][R32.64] ;  /* 0x0000000a20067981 */ /* 0x0000e2000c1e1500 */
[----:B-----5:R-:W-:-:S03]  /*12790*/  IMAD.WIDE R34, R3, 0x2, R34 ;  /* 0x0000000203227825 */ /* 0x020fc600078e0222 */
[----:B------:R-:W5:Y:S01]  /*127a0*/  LDG.E.U16 R28, desc[UR10][R28.64] ;  /* 0x0000000a1c1c7981 */ /* 0x000f62000c1e1500 */
[----:B------:R-:W-:-:S04]  /*127b0*/  IMAD.WIDE R36, R3, 0x2, R36 ;  /* 0x0000000203247825 */ /* 0x000fc800078e0224 */
[C---:B0-----:R-:W-:Y:S01]  /*127c0*/  IMAD.WIDE R32, R3.reuse, 0x2, R44 ;  /* 0x0000000203207825 */ /* 0x041fe200078e022c */
[----:B------:R0:W5:Y:S04]  /*127d0*/  LDG.E.U16 R31, desc[UR10][R36.64] ;  /* 0x0000000a241f7981 */ /* 0x000168000c1e1500 */
[----:B------:R-:W5:Y:S04]  /*127e0*/  LDL.64 R44, [R1+0x858] ;  /* 0x00085800012c7983 */ /* 0x000f680000100a00 */
[----:B------:R2:W5:Y:S01]  /*127f0*/  LDG.E.U16 R29, desc[UR10][R34.64] ;  /* 0x0000000a221d7981 */ /* 0x000562000c1e1500 */
[----:B0-----:R-:W-:-:S03]  /*12800*/  IMAD.WIDE R36, R3, 0x2, R46 ;  /* 0x0000000203247825 */ /* 0x001fc600078e022e */
[----:B------:R-:W5:Y:S04]  /*12810*/  LDG.E.U16 R32, desc[UR10][R32.64] ;  /* 0x0000000a20207981 */ /* 0x000f68000c1e1500 */
[----:B------:R-:W5:Y:S01]  /*12820*/  LDL.64 R46, [R1+0x760] ;  /* 0x00076000012e7983 */ /* 0x000f620000100a00 */
[----:B------:R-:W-:-:S04]  /*12830*/  IMAD.WIDE R38, R3, 0x2, R38 ;  /* 0x0000000203267825 */ /* 0x000fc800078e0226 */
[C---:B--2---:R-:W-:Y:S02]  /*12840*/  IMAD.WIDE R34, R3.reuse, 0x2, R48 ;  /* 0x0000000203227825 */ /* 0x044fe400078e0230 */
[----:B------:R0:W2:Y:S02]  /*12850*/  LDG.E.U16 R49, desc[UR10][R36.64] ;  /* 0x0000000a24317981 */ /* 0x0000a4000c1e1500 */
[C---:B------:R-:W-:Y:S02]  /*12860*/  IMAD.WIDE R40, R3.reuse, 0x2, R40 ;  /* 0x0000000203287825 */ /* 0x040fe400078e0228 */
[----:B------:R-:W2:Y:S02]  /*12870*/  LDG.E.U16 R35, desc[UR10][R34.64] ;  /* 0x0000000a22237981 */ /* 0x000ea4000c1e1500 */
[C---:B0-----:R-:W-:Y:S02]  /*12880*/  IMAD.WIDE R36, R3.reuse, 0x2, R50 ;  /* 0x0000000203247825 */ /* 0x041fe400078e0232 */
[----:B------:R0:W2:Y:S04]  /*12890*/  LDG.E.U16 R51, desc[UR10][R38.64] ;  /* 0x0000000a26337981 */ /* 0x0000a8000c1e1500 */
[----:B------:R1:W2:Y:S01]  /*128a0*/  LDG.E.U16 R34, desc[UR10][R40.64] ;  /* 0x0000000a28227981 */ /* 0x0002a2000c1e1500 */
[----:B------:R-:W-:-:S03]  /*128b0*/  IMAD.WIDE R58, R3, 0x2, R58 ;  /* 0x00000002033a7825 */ /* 0x000fc600078e023a */
[----:B------:R1:W2:Y:S01]  /*128c0*/  LDG.E.U16 R36, desc[UR10][R36.64] ;  /* 0x0000000a24247981 */ /* 0x0002a2000c1e1500 */
[----:B0-----:R-:W-:-:S03]  /*128d0*/  IMAD.WIDE R38, R3, 0x2, R64 ;  /* 0x0000000203267825 */ /* 0x001fc600078e0240 */
[----:B------:R-:W2:Y:S04]  /*128e0*/  LDL.64 R64, [R1+0x650] ;  /* 0x0006500001407983 */ /* 0x000ea80000100a00 */
[----:B------:R0:W2:Y:S01]  /*128f0*/  LDG.E.U16 R33, desc[UR10][R38.64] ;  /* 0x0000000a26217981 */ /* 0x0000a2000c1e1500 */
[C---:B-1----:R-:W-:Y:S01]  /*12900*/  IMAD.WIDE R40, R3.reuse, 0x2, R60 ;  /* 0x0000000203287825 */ /* 0x042fe200078e023c */
[----:B------:R-:W1:Y:S02]  /*12910*/  LDC R37, c[0x0][0x3c4] ;  /* 0x0000f100ff257b82 */ /* 0x000e640000000800 */
[----:B------:R-:W2:Y:S01]  /*12920*/  LDL.64 R60, [R1+0x660] ;  /* 0x00066000013c7983 */ /* 0x000ea20000100a00 */
[----:B----4-:R-:W-:-:S03]  /*12930*/  IMAD.WIDE R42, R3, 0x2, R42 ;  /* 0x00000002032a7825 */ /* 0x010fc600078e022a */
[----:B------:R-:W4:Y:S01]  /*12940*/  LDG.E.U16 R40, desc[UR10][R40.64] ;  /* 0x0000000a28287981 */ /* 0x000f22000c1e1500 */
[----:B0-----:R-:W-:-:S03]  /*12950*/  IMAD.WIDE R38, R3, 0x2, R68 ;  /* 0x0000000203267825 */ /* 0x001fc600078e0244 */
[----:B------:R-:W4:Y:S01]  /*12960*/  LDL.64 R68, [R1+0x840] ;  /* 0x0008400001447983 */ /* 0x000f220000100a00 */
[----:B---3--:R-:W-:-:S03]  /*12970*/  IMAD.WIDE R54, R3, 0x2, R54 ;  /* 0x0000000203367825 */ /* 0x008fc600078e0236 */
[----:B------:R-:W3:Y:S01]  /*12980*/  LDG.E.U16 R43, desc[UR10][R42.64] ;  /* 0x0000000a2a2b7981 */ /* 0x000ee2000c1e1500 */
[----:B------:R-:W-:-:S03]  /*12990*/  IMAD.WIDE R56, R3, 0x2, R66 ;  /* 0x0000000203387825 */ /* 0x000fc600078e0242 */
[----:B------:R-:W3:Y:S04]  /*129a0*/  LDL.64 R66, [R1+0x740] ;  /* 0x0007400001427983 */ /* 0x000ee80000100a00 */
[----:B------:R-:W3:Y:S01]  /*129b0*/  LDG.E.U16 R38, desc[UR10][R38.64] ;  /* 0x0000000a26267981 */ /* 0x000ee2000c1e1500 */
[----:B-----5:R-:W-:-:S03]  /*129c0*/  IMAD.WIDE R44, R3, 0x2, R44 ;  /* 0x00000002032c7825 */ /* 0x020fc600078e022c */
[----:B------:R0:W5:Y:S04]  /*129d0*/  LDG.E.U16 R42, desc[UR10][R54.64] ;  /* 0x0000000a362a7981 */ /* 0x000168000c1e1500 */
[----:B------:R-:W3:Y:S04]  /*129e0*/  LDG.E.U16 R44, desc[UR10][R44.64] ;  /* 0x0000000a2c2c7981 */ /* 0x000ee8000c1e1500 */
[----:B------:R1:W3:Y:S01]  /*129f0*/  LDG.E.U16 R39, desc[UR10][R56.64] ;  /* 0x0000000a38277981 */ /* 0x0002e2000c1e1500 */
[----:B0-----:R-:W-:-:S03]  /*12a00*/  IMAD.WIDE R54, R3, 0x2, R62 ;  /* 0x0000000203367825 */ /* 0x001fc600078e023e */
[----:B------:R-:W3:Y:S04]  /*12a10*/  LDL.64 R62, [R1+0x838] ;  /* 0x00083800013e7983 */ /* 0x000ee80000100a00 */
[----:B------:R-:W5:Y:S04]  /*12a20*/  LDG.E.U16 R45, desc[UR10][R58.64] ;  /* 0x0000000a3a2d7981 */ /* 0x000f68000c1e1500 */
[----:B------:R0:W5:Y:S01]  /*12a30*/  LDG.E.U16 R48, desc[UR10][R54.64] ;  /* 0x0000000a36307981 */ /* 0x000162000c1e1500 */
[----:B-1----:R-:W-:-:S05]  /*12a40*/  IMAD.WIDE R56, R3, 0x2, R82 ;  /* 0x0000000203387825 */ /* 0x002fca00078e0252 */
[----:B------:R-:W5:Y:S01]  /*12a50*/  LDG.E.U16 R83, desc[UR10][R56.64] ;  /* 0x0000000a38537981 */ /* 0x000f62000c1e1500 */
[----:B0-----:R-:W-:-:S03]  /*12a60*/  IMAD.WIDE R54, R3, 0x2, R74 ;  /* 0x0000000203367825 */ /* 0x001fc600078e024a */
[----:B------:R-:W5:Y:S04]  /*12a70*/  LDL.64 R74, [R1+0x730] ;  /* 0x00073000014a7983 */ /* 0x000f680000100a00 */
[----:B------:R0:W5:Y:S02]  /*12a80*/  LDG.E.U16 R53, desc[UR10][R54.64] ;  /* 0x0000000a36357981 */ /* 0x000164000c1e1500 */
[C---:B0-----:R-:W-:Y:S02]  /*12a90*/  IMAD.WIDE R54, R3.reuse, 0x2, R72 ;  /* 0x0000000203367825 */ /* 0x041fe400078e0248 */
[----:B------:R-:W5:Y:S02]  /*12aa0*/  LDL.64 R72, [R1+0x640] ;  /* 0x0006400001487983 */ /* 0x000f640000100a00 */
[----:B--2---:R-:W-:-:S02]  /*12ab0*/  IMAD.WIDE R58, R3, 0x2, R64 ;  /* 0x00000002033a7825 */ /* 0x004fc400078e0240 */
[----:B------:R-:W2:Y:S02]  /*12ac0*/  LDL.64 R64, [R1+0x738] ;  /* 0x0007380001407983 */ /* 0x000ea40000100a00 */
[C---:B------:R-:W-:Y:S02]  /*12ad0*/  IMAD.WIDE R46, R3.reuse, 0x2, R46 ;  /* 0x00000002032e7825 */ /* 0x040fe400078e022e */
[----:B------:R0:W2:Y:S02]  /*12ae0*/  LDG.E.U16 R50, desc[UR10][R58.64] ;  /* 0x0000000a3a327981 */ /* 0x0000a4000c1e1500 */
[C---:B------:R-:W-:Y:S02]  /*12af0*/  IMAD.WIDE R60, R3.reuse, 0x2, R60 ;  /* 0x00000002033c7825 */ /* 0x040fe400078e023c */
[----:B------:R-:W2:Y:S02]  /*12b00*/  LDG.E.U16 R47, desc[UR10][R46.64] ;  /* 0x0000000a2e2f7981 */ /* 0x000ea4000c1e1500 */
[----:B----4-:R-:W-:-:S02]  /*12b10*/  IMAD.WIDE R56, R3, 0x2, R68 ;  /* 0x0000000203387825 */ /* 0x010fc400078e0244 */
[----:B------:R-:W4:Y:S02]  /*12b20*/  LDL.64 R68, [R1+0x5a8] ;  /* 0x0005a80001447983 */ /* 0x000f240000100a00 */
[C---:B0-----:R-:W-:Y:S02]  /*12b30*/  IMAD.WIDE R58, R3.reuse, 0x2, R78 ;  /* 0x00000002033a7825 */ /* 0x041fe400078e024e */
[----:B------:R0:W4:Y:S04]  /*12b40*/  LDG.E.U16 R46, desc[UR10][R60.64] ;  /* 0x0000000a3c2e7981 */ /* 0x000128000c1e1500 */
[----:B------:R1:W4:Y:S01]  /*12b50*/  LDG.E.U16 R79, desc[UR10][R56.64] ;  /* 0x0000000a384f7981 */ /* 0x000322000c1e1500 */
[----:B0-----:R-:W-:-:S03]  /*12b60*/  IMAD.WIDE R60, R3, 0x2, R80 ;  /* 0x00000002033c7825 */ /* 0x001fc600078e0250 */
[----:B------:R3:W4:Y:S04]  /*12b70*/  LDG.E.U16 R81, desc[UR10][R54.64] ;  /* 0x0000000a36517981 */ /* 0x000728000c1e1500 */
[----:B------:R0:W4:Y:S01]  /*12b80*/  LDG.E.U16 R80, desc[UR10][R58.64] ;  /* 0x0000000a3a507981 */ /* 0x000122000c1e1500 */
[----:B-1----:R-:W-:-:S03]  /*12b90*/  IMAD.WIDE R56, R3, 0x2, R76 ;  /* 0x0000000203387825 */ /* 0x002fc600078e024c */
[----:B------:R1:W4:Y:S01]  /*12ba0*/  LDG.E.U16 R82, desc[UR10][R60.64] ;  /* 0x0000000a3c527981 */ /* 0x000322000c1e1500 */
[----:B---3--:R-:W-:-:S03]  /*12bb0*/  IMAD.WIDE R54, R3, 0x2, R62 ;  /* 0x0000000203367825 */ /* 0x008fc600078e023e */
[----:B------:R5:W3:Y:S01]  /*12bc0*/  LDG.E.U16 R76, desc[UR10][R56.64] ;  /* 0x0000000a384c7981 */ /* 0x000ae2000c1e1500 */
[----:B0-----:R-:W-:-:S03]  /*12bd0*/  IMAD.WIDE R58, R3, 0x2, R66 ;  /* 0x00000002033a7825 */ /* 0x001fc600078e0242 */
[----:B------:R-:W3:Y:S04]  /*12be0*/  LDG.E.U16 R78, desc[UR10][R54.64] ;  /* 0x0000000a364e7981 */ /* 0x000ee8000c1e1500 */
[----:B------:R-:W3:Y:S04]  /*12bf0*/  LDL.64 R66, [R1+0x828] ;  /* 0x0008280001427983 */ /* 0x000ee80000100a00 */
[----:B------:R-:W3:Y:S01]  /*12c00*/  LDL.64 R62, [R1+0x5a0] ;  /* 0x0005a000013e7983 */ /* 0x000ee20000100a00 */
[----:B-1----:R-:W-:-:S03]  /*12c10*/  IMAD.WIDE R60, R3, 0x2, R84 ;  /* 0x00000002033c7825 */ /* 0x002fc600078e0254 */
[----:B------:R-:W3:Y:S01]  /*12c20*/  LDL.64 R84, [R1+0x818] ;  /* 0x0008180001547983 */ /* 0x000ee20000100a00 */
[----:B-----5:R-:W-:-:S03]  /*12c30*/  IMAD.WIDE R56, R3, 0x2, R74 ;  /* 0x0000000203387825 */ /* 0x020fc600078e024a */
[----:B------:R-:W5:Y:S04]  /*12c40*/  LDG.E.U16 R77, desc[UR10][R60.64] ;  /* 0x0000000a3c4d7981 */ /* 0x000f68000c1e1500 */
[----:B------:R0:W5:Y:S02]  /*12c50*/  LDG.E.U16 R75, desc[UR10][R58.64] ;  /* 0x0000000a3a4b7981 */ /* 0x000164000c1e1500 */
[C---:B0-----:R-:W-:Y:S02]  /*12c60*/  IMAD.WIDE R58, R3.reuse, 0x2, R72 ;  /* 0x00000002033a7825 */ /* 0x041fe400078e0248 */
[----:B------:R0:W5:Y:S04]  /*12c70*/  LDG.E.U16 R73, desc[UR10][R56.64] ;  /* 0x0000000a38497981 */ /* 0x000168000c1e1500 */
[----:B------:R4:W5:Y:S01]  /*12c80*/  LDG.E.U16 R72, desc[UR10][R58.64] ;  /* 0x0000000a3a487981 */ /* 0x000962000c1e1500 */
[----:B0-----:R-:W-:-:S03]  /*12c90*/  IMAD.WIDE R56, R3, 0x2, R86 ;  /* 0x0000000203387825 */ /* 0x001fc600078e0256 */
[----:B------:R-:W5:Y:S01]  /*12ca0*/  LDL.64 R86, [R1+0x718] ;  /* 0x0007180001567983 */ /* 0x000f620000100a00 */
[----:B------:R-:W-:-:S03]  /*12cb0*/  IMAD.WIDE R60, R3, 0x2, R88 ;  /* 0x00000002033c7825 */ /* 0x000fc600078e0258 */
[----:B------:R-:W5:Y:S01]  /*12cc0*/  LDL.64 R88, [R1+0x620] ;  /* 0x0006200001587983 */ /* 0x000f620000100a00 */
[----:B--2---:R-:W-:-:S03]  /*12cd0*/  IMAD.WIDE R54, R3, 0x2, R64 ;  /* 0x0000000203367825 */ /* 0x004fc600078e0240 */
[----:B------:R-:W2:Y:S01]  /*12ce0*/  LDL.64 R64, [R1+0x820] ;  /* 0x0008200001407983 */ /* 0x000ea20000100a00 */
[----:B------:R-:W-:-:S03]  /*12cf0*/  IMAD.WIDE R70, R3, 0x2, R70 ;  /* 0x0000000203467825 */ /* 0x000fc600078e0246 */
[----:B------:R-:W2:Y:S04]  /*12d00*/  LDG.E.U16 R74, desc[UR10][R54.64] ;  /* 0x0000000a364a7981 */ /* 0x000ea8000c1e1500 */
[----:B------:R-:W2:Y:S01]  /*12d10*/  LDG.E.U16 R70, desc[UR10][R70.64] ;  /* 0x0000000a46467981 */ /* 0x000ea2000c1e1500 */
[----:B----4-:R-:W-:-:S03]  /*12d20*/  IMAD.WIDE R58, R3, 0x2, R68 ;  /* 0x00000002033a7825 */ /* 0x010fc600078e0244 */
[----:B------:R0:W4:Y:S04]  /*12d30*/  LDG.E.U16 R69, desc[UR10][R56.64] ;  /* 0x0000000a38457981 */ /* 0x000128000c1e1500 */
[----:B------:R-:W4:Y:S04]  /*12d40*/  LDG.E.U16 R68, desc[UR10][R58.64] ;  /* 0x0000000a3a447981 */ /* 0x000f28000c1e1500 */
[----:B------:R1:W4:Y:S01]  /*12d50*/  LDG.E.U16 R71, desc[UR10][R60.64] ;  /* 0x0000000a3c477981 */ /* 0x000322000c1e1500 */
[----:B0-----:R-:W-:-:S03]  /*12d60*/  IMAD.WIDE R56, R3, 0x2, R100 ;  /* 0x0000000203387825 */ /* 0x001fc600078e0264 */
[----:B------:R-:W4:Y:S01]  /*12d70*/  LDL.64 R100, [R1+0x618] ;  /* 0x0006180001647983 */ /* 0x000f220000100a00 */
[----:B------:R-:W-:-:S03]  /*12d80*/  IMAD.WIDE R54, R3, 0x2, R90 ;  /* 0x0000000203367825 */ /* 0x000fc600078e025a */
[----:B------:R-:W4:Y:S01]  /*12d90*/  LDL.64 R90, [R1+0x628] ;  /* 0x00062800015a7983 */ /* 0x000f220000100a00 */
[----:B-1----:R-:W-:-:S03]  /*12da0*/  IMAD.WIDE R60, R3, 0x2, R94 ;  /* 0x00000002033c7825 */ /* 0x002fc600078e025e */
[----:B------:R-:W4:Y:S01]  /*12db0*/  LDL.64 R94, [R1+0x610] ;  /* 0x00061000015e7983 */ /* 0x000f220000100a00 */
[----:B------:R-:W-:-:S03]  /*12dc0*/  IMAD.SHL.U32 R37, R37, 0x2, RZ ;  /* 0x0000000225257824 */ /* 0x000fc600078e00ff */
[----:B------:R-:W4:Y:S01]  /*12dd0*/  LDG.E.U16 R54, desc[UR10][R54.64] ;  /* 0x0000000a36367981 */ /* 0x000f22000c1e1500 */
[----:B---3--:R-:W-:-:S03]  /*12de0*/  IMAD.WIDE R58, R3, 0x2, R66 ;  /* 0x00000002033a7825 */ /* 0x008fc600078e0242 */
[----:B------:R-:W3:Y:S01]  /*12df0*/  LDG.E.U16 R66, desc[UR10][R56.64] ;  /* 0x0000000a38427981 */ /* 0x000ee2000c1e1500 */
[----:B------:R-:W-:-:S05]  /*12e00*/  IMAD.WIDE R62, R3, 0x2, R62 ;  /* 0x00000002033e7825 */ /* 0x000fca00078e023e */
[----:B------:R-:W3:Y:S01]  /*12e10*/  LDG.E.U16 R67, desc[UR10][R62.64] ;  /* 0x0000000a3e437981 */ /* 0x000ee2000c1e1500 */
[----:B------:R-:W-:-:S05]  /*12e20*/  IMAD.WIDE R84, R3, 0x2, R84 ;  /* 0x0000000203547825 */ /* 0x000fca00078e0254 */
[----:B------:R0:W3:Y:S02]  /*12e30*/  LDG.E.U16 R62, desc[UR10][R84.64] ;  /* 0x0000000a543e7981 */ /* 0x0000e4000c1e1500 */
[----:B0-----:R-:W-:-:S04]  /*12e40*/  IMAD.WIDE R84, R37, 0x2, R198 ;  /* 0x0000000225547825 */ /* 0x001fc800078e02c6 */
[----:B-----5:R-:W-:-:S04]  /*12e50*/  IMAD.WIDE R86, R3, 0x2, R86 ;  /* 0x0000000203567825 */ /* 0x020fc800078e0256 */
[----:B------:R-:W-:-:S04]  /*12e60*/  IMAD.WIDE R88, R3, 0x2, R88 ;  /* 0x0000000203587825 */ /* 0x000fc800078e0258 */
[----:B------:R-:W-:-:S05]  /*12e70*/  IMAD.WIDE R84, R3, 0x2, R84 ;  /* 0x0000000203547825 */ /* 0x000fca00078e0254 */
[----:B------:R0:W5:Y:S02]  /*12e80*/  LDG.E.U16 R37, desc[UR10][R84.64] ;  /* 0x0000000a54257981 */ /* 0x000164000c1e1500 */
[C---:B0-----:R-:W-:Y:S02]  /*12e90*/  IMAD.WIDE R84, R3.reuse, 0x2, R108 ;  /* 0x0000000203547825 */ /* 0x041fe400078e026c */
[----:B------:R-:W3:Y:S02]  /*12ea0*/  LDL.64 R108, [R1+0x8e8] ;  /* 0x0008e800016c7983 */ /* 0x000ee40000100a00 */
[C---:B--2---:R-:W-:Y:S02]  /*12eb0*/  IMAD.WIDE R56, R3.reuse, 0x2, R64 ;  /* 0x0000000203387825 */ /* 0x044fe400078e0240 */
[----:B------:R0:W2:Y:S04]  /*12ec0*/  LDG.E.U16 R64, desc[UR10][R58.64] ;  /* 0x0000000a3a407981 */ /* 0x0000a8000c1e1500 */
[----:B------:R1:W2:Y:S04]  /*12ed0*/  LDG.E.U16 R65, desc[UR10][R60.64] ;  /* 0x0000000a3c417981 */ /* 0x0002a8000c1e1500 */
[----:B------:R1:W2:Y:S01]  /*12ee0*/  LDG.E.U16 R63, desc[UR10][R56.64] ;  /* 0x0000000a383f7981 */ /* 0x0002a2000c1e1500 */
[----:B0-----:R-:W-:-:S03]  /*12ef0*/  IMAD.WIDE R58, R3, 0x2, R96 ;  /* 0x00000002033a7825 */ /* 0x001fc600078e0260 */
[----:B------:R-:W2:Y:S01]  /*12f00*/  LDL.64 R96, [R1+0x8f0] ;  /* 0x0008f00001607983 */ /* 0x000ea20000100a00 */
[----:B-1----:R-:W-:-:S03]  /*12f10*/  IMAD.WIDE R60, R3, 0x2, R98 ;  /* 0x00000002033c7825 */ /* 0x002fc600078e0262 */
[----:B------:R-:W3:Y:S01]  /*12f20*/  LDL.64 R98, [R1+0x800] ;  /* 0x0008000001627983 */ /* 0x000ee20000100a00 */
[----:B------:R-:W-:-:S03]  /*12f30*/  IMAD.WIDE R56, R3, 0x2, R92 ;  /* 0x0000000203387825 */ /* 0x000fc600078e025c */
[----:B------:R-:W5:Y:S04]  /*12f40*/  LDG.E.U16 R61, desc[UR10][R60.64] ;  /* 0x0000000a3c3d7981 */ /* 0x000f68000c1e1500 */
[----:B------:R-:W5:Y:S04]  /*12f50*/  LDL.64 R92, [R1+0x7f8] ;  /* 0x0007f800015c7983 */ /* 0x000f680000100a00 */
[----:B------:R-:W5:Y:S04]  /*12f60*/  LDG.E.U16 R60, desc[UR10][R58.64] ;  /* 0x0000000a3a3c7981 */ /* 0x000f68000c1e1500 */
[----:B------:R0:W5:Y:S04]  /*12f70*/  LDG.E.U16 R59, desc[UR10][R56.64] ;  /* 0x0000000a383b7981 */ /* 0x000168000c1e1500 */
[----:B------:R4:W5:Y:S01]  /*12f80*/  LDG.E.U16 R58, desc[UR10][R86.64] ;  /* 0x0000000a563a7981 */ /* 0x000962000c1e1500 */
[----:B0-----:R-:W-:-:S03]  /*12f90*/  IMAD.WIDE R56, R3, 0x2, R102 ;  /* 0x0000000203387825 */ /* 0x001fc600078e0266 */
[----:B------:R-:W5:Y:S01]  /*12fa0*/  LDL.64 R102, [R1+0x6f0] ;  /* 0x0006f00001667983 */ /* 0x000f620000100a00 */
[----:B----4-:R-:W-:-:S03]  /*12fb0*/  IMAD.WIDE R86, R3, 0x2, R100 ;  /* 0x0000000203567825 */ /* 0x010fc600078e0264 */
[----:B------:R-:W4:Y:S04]  /*12fc0*/  LDL.64 R100, [R1+0x6f8] ;  /* 0x0006f80001647983 */ /* 0x000f280000100a00 */
[----:B------:R-:W4:Y:S01]  /*12fd0*/  LDG.E.U16 R57, desc[UR10][R56.64] ;  /* 0x0000000a38397981 */ /* 0x000f22000c1e1500 */
[----:B------:R-:W-:-:S03]  /*12fe0*/  IMAD.WIDE R90, R3, 0x2, R90 ;  /* 0x00000002035a7825 */ /* 0x000fc600078e025a */
[----:B------:R-:W4:Y:S01]  /*12ff0*/  LDG.E.U16 R55, desc[UR10][R86.64] ;  /* 0x0000000a56377981 */ /* 0x000f22000c1e1500 */
[----:B------:R-:W-:-:S03]  /*13000*/  IMAD.WIDE R94, R3, 0x2, R94 ;  /* 0x00000002035e7825 */ /* 0x000fc600078e025e */
[----:B------:R-:W4:Y:S04]  /*13010*/  LDG.E.U16 R41, desc[UR10][R90.64] ;  /* 0x0000000a5a297981 */ /* 0x000f28000c1e1500 */
[----:B------:R0:W4:Y:S04]  /*13020*/  LDG.E.U16 R56, desc[UR10][R88.64] ;  /* 0x0000000a58387981 */ /* 0x000128000c1e1500 */
[----:B------:R-:W4:Y:S01]  /*13030*/  LDG.E.U16 R94, desc[UR10][R94.64] ;  /* 0x0000000a5e5e7981 */ /* 0x000f22000c1e1500 */
[----:B0-----:R-:W-:-:S03]  /*13040*/  IMAD.WIDE R88, R3, 0x2, R104 ;  /* 0x0000000203587825 */ /* 0x001fc600078e0268 */
[----:B------:R-:W4:Y:S01]  /*13050*/  LDL.64 R104, [R1+0x600] ;  /* 0x0006000001687983 */ /* 0x000f220000100a00 */
[----:B------:R-:W-:-:S03]  /*13060*/  IMAD.WIDE R90, R3, 0x2, R110 ;  /* 0x00000002035a7825 */ /* 0x000fc600078e026e */
[----:B------:R-:W4:Y:S04]  /*13070*/  LDL.64 R110, [R1+0x8d0] ;  /* 0x0008d000016e7983 */ /* 0x000f280000100a00 */
[----:B------:R0:W4:Y:S02]  /*13080*/  LDG.E.U16 R95, desc[UR10][R88.64] ;  /* 0x0000000a585f7981 */ /* 0x000124000c1e1500 */
[C---:B0-----:R-:W-:Y:S02]  /*13090*/  IMAD.WIDE R88, R3.reuse, 0x2, R116 ;  /* 0x0000000203587825 */ /* 0x041fe400078e0274 */
[----:B------:R-:W4:Y:S02]  /*130a0*/  LDL.64 R116, [R1+0x7e0] ;  /* 0x0007e00001747983 */ /* 0x000f240000100a00 */
[----:B--2---:R-:W-:-:S04]  /*130b0*/  IMAD.WIDE R96, R3, 0x2, R96 ;  /* 0x0000000203607825 */ /* 0x004fc800078e0260 */
[C---:B---3--:R-:W-:Y:S02]  /*130c0*/  IMAD.WIDE R86, R3.reuse, 0x2, R98 ;  /* 0x0000000203567825 */ /* 0x048fe400078e0262 */
[----:B------:R-:W2:Y:S04]  /*130d0*/  LDG.E.U16 R96, desc[UR10][R96.64] ;  /* 0x0000000a60607981 */ /* 0x000ea8000c1e1500 */
[----:B------:R-:W3:Y:S04]  /*130e0*/  LDG.E.U16 R98, desc[UR10][R86.64] ;  /* 0x0000000a56627981 */ /* 0x000ee8000c1e1500 */
[----:B------:R5:W2:Y:S02]  /*130f0*/  LDG.E.U16 R97, desc[UR10][R84.64] ;  /* 0x0000000a54617981 */ /* 0x000aa4000c1e1500 */
[----:B-----5:R-:W-:-:S02]  /*13100*/  IMAD.WIDE R84, R3, 0x2, R92 ;  /* 0x0000000203547825 */ /* 0x020fc400078e025c */
[----:B------:R-:W0:Y:S03]  /*13110*/  LDC R92, c[0x0][0x3c4] ;  /* 0x0000f100ff5c7b82 */ /* 0x000e260000000800 */
[----:B------:R1:W5:Y:S02]  /*13120*/  LDG.E.U16 R99, desc[UR10][R84.64] ;  /* 0x0000000a54637981 */ /* 0x000364000c1e1500 */
[C---:B-1----:R-:W-:Y:S02]  /*13130*/  IMAD.WIDE R84, R3.reuse, 0x2, R114 ;  /* 0x0000000203547825 */ /* 0x042fe400078e0272 */
[----:B------:R-:W2:Y:S02]  /*13140*/  LDL.64 R114, [R1+0x7d8] ;  /* 0x0007d80001727983 */ /* 0x000ea40000100a00 */
[C---:B----4-:R-:W-:Y:S02]  /*13150*/  IMAD.WIDE R86, R3.reuse, 0x2, R100 ;  /* 0x0000000203567825 */ /* 0x050fe400078e0264 */
[----:B------:R1:W4:Y:S04]  /*13160*/  LDG.E.U16 R100, desc[UR10][R88.64] ;  /* 0x0000000a58647981 */ /* 0x000328000c1e1500 */
[----:B------:R-:W3:Y:S01]  /*13170*/  LDG.E.U16 R101, desc[UR10][R90.64] ;  /* 0x0000000a5a657981 */ /* 0x000ee2000c1e1500 */
[----:B-1----:R-:W-:-:S03]  /*13180*/  IMAD.WIDE R88, R3, 0x2, R102 ;  /* 0x0000000203587825 */ /* 0x002fc600078e0266 */
[----:B------:R1:W3:Y:S04]  /*13190*/  LDG.E.U16 R102, desc[UR10][R84.64] ;  /* 0x0000000a54667981 */ /* 0x0002e8000c1e1500 */
[----:B------:R0:W3:Y:S01]  /*131a0*/  LDG.E.U16 R103, desc[UR10][R86.64] ;  /* 0x0000000a56677981 */ /* 0x0000e2000c1e1500 */
[----:B-1----:R-:W-:-:S03]  /*131b0*/  IMAD.WIDE R84, R3, 0x2, R122 ;  /* 0x0000000203547825 */ /* 0x002fc600078e027a */
[----:B------:R-:W3:Y:S01]  /*131c0*/  LDL.64 R122, [R1+0x6e0] ;  /* 0x0006e000017a7983 */ /* 0x000ee20000100a00 */
[----:B0-----:R-:W-:-:S03]  /*131d0*/  IMAD.WIDE R86, R3, 0x2, R104 ;  /* 0x0000000203567825 */ /* 0x001fc600078e0268 */
[----:B------:R0:W4:Y:S04]  /*131e0*/  LDG.E.U16 R104, desc[UR10][R88.64] ;  /* 0x0000000a58687981 */ /* 0x000128000c1e1500 */
[----:B------:R1:W4:Y:S01]  /*131f0*/  LDG.E.U16 R105, desc[UR10][R84.64] ;  /* 0x0000000a54697981 */ /* 0x000322000c1e1500 */
[----:B0-----:R-:W-:-:S03]  /*13200*/  IMAD.WIDE R88, R3, 0x2, R106 ;  /* 0x0000000203587825 */ /* 0x001fc600078e026a */
[----:B------:R-:W4:Y:S01]  /*13210*/  LDG.E.U16 R106, desc[UR10][R86.64] ;  /* 0x0000000a566a7981 */ /* 0x000f22000c1e1500 */
[----:B-1----:R-:W-:-:S03]  /*13220*/  IMAD.WIDE R84, R3, 0x2, R108 ;  /* 0x0000000203547825 */ /* 0x002fc600078e026c */
[----:B------:R0:W4:Y:S01]  /*13230*/  LDG.E.U16 R108, desc[UR10][R88.64] ;  /* 0x0000000a586c7981 */ /* 0x000122000c1e1500 */
[----:B------:R-:W-:-:S03]  /*13240*/  IMAD.WIDE R90, R3, 0x2, R120 ;  /* 0x00000002035a7825 */ /* 0x000fc600078e0278 */
[----:B------:R-:W4:Y:S04]  /*13250*/  LDL.64 R120, [R1+0x6d8] ;  /* 0x0006d80001787983 */ /* 0x000f280000100a00 */
[----:B------:R1:W5:Y:S01]  /*13260*/  LDG.E.U16 R109, desc[UR10][R84.64] ;  /* 0x0000000a546d7981 */ /* 0x000362000c1e1500 */
[----:B0-----:R-:W-:-:S03]  /*13270*/  IMAD.WIDE R88, R3, 0x2, R118 ;  /* 0x0000000203587825 */ /* 0x001fc600078e0276 */
[----:B------:R-:W5:Y:S01]  /*13280*/  LDL.64 R118, [R1+0x6d0] ;  /* 0x0006d00001767983 */ /* 0x000f620000100a00 */
[----:B------:R-:W-:-:S03]  /*13290*/  IMAD.WIDE R86, R3, 0x2, R110 ;  /* 0x0000000203567825 */ /* 0x000fc600078e026e */
[----:B------:R0:W5:Y:S01]  /*132a0*/  LDG.E.U16 R107, desc[UR10][R90.64] ;  /* 0x0000000a5a6b7981 */ /* 0x000162000c1e1500 */
[----:B-1----:R-:W-:-:S03]  /*132b0*/  IMAD R84, R92, 0x5, RZ ;  /* 0x000000055c547824 */ /* 0x002fc600078e02ff */
[----:B------:R1:W5:Y:S01]  /*132c0*/  LDG.E.U16 R110, desc[UR10][R88.64] ;  /* 0x0000000a586e7981 */ /* 0x000362000c1e1500 */
[----:B------:R-:W-:-:S04]  /*132d0*/  IMAD.WIDE R92, R84, 0x2, R202 ;  /* 0x00000002545c7825 */ /* 0x000fc800078e02ca */
[----:B------:R-:W-:-:S04]  /*132e0*/  IMAD.WIDE R84, R84, 0x2, R200 ;  /* 0x0000000254547825 */ /* 0x000fc800078e02c8 */
[C---:B0-----:R-:W-:Y:S02]  /*132f0*/  IMAD.WIDE R90, R3.reuse, 0x2, R112 ;  /* 0x00000002035a7825 */ /* 0x041fe400078e0270 */
[----:B------:R0:W5:Y:S02]  /*13300*/  LDG.E.U16 R112, desc[UR10][R86.64] ;  /* 0x0000000a56707981 */ /* 0x000164000c1e1500 */
[C---:B------:R-:W-:Y:S02]  /*13310*/  IMAD.WIDE R84, R3.reuse, 0x2, R84 ;  /* 0x0000000203547825 */ /* 0x040fe400078e0254 */
[----:B------:R-:W5:Y:S02]  /*13320*/  LDG.E.U16 R111, desc[UR10][R90.64] ;  /* 0x0000000a5a6f7981 */ /* 0x000f64000c1e1500 */
[C---:B-1----:R-:W-:Y:S02]  /*13330*/  IMAD.WIDE R88, R3.reuse, 0x2, R116 ;  /* 0x0000000203587825 */ /* 0x042fe400078e0274 */
[----:B------:R1:W5:Y:S02]  /*13340*/  LDG.E.U16 R117, desc[UR10][R84.64] ;  /* 0x0000000a54757981 */ /* 0x000364000c1e1500 */
[----:B0-----:R-:W-:-:S02]  /*13350*/  IMAD.WIDE R86, R3, 0x2, R124 ;  /* 0x0000000203567825 */ /* 0x001fc400078e027c */
[----:B------:R-:W5:Y:S04]  /*13360*/  LDL.64 R124, [R1+0x8c8] ;  /* 0x0008c800017c7983 */ /* 0x000f680000100a00 */
[----:B------:R0:W5:Y:S01]  /*13370*/  LDG.E.U16 R113, desc[UR10][R86.64] ;  /* 0x0000000a56717981 */ /* 0x000162000c1e1500 */
[----:B-1----:R-:W-:-:S03]  /*13380*/  IMAD.WIDE R84, R3, 0x2, R130 ;  /* 0x0000000203547825 */ /* 0x002fc600078e0282 */
[----:B------:R-:W5:Y:S01]  /*13390*/  LDL.64 R130, [R1+0x7c8] ;  /* 0x0007c80001827983 */ /* 0x000f620000100a00 */
[----:B------:R-:W-:-:S04]  /*133a0*/  IMAD.WIDE R92, R3, 0x2, R92 ;  /* 0x00000002035c7825 */ /* 0x000fc800078e025c */
[C---:B0-----:R-:W-:Y:S01]  /*133b0*/  IMAD.WIDE R86, R3.reuse, 0x2, R128 ;  /* 0x0000000203567825 */ /* 0x041fe200078e0280 */
[----:B------:R-:W5:Y:S04]  /*133c0*/  LDG.E.U16 R116, desc[UR10][R92.64] ;  /* 0x0000000a5c747981 */ /* 0x000f68000c1e1500 */
[----:B------:R-:W5:Y:S01]  /*133d0*/  LDL.64 R128, [R1+0x7c0] ;  /* 0x0007c00001807983 */ /* 0x000f620000100a00 */
[----:B--2---:R-:W-:-:S03]  /*133e0*/  IMAD.WIDE R90, R3, 0x2, R114 ;  /* 0x00000002035a7825 */ /* 0x004fc600078e0272 */
[----:B------:R3:W2:Y:S04]  /*133f0*/  LDG.E.U16 R114, desc[UR10][R88.64] ;  /* 0x0000000a58727981 */ /* 0x0006a8000c1e1500 */
[----:B------:R4:W2:Y:S01]  /*13400*/  LDG.E.U16 R115, desc[UR10][R90.64] ;  /* 0x0000000a5a737981 */ /* 0x0008a2000c1e1500 */
[----:B---3--:R-:W-:-:S04]  /*13410*/  IMAD.WIDE R88, R3, 0x2, R122 ;  /* 0x0000000203587825 */ /* 0x008fc800078e027a */
[C---:B----4-:R-:W-:Y:S02]  /*13420*/  IMAD.WIDE R90, R3.reuse, 0x2, R120 ;  /* 0x00000002035a7825 */ /* 0x050fe400078e0278 */
[----:B------:R0:W3:Y:S04]  /*13430*/  LDG.E.U16 R120, desc[UR10][R88.64] ;  /* 0x0000000a58787981 */ /* 0x0000e8000c1e1500 */
[----:B------:R-:W4:Y:S01]  /*13440*/  LDG.E.U16 R121, desc[UR10][R90.64] ;  /* 0x0000000a5a797981 */ /* 0x000f22000c1e1500 */
[----:B-----5:R-:W-:-:S03]  /*13450*/  IMAD.WIDE R92, R3, 0x2, R118 ;  /* 0x00000002035c7825 */ /* 0x020fc600078e0276 */
[----:B------:R1:W5:Y:S01]  /*13460*/  LDG.E.U16 R118, desc[UR10][R84.64] ;  /* 0x0000000a54767981 */ /* 0x000362000c1e1500 */
[----:B0-----:R-:W-:-:S03]  /*13470*/  IMAD.WIDE R88, R3, 0x2, R138 ;  /* 0x0000000203587825 */ /* 0x001fc600078e028a */
[----:B------:R0:W2:Y:S04]  /*13480*/  LDG.E.U16 R119, desc[UR10][R86.64] ;  /* 0x0000000a56777981 */ /* 0x0000a8000c1e1500 */
[----:B------:R-:W2:Y:S01]  /*13490*/  LDL.64 R138, [R1+0x570] ;  /* 0x00057000018a7983 */ /* 0x000ea20000100a00 */
[----:B-1----:R-:W-:-:S03]  /*134a0*/  IMAD.WIDE R84, R3, 0x2, R142 ;  /* 0x0000000203547825 */ /* 0x002fc600078e028e */
[----:B------:R-:W3:Y:S01]  /*134b0*/  LDL.64 R142, [R1+0x580] ;  /* 0x00058000018e7983 */ /* 0x000ee20000100a00 */
[----:B0-----:R-:W-:-:S03]  /*134c0*/  IMAD.WIDE R86, R3, 0x2, R140 ;  /* 0x0000000203567825 */ /* 0x001fc600078e028c */
[----:B------:R-:W4:Y:S01]  /*134d0*/  LDL.64 R140, [R1+0x578] ;  /* 0x00057800018c7983 */ /* 0x000f220000100a00 */
[----:B------:R-:W-:-:S03]  /*134e0*/  IMAD.WIDE R90, R3, 0x2, R126 ;  /* 0x00000002035a7825 */ /* 0x000fc600078e027e */
[----:B------:R0:W5:Y:S04]  /*134f0*/  LDG.E.U16 R122, desc[UR10][R92.64] ;  /* 0x0000000a5c7a7981 */ /* 0x000168000c1e1500 */
[----:B------:R1:W5:Y:S04]  /*13500*/  LDG.E.U16 R123, desc[UR10][R84.64] ;  /* 0x0000000a547b7981 */ /* 0x000368000c1e1500 */
[----:B------:R1:W5:Y:S01]  /*13510*/  LDG.E.U16 R126, desc[UR10][R90.64] ;  /* 0x0000000a5a7e7981 */ /* 0x000362000c1e1500 */
[----:B0-----:R-:W-:-:S03]  /*13520*/  IMAD.WIDE R92, R3, 0x2, R124 ;  /* 0x00000002035c7825 */ /* 0x001fc600078e027c */
[----:B------:R0:W5:Y:S01]  /*13530*/  LDG.E.U16 R124, desc[UR10][R86.64] ;  /* 0x0000000a567c7981 */ /* 0x000162000c1e1500 */
[----:B-1----:R-:W-:-:S03]  /*13540*/  IMAD.WIDE R84, R3, 0x2, R156 ;  /* 0x0000000203547825 */ /* 0x002fc600078e029c */
[----:B------:R1:W5:Y:S01]  /*13550*/  LDG.E.U16 R125, desc[UR10][R88.64] ;  /* 0x0000000a587d7981 */ /* 0x000362000c1e1500 */
[----:B------:R-:W-:-:S03]  /*13560*/  IMAD.WIDE R90, R3, 0x2, R130 ;  /* 0x00000002035a7825 */ /* 0x000fc600078e0282 */
[----:B------:R1:W5:Y:S01]  /*13570*/  LDG.E.U16 R127, desc[UR10][R92.64] ;  /* 0x0000000a5c7f7981 */ /* 0x000362000c1e1500 */
[----:B0-----:R-:W-:-:S03]  /*13580*/  IMAD.WIDE R86, R3, 0x2, R154 ;  /* 0x0000000203567825 */ /* 0x001fc600078e029a */
[----:B------:R0:W5:Y:S01]  /*13590*/  LDG.E.U16 R131, desc[UR10][R90.64] ;  /* 0x0000000a5a837981 */ /* 0x000162000c1e1500 */
[----:B-1----:R-:W-:-:S04]  /*135a0*/  IMAD.WIDE R88, R3, 0x2, R132 ;  /* 0x0000000203587825 */ /* 0x002fc800078e0284 */
[C---:B------:R-:W-:Y:S01]  /*135b0*/  IMAD.WIDE R92, R3.reuse, 0x2, R128 ;  /* 0x00000002035c7825 */ /* 0x040fe200078e0280 */
[----:B------:R1:W5:Y:S03]  /*135c0*/  LDG.E.U16 R130, desc[UR10][R88.64] ;  /* 0x0000000a58827981 */ /* 0x000366000c1e1500 */
[C---:B0-----:R-:W-:Y:S01]  /*135d0*/  IMAD.WIDE R90, R3.reuse, 0x2, R136 ;  /* 0x00000002035a7825 */ /* 0x041fe200078e0288 */
[----:B------:R0:W5:Y:S04]  /*135e0*/  LDG.E.U16 R128, desc[UR10][R84.64] ;  /* 0x0000000a54807981 */ /* 0x000168000c1e1500 */
[----:B------:R0:W5:Y:S01]  /*135f0*/  LDG.E.U16 R129, desc[UR10][R86.64] ;  /* 0x0000000a56817981 */ /* 0x000162000c1e1500 */
[----:B-1----:R-:W-:-:S03]  /*13600*/  IMAD.WIDE R88, R3, 0x2, R148 ;  /* 0x0000000203587825 */ /* 0x002fc600078e0294 */
[----:B------:R1:W5:Y:S01]  /*13610*/  LDG.E.U16 R132, desc[UR10][R92.64] ;  /* 0x0000000a5c847981 */ /* 0x000362000c1e1500 */
[----:B0-----:R-:W-:-:S03]  /*13620*/  IMAD.WIDE R84, R3, 0x2, R152 ;  /* 0x0000000203547825 */ /* 0x001fc600078e0298 */
[----:B------:R-:W5:Y:S01]  /*13630*/  LDG.E.U16 R136, desc[UR10][R90.64] ;  /* 0x0000000a5a887981 */ /* 0x000f62000c1e1500 */
[----:B------:R-:W-:-:S03]  /*13640*/  IMAD.WIDE R86, R3, 0x2, R150 ;  /* 0x0000000203567825 */ /* 0x000fc600078e0296 */
[----:B------:R0:W5:Y:S01]  /*13650*/  LDG.E.U16 R133, desc[UR10][R84.64] ;  /* 0x0000000a54857981 */ /* 0x000162000c1e1500 */
[----:B-1----:R-:W-:-:S03]  /*13660*/  IMAD.WIDE R92, R3, 0x2, R134 ;  /* 0x00000002035c7825 */ /* 0x002fc600078e0286 */
[----:B------:R1:W5:Y:S04]  /*13670*/  LDG.E.U16 R134, desc[UR10][R86.64] ;  /* 0x0000000a56867981 */ /* 0x000368000c1e1500 */
[----:B------:R-:W5:Y:S01]  /*13680*/  LDG.E.U16 R135, desc[UR10][R88.64] ;  /* 0x0000000a58877981 */ /* 0x000f62000c1e1500 */
[----:B0-----:R-:W-:-:S03]  /*13690*/  IMAD.WIDE R84, R3, 0x2, R146 ;  /* 0x0000000203547825 */ /* 0x001fc600078e0292 */
[----:B------:R2:W5:Y:S01]  /*136a0*/  LDG.E.U16 R137, desc[UR10][R92.64] ;  /* 0x0000000a5c897981 */ /* 0x000562000c1e1500 */
[----:B-1----:R-:W-:-:S03]  /*136b0*/  IMAD.WIDE R86, R3, 0x2, R144 ;  /* 0x0000000203567825 */ /* 0x002fc600078e0290 */
[----:B------:R0:W5:Y:S04]  /*136c0*/  LDG.E.U16 R84, desc[UR10][R84.64] ;  /* 0x0000000a54547981 */ /* 0x000168000c1e1500 */
[----:B------:R-:W5:Y:S01]  /*136d0*/  LDG.E.U16 R86, desc[UR10][R86.64] ;  /* 0x0000000a56567981 */ /* 0x000f62000c1e1500 */
[----:B--2---:R-:W-:-:S04]  /*136e0*/  IMAD.WIDE R92, R3, 0x2, R138 ;  /* 0x00000002035c7825 */ /* 0x004fc800078e028a */
[C---:B---3--:R-:W-:Y:S02]  /*136f0*/  IMAD.WIDE R88, R3.reuse, 0x2, R142 ;  /* 0x0000000203587825 */ /* 0x048fe400078e028e */
[----:B------:R-:W2:Y:S02]  /*13700*/  LDG.E.U16 R92, desc[UR10][R92.64] ;  /* 0x0000000a5c5c7981 */ /* 0x000ea4000c1e1500 */
[----:B----4-:R-:W-:Y:S02]  /*13710*/  IMAD.WIDE R90, R3, 0x2, R140 ;  /* 0x00000002035a7825 */ /* 0x010fe400078e028c */
[----:B------:R-:W3:Y:S04]  /*13720*/  LDG.E.U16 R88, desc[UR10][R88.64] ;  /* 0x0000000a58587981 */ /* 0x000ee8000c1e1500 */
[----:B------:R-:W4:Y:S01]  /*13730*/  LDG.E.U16 R90, desc[UR10][R90.64] ;  /* 0x0000000a5a5a7981 */ /* 0x000f22000c1e1500 */
[----:B------:R-:W1:Y:S01]  /*13740*/  S2R R138, SR_TID.X ;  /* 0x00000000008a7919 */ /* 0x000e620000002100 */
[----:B------:R-:W-:-:S02]  /*13750*/  UMOV UR70, 0x1 ;  /* 0x0000000100467882 */ /* 0x000fc40000000000 */
[----:B------:R-:W-:-:S04]  /*13760*/  @!UP0 UIADD3 UR70, UPT, UPT, -UR70, 0x100000, URZ ;  /* 0x0010000046468890 */ /* 0x000fc8000fffe1ff */
[----:B------:R-:W-:Y:S02]  /*13770*/  @!UP0 USHF.L.U32 UR71, UR70, 0xb, URZ ;  /* 0x0000000b46478899 */ /* 0x000fe400080006ff */
[----:B------:R-:W-:Y:S01]  /*13780*/  @!UP0 USHF.L.U32 UR70, UR70, 0x1, URZ ;  /* 0x0000000146468899 */ /* 0x000fe200080006ff */
[C---:B-1----:R-:W-:Y:S02]  /*13790*/  LOP3.LUT R153, R138.reuse, 0x3f, RZ, 0xc0, !PT ;  /* 0x0000003f8a997812 */ /* 0x042fe400078ec0ff */
[----:B0-----:R-:W-:Y:S02]  /*137a0*/  LOP3.LUT R85, R138, 0x40, RZ, 0xc0, !PT ;  /* 0x000000408a557812 */ /* 0x001fe400078ec0ff */
[----:B------:R-:W-:-:S05]  /*137b0*/  SHF.L.U32 R153, R153, 0x1, RZ ;  /* 0x0000000199997819 */ /* 0x000fca00000006ff */
[----:B------:R-:W-:-:S05]  /*137c0*/  IMAD R85, R85, 0x40, R153 ;  /* 0x0000004055557824 */ /* 0x000fca00078e0299 */
[----:B------:R0:W-:Y:S04]  /*137d0*/  STS.U16 [R85+UR9+0x1a000], R4 ;  /* 0x01a0000455007988 */ /* 0x0001e80008000409 */
[----:B------:R1:W-:Y:S01]  /*137e0*/  STS.U16 [R85+UR9+0x1c000], R5 ;  /* 0x01c0000555007988 */ /* 0x0003e20008000409 */
[----:B0-----:R-:W-:-:S03]  /*137f0*/  LOP3.LUT R4, R85, 0x10, RZ, 0x3c, !PT ;  /* 0x0000001055047812 */ /* 0x001fc600078e3cff */
[----:B------:R-:W-:Y:S01]  /*13800*/  STS.U16 [R85+UR9+0x18000], R27 ;  /* 0x0180001b55007988 */ /* 0x000fe20008000409 */
[----:B-1----:R-:W-:-:S03]  /*13810*/  LOP3.LUT R5, R85, 0x20, RZ, 0x3c, !PT ;  /* 0x0000002055057812 */ /* 0x002fc600078e3cff */
        /* <DEDUP_REMOVED lines=30> */
[----:B------:R-:W-:Y:S01]  /*13a00*/  STS.U16 [R5+UR9+0x18100], R34 ;  /* 0x0181002205007988 */ /* 0x000fe20008000409 */
[----:B0-----:R-:W-:-:S03]  /*13a10*/  LOP3.LUT R4, R85, 0x30, RZ, 0x3c, !PT ;  /* 0x0000003055047812 */ /* 0x001fc600078e3cff */
        /* <DEDUP_REMOVED lines=48> */
[----:B------:R-:W-:-:S03]  /*13d20*/  VOTEU.ALL UP1, P0 ;  /* 0x0000000000ff7886 */ /* 0x000fc60000020000 */
[----:B------:R1:W-:Y:S01]  /*13d30*/  STS.U16 [R4+UR9+0x18280], R116 ;  /* 0x0182807404007988 */ /* 0x0003e20008000409 */
[C---:B0-----:R-:W-:Y:S02]  /*13d40*/  LOP3.LUT R5, R85.reuse, 0x60, RZ, 0x3c, !PT ;  /* 0x0000006055057812 */ /* 0x041fe400078e3cff */
[----:B------:R-:W-:Y:S01]  /*13d50*/  LOP3.LUT R85, R85, 0x70, RZ, 0x3c, !PT ;  /* 0x0000007055557812 */ /* 0x000fe200078e3cff */
[----:B------:R1:W-:Y:S04]  /*13d60*/  STS.U16 [R4+UR9+0x1a280], R117 ;  /* 0x01a2807504007988 */ /* 0x0003e80008000409 */
        /* <DEDUP_REMOVED lines=21> */
[----:B-----5:R1:W-:Y:S04]  /*13ec0*/  STS.U16 [R5+UR9+0x1e700], R118 ;  /* 0x01e7007605007988 */ /* 0x0203e80008000409 */
        /* <DEDUP_REMOVED lines=21> */
[----:B---3--:R1:W-:Y:S04]  /*14020*/  STS.U16 [R85+UR9+0x1af80], R88 ;  /* 0x01af805855007988 */ /* 0x0083e80008000409 */
[----:B----4-:R1:W-:Y:S04]  /*14030*/  STS.U16 [R85+UR9+0x1cf80], R90 ;  /* 0x01cf805a55007988 */ /* 0x0103e80008000409 */
[----:B--2---:R1:W-:Y:S01]  /*14040*/  STS.U16 [R85+UR9+0x1ef80], R92 ;  /* 0x01ef805c55007988 */ /* 0x0043e20008000409 */
[----:B------:R0:W-:Y:S06]  /*14050*/  MEMBAR.ALL.CTA ;  /* 0x0000000000007992 */ /* 0x0001ec0000008000 */
[----:B0-----:R-:W-:Y:S04]  /*14060*/  FENCE.VIEW.ASYNC.S ;  /* 0x00000000000073c6 */ /* 0x001fe80000000000 */
[----:B------:R-:W0:Y:S02]  /*14070*/  FENCE.VIEW.ASYNC.S ;  /* 0x00000000000073c6 */ /* 0x000e240000000000 */
[----:B0-----:R1:W0:Y:S02]  /*14080*/  @!UP1 SYNCS.EXCH.64 URZ, [UR9+0x28010], UR70 ;  /* 0x0280104609ff95b2 */ /* 0x0012240008000100 */
[----:B0-----:R-:W-:Y:S06]  /*14090*/  BAR.SYNC.DEFER_BLOCKING 0x0 ;  /* 0x0000000000007b1d */ /* 0x001fec0000010000 */
[----:B-1----:R-:W-:Y:S05]  /*140a0*/  @P5 BRA `(.L_x_14) ;  /* 0x0000000800d85947 */ /* 0x002fea0003800000 */
[----:B------:R-:W2:Y:S04]  /*140b0*/  LDL.64 R144, [R1+0x160] ;  /* 0x0001600001907983 */ /* 0x000ea80000100a00 */
[----:B------:R-:W3:Y:S04]  /*140c0*/  LDL.64 R140, [R1+0x158] ;  /* 0x00015800018c7983 */ /* 0x000ee80000100a00 */
[----:B------:R-:W4:Y:S04]  /*140d0*/  LDL.64 R146, [R1+0x150] ;  /* 0x0001500001927983 */ /* 0x000f280000100a00 */
[----:B------:R-:W5:Y:S04]  /*140e0*/  LDL.64 R30, [R1+0x148] ;  /* 0x00014800011e7983 */ /* 0x000f680000100a00 */
[----:B------:R-:W5:Y:S04]  /*140f0*/  LDL.64 R142, [R1+0x140] ;  /* 0x00014000018e7983 */ /* 0x000f680000100a00 */
[----:B------:R-:W5:Y:S04]  /*14100*/  LDL.64 R26, [R1+0x138] ;  /* 0x00013800011a7983 */ /* 0x000f680000100a00 */
[----:B------:R-:W5:Y:S04]  /*14110*/  LDL.64 R138, [R1+0x130] ;  /* 0x00013000018a7983 */ /* 0x000f680000100a00 */
[----:B------:R-:W5:Y:S01]  /*14120*/  LDL.64 R32, [R1+0x128] ;  /* 0x0001280001207983 */ /* 0x000f620000100a00 */
[----:B------:R-:W-:-:S03]  /*14130*/  R2UR UR70, R245 ;  /* 0x00000000f54672ca */ /* 0x000fc600000e0000 */
[----:B------:R-:W5:Y:S04]  /*14140*/  LDL.64 R28, [R1+0x120] ;  /* 0x00012000011c7983 */ /* 0x000f680000100a00 */
[----:B------:R-:W5:Y:S01]  /*14150*/  LDL.64 R22, [R1+0x118] ;  /* 0x0001180001167983 */ /* 0x000f620000100a00 */
[----:B------:R-:W-:-:S03]  /*14160*/  ELECT P1, URZ, PT ;  /* 0x0000000000ff782f */ /* 0x000fc60003820000 */
[----:B------:R-:W5:Y:S02]  /*14170*/  LDL.64 R18, [R1+0x110] ;  /* 0x0001100001127983 */ /* 0x000f640000100a00 */
[----:B------:R-:W-:Y:S01]  /*14180*/  IMAD.U32 R4, RZ, RZ, UR70 ;  /* 0x00000046ff047e24 */ /* 0x000fe2000f8e00ff */
[----:B------:R-:W-:Y:S01]  /*14190*/  R2UR UR70, R252 ;  /* 0x00000000fc4672ca */ /* 0x000fe200000e0000 */
[----:B------:R-:W5:Y:S06]  /*141a0*/  LDL.64 R24, [R1+0x108] ;  /* 0x0001080001187983 */ /* 0x000f6c0000100a00 */
[----:B------:R-:W-:-:S06]  /*141b0*/  @P1 IMAD.MOV.U32 R7, RZ, RZ, 0x40004040 ;  /* 0x40004040ff071424 */ /* 0x000fcc00078e00ff */
[----:B------:R-:W-:Y:S01]  /*141c0*/  IMAD.U32 R6, RZ, RZ, UR70 ;  /* 0x00000046ff067e24 */ /* 0x000fe2000f8e00ff */
[----:B------:R-:W-:-:S04]  /*141d0*/  @P1 R2UR UR73, R7 ;  /* 0x00000000074912ca */ /* 0x000fc800000e0000 */
[----:B------:R-:W-:Y:S02]  /*141e0*/  @P1 R2UR UR72, R6 ;  /* 0x00000000064812ca */ /* 0x000fe400000e0000 */
[----:B------:R-:W5:Y:S01]  /*141f0*/  LDL.64 R6, [R1+0x100] ;  /* 0x0001000001067983 */ /* 0x000f620000100a00 */
[----:B------:R-:W-:-:S03]  /*14200*/  @P1 R2UR UR70, R4 ;  /* 0x00000000044612ca */ /* 0x000fc600000e0000 */
[----:B------:R-:W5:Y:S01]  /*14210*/  LDL R4, [R1+0x938] ;  /* 0x0009380001047983 */ /* 0x000f620000100800 */
[----:B------:R-:W-:-:S04]  /*14220*/  @P1 MOV R5, 0x40004040 ;  /* 0x4000404000051802 */ /* 0x000fc80000000f00 */
[----:B------:R-:W-:Y:S02]  /*14230*/  @P1 R2UR UR71, R5 ;  /* 0x00000000054712ca */ /* 0x000fe400000e0000 */
[----:B------:R-:W-:Y:S01]  /*14240*/  MOV.SPILL R12, UR11 ;  /* 0x0000000b000c7c02 */ /* 0x000fe20009000f00 */
[----:B------:R-:W-:Y:S01]  /*14250*/  UMOV UR11, 0x4088010 ;  /* 0x04088010000b7882 */ /* 0x000fe20000000000 */
[----:B------:R-:W-:Y:S01]  /*14260*/  MOV.SPILL R13, UR10 ;  /* 0x0000000a000d7c02 */ /* 0x000fe20009000f00 */
[----:B------:R-:W-:Y:S01]  /*14270*/  UMOV UR10, 0x0 ;  /* 0x00000000000a7882 */ /* 0x000fe20000000000 */
[----:B------:R-:W-:Y:S02]  /*14280*/  MOV.SPILL R10, UR69 ;  /* 0x00000045000a7c02 */ /* 0x000fe40009000f00 */
[----:B------:R-:W-:Y:S02]  /*14290*/  MOV.SPILL R11, UR68 ;  /* 0x00000044000b7c02 */ /* 0x000fe40009000f00 */
[----:B------:R-:W-:-:S02]  /*142a0*/  R2UR UR68, R210 ;  /* 0x00000000d24472ca */ /* 0x000fc400000e0000 */
[----:B------:R-:W-:Y:S01]  /*142b0*/  R2UR UR69, R211 ;  /* 0x00000000d34572ca */ /* 0x000fe200000e0000 */
[----:B------:R0:W-:Y:S01]  /*142c0*/  UTCHMMA gdesc[UR70], gdesc[UR72], tmem[UR5], tmem[UR10], idesc[UR11], !UPT ;  /* 0x00ff0a48460075ea */ /* 0x0001e2000f800005 */
[----:B------:R-:W-:Y:S02]  /*142d0*/  MOV.SPILL R14, UR9 ;  /* 0x00000009000e7c02 */ /* 0x000fe40009000f00 */
[----:B------:R-:W-:Y:S02]  /*142e0*/  MOV.SPILL R15, UR8 ;  /* 0x00000008000f7c02 */ /* 0x000fe40009000f00 */
[----:B------:R-:W-:Y:S02]  /*142f0*/  MOV.SPILL R8, UR67 ;  /* 0x0000004300087c02 */ /* 0x000fe40009000f00 */
[----:B------:R-:W-:Y:S01]  /*14300*/  MOV.SPILL R9, UR66 ;  /* 0x0000004200097c02 */ /* 0x000fe20009000f00 */
[----:B0-----:R-:W-:Y:S01]  /*14310*/  UMOV UR72, 0x0 ;  /* 0x0000000000487882 */ /* 0x001fe20000000000 */
[----:B------:R-:W-:-:S03]  /*14320*/  UMOV UR73, 0x4088010 ;  /* 0x0408801000497882 */ /* 0x000fc60000000000 */
[----:B------:R-:W-:Y:S01]  /*14330*/  UTCHMMA gdesc[UR68], gdesc[UR12], tmem[UR5], tmem[UR72], idesc[UR73], UPT ;  /* 0x00ff480c440075ea */ /* 0x000fe2000b800005 */
[----:B------:R-:W-:Y:S02]  /*14340*/  MOV.SPILL R16, UR7 ;  /* 0x0000000700107c02 */ /* 0x000fe40009000f00 */
[----:B------:R-:W-:Y:S02]  /*14350*/  MOV.SPILL R17, UR6 ;  /* 0x0000000600117c02 */ /* 0x000fe40009000f00 */
[----:B--2---:R-:W-:Y:S02]  /*14360*/  R2UR UR8, R144 ;  /* 0x00000000900872ca */ /* 0x004fe400000e0000 */
[----:B------:R-:W-:Y:S02]  /*14370*/  R2UR UR9, R145 ;  /* 0x00000000910972ca */ /* 0x000fe400000e0000 */
[----:B---3--:R-:W-:Y:S02]  /*14380*/  R2UR UR70, R140 ;  /* 0x000000008c4672ca */ /* 0x008fe400000e0000 */
[----:B------:R-:W-:-:S02]  /*14390*/  R2UR UR71, R141 ;  /* 0x000000008d4772ca */ /* 0x000fc400000e0000 */
[----:B----4-:R-:W-:Y:S02]  /*143a0*/  R2UR UR66, R146 ;  /* 0x00000000924272ca */ /* 0x010fe400000e0000 */
[----:B------:R-:W-:-:S09]  /*143b0*/  R2UR UR67, R147 ;  /* 0x00000000934372ca */ /* 0x000fd200000e0000 */
[----:B------:R0:W-:Y:S01]  /*143c0*/  UTCHMMA gdesc[UR8], gdesc[UR70], tmem[UR5], tmem[UR72], idesc[UR73], UPT ;  /* 0x00ff4846080075ea */ /* 0x0001e2000b800005 */
[----:B-----5:R-:W-:Y:S02]  /*143d0*/  R2UR UR6, R142 ;  /* 0x000000008e0672ca */ /* 0x020fe400000e0000 */
[----:B------:R-:W-:Y:S02]  /*143e0*/  R2UR UR7, R143 ;  /* 0x000000008f0772ca */ /* 0x000fe400000e0000 */
[----:B0-----:R-:W-:Y:S02]  /*143f0*/  R2UR UR72, R30 ;  /* 0x000000001e4872ca */ /* 0x001fe400000e0000 */
[----:B------:R-:W-:Y:S01]  /*14400*/  R2UR UR73, R31 ;  /* 0x000000001f4972ca */ /* 0x000fe200000e0000 */
[----:B------:R-:W-:Y:S01]  /*14410*/  UMOV UR70, 0x0 ;  /* 0x0000000000467882 */ /* 0x000fe20000000000 */
[----:B------:R-:W-:Y:S02]  /*14420*/  UMOV UR71, 0x4088010 ;  /* 0x0408801000477882 */ /* 0x000fe40000000000 */
[----:B------:R-:W-:Y:S01]  /*14430*/  UTCHMMA gdesc[UR76], gdesc[UR66], tmem[UR5], tmem[UR70], idesc[UR71], UPT ;  /* 0x00ff46424c0075ea */ /* 0x000fe2000b800005 */
[----:B------:R-:W-:-:S08]  /*14440*/  R2UR UR10, R138 ;  /* 0x000000008a0a72ca */ /* 0x000fd000000e0000 */
[----:B------:R0:W-:Y:S01]  /*14450*/  UTCHMMA gdesc[UR74], gdesc[UR72], tmem[UR5], tmem[UR70], idesc[UR71], UPT ;  /* 0x00ff46484a0075ea */ /* 0x0001e2000b800005 */
[----:B------:R-:W-:Y:S02]  /*14460*/  R2UR UR11, R139 ;  /* 0x000000008b0b72ca */ /* 0x000fe400000e0000 */
[----:B------:R-:W-:Y:S01]  /*14470*/  R2UR UR68, R32 ;  /* 0x00000000204472ca */ /* 0x000fe200000e0000 */
[----:B0-----:R-:W-:Y:S01]  /*14480*/  UMOV UR72, 0x0 ;  /* 0x0000000000487882 */ /* 0x001fe20000000000 */
[----:B------:R-:W-:Y:S02]  /*14490*/  UMOV UR73, 0x4088010 ;  /* 0x0408801000497882 */ /* 0x000fe40000000000 */
[----:B------:R0:W-:Y:S01]  /*144a0*/  UTCHMMA gdesc[UR14], gdesc[UR6], tmem[UR5], tmem[UR72], idesc[UR73], UPT ;  /* 0x00ff48060e0075ea */ /* 0x0001e2000b800005 */
[----:B------:R-:W-:Y:S02]  /*144b0*/  R2UR UR69, R33 ;  /* 0x00000000214572ca */ /* 0x000fe400000e0000 */
[----:B0-----:R-:W-:-:S02]  /*144c0*/  R2UR UR72, R26 ;  /* 0x000000001a4872ca */ /* 0x001fc400000e0000 */
[----:B------:R-:W-:Y:S02]  /*144d0*/  R2UR UR73, R27 ;  /* 0x000000001b4972ca */ /* 0x000fe400000e0000 */
[----:B------:R-:W-:Y:S02]  /*144e0*/  R2UR UR8, R28 ;  /* 0x000000001c0872ca */ /* 0x000fe400000e0000 */
[----:B------:R-:W-:-:S09]  /*144f0*/  R2UR UR9, R29 ;  /* 0x000000001d0972ca */ /* 0x000fd200000e0000 */
[----:B------:R0:W-:Y:S02]  /*14500*/  UTCHMMA gdesc[UR16], gdesc[UR72], tmem[UR5], tmem[UR70], idesc[UR71], UPT ;  /* 0x00ff4648100075ea */ /* 0x0001e4000b800005 */
[----:B0-----:R-:W-:Y:S01]  /*14510*/  UMOV UR72, 0x0 ;  /* 0x0000000000487882 */ /* 0x001fe20000000000 */
[----:B------:R-:W-:Y:S02]  /*14520*/  UMOV UR73, 0x4088010 ;  /* 0x0408801000497882 */ /* 0x000fe40000000000 */
[----:B------:R-:W-:Y:S01]  /*14530*/  UTCHMMA gdesc[UR18], gdesc[UR10], tmem[UR5], tmem[UR72], idesc[UR73], UPT ;  /* 0x00ff480a120075ea */ /* 0x000fe2000b800005 */
[----:B------:R0:W-:Y:S01]  /*14540*/  UTCHMMA gdesc[UR20], gdesc[UR68], tmem[UR5], tmem[UR72], idesc[UR73], UPT ;  /* 0x00ff4844140075ea */ /* 0x0001e2000b800005 */
[----:B------:R-:W-:Y:S01]  /*14550*/  UTCHMMA gdesc[UR22], gdesc[UR8], tmem[UR5], tmem[UR70], idesc[UR71], UPT ;  /* 0x00ff4608160075ea */ /* 0x000fe2000b800005 */
[----:B0-----:R-:W-:Y:S02]  /*14560*/  R2UR UR72, R22 ;  /* 0x00000000164872ca */ /* 0x001fe400000e0000 */
[----:B------:R-:W-:-:S02]  /*14570*/  R2UR UR73, R23 ;  /* 0x00000000174972ca */ /* 0x000fc400000e0000 */
[----:B------:R-:W-:Y:S02]  /*14580*/  R2UR UR6, R24 ;  /* 0x00000000180672ca */ /* 0x000fe400000e0000 */
[----:B------:R-:W-:-:S09]  /*14590*/  R2UR UR7, R25 ;  /* 0x00000000190772ca */ /* 0x000fd200000e0000 */
[----:B------:R0:W-:Y:S02]  /*145a0*/  UTCHMMA gdesc[UR24], gdesc[UR72], tmem[UR5], tmem[UR70], idesc[UR71], UPT ;  /* 0x00ff4648180075ea */ /* 0x0001e4000b800005 */
[----:B0-----:R-:W-:Y:S02]  /*145b0*/  R2UR UR70, R18 ;  /* 0x00000000124672ca */ /* 0x001fe400000e0000 */
[----:B------:R-:W-:Y:S01]  /*145c0*/  R2UR UR71, R19 ;  /* 0x00000000134772ca */ /* 0x000fe200000e0000 */
[----:B------:R-:W-:Y:S01]  /*145d0*/  UMOV UR72, 0x0 ;  /* 0x0000000000487882 */ /* 0x000fe20000000000 */
[----:B------:R-:W-:Y:S01]  /*145e0*/  UMOV UR73, 0x4088010 ;  /* 0x0408801000497882 */ /* 0x000fe20000000000 */
[----:B------:R-:W-:Y:S02]  /*145f0*/  R2UR UR10, R250 ;  /* 0x00000000fa0a72ca */ /* 0x000fe400000e0000 */
[----:B------:R-:W-:-:S08]  /*14600*/  R2UR UR11, R251 ;  /* 0x00000000fb0b72ca */ /* 0x000fd000000e0000 */
[----:B------:R0:W-:Y:S02]  /*14610*/  UTCHMMA gdesc[UR26], gdesc[UR70], tmem[UR5], tmem[UR72], idesc[UR73], UPT ;  /* 0x00ff48461a0075ea */ /* 0x0001e4000b800005 */
[----:B0-----:R-:W-:Y:S01]  /*14620*/  UMOV UR70, 0x0 ;  /* 0x0000000000467882 */ /* 0x001fe20000000000 */
[----:B------:R-:W-:Y:S02]  /*14630*/  UMOV UR71, 0x4088010 ;  /* 0x0408801000477882 */ /* 0x000fe40000000000 */
[----:B------:R0:W-:Y:S02]  /*14640*/  UTCHMMA gdesc[UR28], gdesc[UR6], tmem[UR5], tmem[UR70], idesc[UR71], UPT ;  /* 0x00ff46061c0075ea */ /* 0x0001e4000b800005 */
[----:B0-----:R-:W-:Y:S02]  /*14650*/  R2UR UR70, R6 ;  /* 0x00000000064672ca */ /* 0x001fe400000e0000 */
[----:B------:R-:W-:Y:S02]  /*14660*/  R2UR UR71, R7 ;  /* 0x00000000074772ca */ /* 0x000fe400000e0000 */
[----:B------:R-:W-:-:S02]  /*14670*/  R2UR UR68, R248 ;  /* 0x00000000f84472ca */ /* 0x000fc400000e0000 */
[----:B------:R-:W-:Y:S02]  /*14680*/  R2UR UR69, R249 ;  /* 0x00000000f94572ca */ /* 0x000fe400000e0000 */
[----:B------:R-:W-:Y:S02]  /*14690*/  R2UR UR8, R240 ;  /* 0x00000000f00872ca */ /* 0x000fe400000e0000 */
[----:B------:R-:W-:-:S05]  /*146a0*/  R2UR UR9, R241 ;  /* 0x00000000f10972ca */ /* 0x000fca00000e0000 */
[----:B------:R-:W-:Y:S01]  /*146b0*/  UTCHMMA gdesc[UR30], gdesc[UR70], tmem[UR5], tmem[UR72], idesc[UR73], UPT ;  /* 0x00ff48461e0075ea */ /* 0x000fe2000b800005 */
[----:B------:R0:W-:Y:S02]  /*146c0*/  UTCHMMA gdesc[UR32], gdesc[UR10], tmem[UR5], tmem[UR72], idesc[UR73], UPT ;  /* 0x00ff480a200075ea */ /* 0x0001e4000b800005 */
[----:B0-----:R-:W-:Y:S02]  /*146d0*/  R2UR UR72, R246 ;  /* 0x00000000f64872ca */ /* 0x001fe400000e0000 */
[----:B------:R-:W-:Y:S01]  /*146e0*/  R2UR UR73, R247 ;  /* 0x00000000f74972ca */ /* 0x000fe200000e0000 */
[----:B------:R-:W-:Y:S01]  /*146f0*/  UMOV UR70, 0x0 ;  /* 0x0000000000467882 */ /* 0x000fe20000000000 */
[----:B------:R-:W-:Y:S02]  /*14700*/  UMOV UR71, 0x4088010 ;  /* 0x0408801000477882 */ /* 0x000fe40000000000 */
[----:B------:R-:W-:Y:S09]  /*14710*/  UTCHMMA gdesc[UR34], gdesc[UR68], tmem[UR5], tmem[UR70], idesc[UR71], UPT ;  /* 0x00ff4644220075ea */ /* 0x000ff2000b800005 */
[----:B------:R0:W-:Y:S02]  /*14720*/  UTCHMMA gdesc[UR36], gdesc[UR72], tmem[UR5], tmem[UR70], idesc[UR71], UPT ;  /* 0x00ff4648240075ea */ /* 0x0001e4000b800005 */
[----:B0-----:R-:W-:Y:S01]  /*14730*/  UMOV UR72, 0x0 ;  /* 0x0000000000487882 */ /* 0x001fe20000000000 */
[----:B------:R-:W-:-:S02]  /*14740*/  UMOV UR73, 0x4088010 ;  /* 0x0408801000497882 */ /* 0x000fc40000000000 */
[----:B------:R0:W-:Y:S02]  /*14750*/  UTCHMMA gdesc[UR38], gdesc[UR8], tmem[UR5], tmem[UR72], idesc[UR73], UPT ;  /* 0x00ff4808260075ea */ /* 0x0001e4000b800005 */
[----:B0-----:R-:W-:Y:S02]  /*14760*/  R2UR UR72, R238 ;  /* 0x00000000ee4872ca */ /* 0x001fe400000e0000 */
[----:B------:R-:W-:Y:S02]  /*14770*/  R2UR UR73, R239 ;  /* 0x00000000ef4972ca */ /* 0x000fe400000e0000 */
[----:B------:R-:W-:Y:S02]  /*14780*/  R2UR UR6, R236 ;  /* 0x00000000ec0672ca */ /* 0x000fe400000e0000 */
[----:B------:R-:W-:-:S09]  /*14790*/  R2UR UR7, R237 ;  /* 0x00000000ed0772ca */ /* 0x000fd200000e0000 */
[----:B------:R0:W-:Y:S02]  /*147a0*/  UTCHMMA gdesc[UR40], gdesc[UR72], tmem[UR5], tmem[UR70], idesc[UR71], UPT ;  /* 0x00ff4648280075ea */ /* 0x0001e4000b800005 */
[----:B0-----:R-:W-:Y:S02]  /*147b0*/  R2UR UR70, R234 ;  /* 0x00000000ea4672ca */ /* 0x001fe400000e0000 */
[----:B------:R-:W-:Y:S01]  /*147c0*/  R2UR UR71, R235 ;  /* 0x00000000eb4772ca */ /* 0x000fe200000e0000 */
[----:B------:R-:W-:Y:S01]  /*147d0*/  UMOV UR72, 0x0 ;  /* 0x0000000000487882 */ /* 0x000fe20000000000 */
[----:B------:R-:W-:Y:S01]  /*147e0*/  UMOV UR73, 0x4088010 ;  /* 0x0408801000497882 */ /* 0x000fe20000000000 */
[----:B------:R-:W-:Y:S01]  /*147f0*/  R2UR UR10, R232 ;  /* 0x00000000e80a72ca */ /* 0x000fe200000e0000 */
[----:B------:R-:W-:Y:S01]  /*14800*/  UTCHMMA gdesc[UR42], gdesc[UR6], tmem[UR5], tmem[UR72], idesc[UR73], UPT ;  /* 0x00ff48062a0075ea */ /* 0x000fe2000b800005 */
[----:B------:R-:W-:-:S08]  /*14810*/  R2UR UR11, R233 ;  /* 0x00000000e90b72ca */ /* 0x000fd000000e0000 */
[----:B------:R0:W-:Y:S02]  /*14820*/  UTCHMMA gdesc[UR44], gdesc[UR70], tmem[UR5], tmem[UR72], idesc[UR73], UPT ;  /* 0x00ff48462c0075ea */ /* 0x0001e4000b800005 */
[----:B0-----:R-:W-:Y:S02]  /*14830*/  R2UR UR72, R230 ;  /* 0x00000000e64872ca */ /* 0x001fe400000e0000 */
[----:B------:R-:W-:Y:S01]  /*14840*/  R2UR UR73, R231 ;  /* 0x00000000e74972ca */ /* 0x000fe200000e0000 */
[----:B------:R-:W-:Y:S01]  /*14850*/  UMOV UR70, 0x0 ;  /* 0x0000000000467882 */ /* 0x000fe20000000000 */
[----:B------:R-:W-:Y:S02]  /*14860*/  UMOV UR71, 0x4088010 ;  /* 0x0408801000477882 */ /* 0x000fe40000000000 */
[----:B------:R-:W-:Y:S09]  /*14870*/  UTCHMMA gdesc[UR46], gdesc[UR10], tmem[UR5], tmem[UR70], idesc[UR71], UPT ;  /* 0x00ff460a2e0075ea */ /* 0x000ff2000b800005 */
[----:B------:R0:W-:Y:S02]  /*14880*/  UTCHMMA gdesc[UR48], gdesc[UR72], tmem[UR5], tmem[UR70], idesc[UR71], UPT ;  /* 0x00ff4648300075ea */ /* 0x0001e4000b800005 */
[----:B0-----:R-:W-:-:S02]  /*14890*/  R2UR UR70, R228 ;  /* 0x00000000e44672ca */ /* 0x001fc400000e0000 */
[----:B------:R-:W-:Y:S01]  /*148a0*/  R2UR UR71, R229 ;  /* 0x00000000e54772ca */ /* 0x000fe200000e0000 */
[----:B------:R-:W-:Y:S01]  /*148b0*/  UMOV UR72, 0x0 ;  /* 0x0000000000487882 */ /* 0x000fe20000000000 */
[----:B------:R-:W-:-:S11]  /*148c0*/  UMOV UR73, 0x4088010 ;  /* 0x0408801000497882 */ /* 0x000fd60000000000 */
        /* <DEDUP_REMOVED lines=31> */
[----:B------:R-:W-:Y:S02]  /*14ac0*/  R2UR.FILL UR67, R8 ;  /* 0x00000000084372ca */ /* 0x000fe400004e0000 */
[----:B------:R-:W-:Y:S01]  /*14ad0*/  R2UR.FILL UR66, R9 ;  /* 0x00000000094272ca */ /* 0x000fe200004e0000 */
[----:B------:R-:W-:-:S07]  /*14ae0*/  VIADD R4, R4, 0x28010 ;  /* 0x0002801004047836 */ /* 0x000fce0000000000 */
[----:B------:R0:W-:Y:S01]  /*14af0*/  UTCHMMA gdesc[UR64], gdesc[UR72], tmem[UR5], tmem[UR70], idesc[UR71], UPT ;  /* 0x00ff4648400075ea */ /* 0x0001e2000b800005 */
[----:B------:R-:W-:Y:S01]  /*14b00*/  IMAD.MOV.U32 R5, RZ, RZ, RZ ;  /* 0x000000ffff057224 */ /* 0x000fe200078e00ff */
[----:B0-----:R-:W-:Y:S02]  /*14b10*/  R2UR UR70, R212 ;  /* 0x00000000d44672ca */ /* 0x001fe400000e0000 */
[----:B------:R-:W-:Y:S01]  /*14b20*/  R2UR UR71, R213 ;  /* 0x00000000d54772ca */ /* 0x000fe200000e0000 */
[----:B------:R-:W-:Y:S01]  /*14b30*/  UMOV UR72, 0x0 ;  /* 0x0000000000487882 */ /* 0x000fe20000000000 */
[----:B------:R-:W-:Y:S01]  /*14b40*/  @P1 MOV R4, R4 ;  /* 0x0000000400041202 */ /* 0x000fe20000000f00 */
[----:B------:R-:W-:-:S10]  /*14b50*/  UMOV UR73, 0x4088010 ;  /* 0x0408801000497882 */ /* 0x000fd40000000000 */
[----:B------:R0:W-:Y:S02]  /*14b60*/  UTCHMMA gdesc[UR66], gdesc[UR70], tmem[UR5], tmem[UR72], idesc[UR73], UPT ;  /* 0x00ff4846420075ea */ /* 0x0001e4000b800005 */
[----:B0-----:R-:W-:Y:S02]  /*14b70*/  @P1 R2UR UR70, R4 ;  /* 0x00000000044612ca */ /* 0x001fe400000e0000 */
[----:B------:R-:W-:-:S11]  /*14b80*/  R2UR.FILL UR69, R10 ;  /* 0x000000000a4572ca */ /* 0x000fd600004e0000 */
[----:B------:R0:W-:Y:S01]  /*14b90*/  UTCBAR [UR70], URZ ;  /* 0x000000ff460073e9 */ /* 0x0001e200080000ff */
[----:B------:R-:W-:Y:S02]  /*14ba0*/  R2UR.FILL UR68, R11 ;  /* 0x000000000b4472ca */ /* 0x000fe400004e0000 */
[----:B------:R-:W-:Y:S02]  /*14bb0*/  R2UR.FILL UR11, R12 ;  /* 0x000000000c0b72ca */ /* 0x000fe400004e0000 */
[----:B------:R-:W-:Y:S02]  /*14bc0*/  R2UR.FILL UR10, R13 ;  /* 0x000000000d0a72ca */ /* 0x000fe400004e0000 */
[----:B------:R-:W-:Y:S02]  /*14bd0*/  R2UR.FILL UR9, R14 ;  /* 0x000000000e0972ca */ /* 0x000fe400004e0000 */
[----:B------:R-:W-:Y:S02]  /*14be0*/  R2UR.FILL UR8, R15 ;  /* 0x000000000f0872ca */ /* 0x000fe400004e0000 */
[----:B------:R-:W-:-:S02]  /*14bf0*/  R2UR.FILL UR7, R16 ;  /* 0x00000000100772ca */ /* 0x000fc400004e0000 */
[----:B0-----:R-:W-:-:S15]  /*14c00*/  R2UR.FILL UR6, R17 ;  /* 0x00000000110672ca */ /* 0x001fde00004e0000 */
.L_x_14:
[----:B------:R-:W0:Y:S01]  /*14c10*/  SYNCS.PHASECHK.TRANS64.TRYWAIT P1, [UR9+0x28010], RZ ;  /* 0x028010ffff0075a7 */ /* 0x000e220008021109 */
[----:B------:R-:W1:Y:S01]  /*14c20*/  LDC R21, c[0x0][0x3a8] ;  /* 0x0000ea00ff157b82 */ /* 0x000e620000000800 */
[----:B0-----:R-:W-:Y:S05]  /*14c30*/  @!P1 BRA `(.L_x_15) ;  /* 0x000000dc00a49947 */ /* 0x001fea0003800000 */
.L_x_24:
[----:B------:R-:W-:Y:S01]  /*14c40*/  BAR.SYNC.DEFER_BLOCKING 0x0 ;  /* 0x0000000000007b1d */ /* 0x000fe20000010000 */
[----:B------:R-:W-:-:S05]  /*14c50*/  SHF.L.U32 R20, R20, 0x1f, RZ ;  /* 0x0000001f14147819 */ /* 0x000fca00000006ff */
[----:B------:R-:W-:Y:S01]  /*14c60*/  LDTM.16dp32bit_t0_t15.x16 R4, tmem[UR7+0x100] ;  /* 0x00010007000479ee */ /* 0x000fe20008a00000 */
[----:B------:R-:W0:Y:S01]  /*14c70*/  LDTM.16dp32bit_t16_t31.x16 R4, tmem[UR7+0x110] ;  /* 0x00011007000479ee */ /* 0x000e220008a20000 */
[----:B------:R-:W2:Y:S01]  /*14c80*/  @!P0 SYNCS.CCTL.IV [UR9+0x28010] ;  /* 0x02801000ff0089b1 */ /* 0x000ea20008000009 */
[----:B------:R-:W-:Y:S01]  /*14c90*/  NOP ;  /* 0x0000000000007918 */ /* 0x000fe20000000000 */
[-C--:B01----:R-:W-:Y:S01]  /*14ca0*/  FMUL R24, R4, R21.reuse ;  /* 0x0000001504187220 */ /* 0x083fe20000400000 */
[-C--:B------:R-:W-:Y:S01]  /*14cb0*/  FMUL R25, R5, R21.reuse ;  /* 0x0000001505197220 */ /* 0x080fe20000400000 */
[-C--:B------:R-:W-:Y:S01]  /*14cc0*/  FMUL R26, R6, R21.reuse ;  /* 0x00000015061a7220 */ /* 0x080fe20000400000 */
[-C--:B------:R-:W-:Y:S01]  /*14cd0*/  FMUL R23, R7, R21.reuse ;  /* 0x0000001507177220 */ /* 0x080fe20000400000 */
[----:B------:R-:W-:Y:S01]  /*14ce0*/  FMUL R22, R8, R21 ;  /* 0x0000001508167220 */ /* 0x000fe20000400000 */
[----:B--2---:R-:W0:Y:S02]  /*14cf0*/  SYNCS.PHASECHK.TRANS64.TRYWAIT P1, [UR6], R20 ;  /* 0x00000014ff0075a7 */ /* 0x004e240008021106 */
[----:B------:R-:W-:Y:S01]  /*14d00*/  FMNMX3 R26, R24, R25, R26, !PT ;  /* 0x00000019181a7276 */ /* 0x000fe2000780001a */
[-C--:B------:R-:W-:Y:S01]  /*14d10*/  FMUL R25, R9, R21.reuse ;  /* 0x0000001509197220 */ /* 0x080fe20000400000 */
[----:B------:R-:W-:-:S02]  /*14d20*/  FMUL R24, R10, R21 ;  /* 0x000000150a187220 */ /* 0x000fc40000400000 */
[----:B------:R-:W-:Y:S01]  /*14d30*/  FMNMX3 R26, R26, R23, R22, !PT ;  /* 0x000000171a1a7276 */ /* 0x000fe20007800016 */
[-C--:B------:R-:W-:Y:S01]  /*14d40*/  FMUL R23, R11, R21.reuse ;  /* 0x000000150b177220 */ /* 0x080fe20000400000 */
[----:B------:R-:W-:Y:S02]  /*14d50*/  FMUL R22, R12, R21 ;  /* 0x000000150c167220 */ /* 0x000fe40000400000 */
[----:B------:R-:W-:Y:S01]  /*14d60*/  FMNMX3 R26, R26, R25, R24, !PT ;  /* 0x000000191a1a7276 */ /* 0x000fe20007800018 */
[-C--:B------:R-:W-:Y:S01]  /*14d70*/  FMUL R25, R13, R21.reuse ;  /* 0x000000150d197220 */ /* 0x080fe20000400000 */
[----:B------:R-:W-:Y:S02]  /*14d80*/  FMUL R24, R14, R21 ;  /* 0x000000150e187220 */ /* 0x000fe40000400000 */
[----:B------:R-:W-:Y:S01]  /*14d90*/  FMNMX3 R26, R26, R23, R22, !PT ;  /* 0x000000171a1a7276 */ /* 0x000fe20007800016 */
[-C--:B------:R-:W-:Y:S01]  /*14da0*/  FMUL R23, R15, R21.reuse ;  /* 0x000000150f177220 */ /* 0x080fe20000400000 */
[----:B------:R-:W-:-:S02]  /*14db0*/  FMUL R22, R16, R21 ;  /* 0x0000001510167220 */ /* 0x000fc40000400000 */
[----:B------:R-:W-:Y:S01]  /*14dc0*/  FMNMX3 R24, R26, R25, R24, !PT ;  /* 0x000000191a187276 */ /* 0x000fe20007800018 */
[-C--:B------:R-:W-:Y:S01]  /*14dd0*/  FMUL R25, R17, R21.reuse ;  /* 0x0000001511197220 */ /* 0x080fe20000400000 */
[----:B------:R-:W-:Y:S02]  /*14de0*/  FMUL R26, R18, R21 ;  /* 0x00000015121a7220 */ /* 0x000fe40000400000 */
[----:B------:R-:W-:Y:S01]  /*14df0*/  FMNMX3 R22, R24, R23, R22, !PT ;  /* 0x0000001718167276 */ /* 0x000fe20007800016 */
[----:B------:R-:W-:-:S03]  /*14e00*/  FMUL R23, R19, R21 ;  /* 0x0000001513177220 */ /* 0x000fc60000400000 */
[----:B------:R-:W-:-:S04]  /*14e10*/  FMNMX3 R22, R22, R25, R26, !PT ;  /* 0x0000001916167276 */ /* 0x000fc8000780001a */
[----:B------:R-:W-:-:S05]  /*14e20*/  FMNMX R22, R23, R22, !PT ;  /* 0x0000001617167209 */ /* 0x000fca0007800000 */
[----:B------:R-:W1:Y:S02]  /*14e30*/  SHFL.BFLY PT, R244, R22, 0x10, 0x1f ;  /* 0x0e001f0016f47f89 */ /* 0x000e6400000e0000 */
[----:B-1----:R-:W-:-:S05]  /*14e40*/  FMNMX3 R244, R22, R244, R0, !PT ;  /* 0x000000f416f47276 */ /* 0x002fca0007800000 */
[-CC-:B------:R-:W-:Y:S01]  /*14e50*/  FFMA R4, R4, R21.reuse, -R244.reuse ;  /* 0x0000001504047223 */ /* 0x180fe200000008f4 */
[-CC-:B------:R-:W-:Y:S01]  /*14e60*/  FFMA R5, R5, R21.reuse, -R244.reuse ;  /* 0x0000001505057223 */ /* 0x180fe200000008f4 */
[-CC-:B------:R-:W-:Y:S01]  /*14e70*/  FFMA R7, R7, R21.reuse, -R244.reuse ;  /* 0x0000001507077223 */ /* 0x180fe200000008f4 */
[-CC-:B------:R-:W-:Y:S01]  /*14e80*/  FFMA R6, R6, R21.reuse, -R244.reuse ;  /* 0x0000001506067223 */ /* 0x180fe200000008f4 */
[----:B------:R-:W-:Y:S01]  /*14e90*/  FMUL R4, R4, 1.4426950216293334961 ;  /* 0x3fb8aa3b04047820 */ /* 0x000fe20000400000 */
[----:B------:R-:W-:Y:S01]  /*14ea0*/  FMUL R5, R5, 1.4426950216293334961 ;  /* 0x3fb8aa3b05057820 */ /* 0x000fe20000400000 */
[----:B------:R-:W-:Y:S01]  /*14eb0*/  FMUL R7, R7, 1.4426950216293334961 ;  /* 0x3fb8aa3b07077820 */ /* 0x000fe20000400000 */
[-CC-:B------:R-:W-:Y:S01]  /*14ec0*/  FFMA R22, R8, R21.reuse, -R244.reuse ;  /* 0x0000001508167223 */ /* 0x180fe200000008f4 */
[-CC-:B------:R-:W-:Y:S01]  /*14ed0*/  FFMA R9, R9, R21.reuse, -R244.reuse ;  /* 0x0000001509097223 */ /* 0x180fe200000008f4 */
[----:B------:R-:W-:Y:S01]  /*14ee0*/  FMUL R6, R6, 1.4426950216293334961 ;  /* 0x3fb8aa3b06067820 */ /* 0x000fe20000400000 */
[----:B------:R1:W-:Y:S01]  /*14ef0*/  MUFU.EX2 R8, R7 ;  /* 0x0000000700087308 */ /* 0x0003e20000000800 */
[-CC-:B------:R-:W-:Y:S01]  /*14f00*/  FFMA R11, R11, R21.reuse, -R244.reuse ;  /* 0x000000150b0b7223 */ /* 0x180fe200000008f4 */
[----:B------:R-:W-:Y:S01]  /*14f10*/  FMUL R9, R9, 1.4426950216293334961 ;  /* 0x3fb8aa3b09097820 */ /* 0x000fe20000400000 */
[-CC-:B------:R-:W-:Y:S01]  /*14f20*/  FFMA R13, R13, R21.reuse, -R244.reuse ;  /* 0x000000150d0d7223 */ /* 0x180fe200000008f4 */
[-CC-:B------:R-:W-:Y:S01]  /*14f30*/  FFMA R23, R16, R21.reuse, -R244.reuse ;  /* 0x0000001510177223 */ /* 0x180fe200000008f4 */
[----:B------:R-:W-:Y:S01]  /*14f40*/  FMUL R11, R11, 1.4426950216293334961 ;  /* 0x3fb8aa3b0b0b7820 */ /* 0x000fe20000400000 */
[-CC-:B------:R-:W-:Y:S01]  /*14f50*/  FFMA R17, R17, R21.reuse, -R244.reuse ;  /* 0x0000001511117223 */ /* 0x180fe200000008f4 */
[----:B------:R-:W-:Y:S01]  /*14f60*/  FMUL R13, R13, 1.4426950216293334961 ;  /* 0x3fb8aa3b0d0d7820 */ /* 0x000fe20000400000 */
[----:B------:R-:W-:Y:S01]  /*14f70*/  MUFU.EX2 R4, R4 ;  /* 0x0000000400047308 */ /* 0x000fe20000000800 */
[----:B-1----:R-:W-:Y:S01]  /*14f80*/  FMUL R7, R22, 1.4426950216293334961 ;  /* 0x3fb8aa3b16077820 */ /* 0x002fe20000400000 */
[-CC-:B------:R-:W-:Y:S01]  /*14f90*/  FFMA R22, R10, R21.reuse, -R244.reuse ;  /* 0x000000150a167223 */ /* 0x180fe200000008f4 */
[----:B------:R-:W-:Y:S01]  /*14fa0*/  FMUL R17, R17, 1.4426950216293334961 ;  /* 0x3fb8aa3b11117820 */ /* 0x000fe20000400000 */
[-CC-:B------:R-:W-:Y:S01]  /*14fb0*/  FFMA R18, R18, R21.reuse, -R244.reuse ;  /* 0x0000001512127223 */ /* 0x180fe200000008f4 */
[----:B------:R-:W-:-:S03]  /*14fc0*/  FFMA R19, R19, R21, -R244 ;  /* 0x0000001513137223 */ /* 0x000fc600000008f4 */
[----:B------:R-:W1:Y:S01]  /*14fd0*/  MUFU.EX2 R5, R5 ;  /* 0x0000000500057308 */ /* 0x000e620000000800 */
[----:B------:R-:W-:Y:S01]  /*14fe0*/  FMUL R18, R18, 1.4426950216293334961 ;  /* 0x3fb8aa3b12127820 */ /* 0x000fe20000400000 */
[----:B------:R-:W-:-:S06]  /*14ff0*/  FMUL R19, R19, 1.4426950216293334961 ;  /* 0x3fb8aa3b13137820 */ /* 0x000fcc0000400000 */
[----:B------:R-:W2:Y:S08]  /*15000*/  MUFU.EX2 R6, R6 ;  /* 0x0000000600067308 */ /* 0x000eb00000000800 */
[----:B------:R3:W-:Y:S08]  /*15010*/  MUFU.EX2 R10, R9 ;  /* 0x00000009000a7308 */ /* 0x0007f00000000800 */
[----:B------:R-:W4:Y:S01]  /*15020*/  MUFU.EX2 R7, R7 ;  /* 0x0000000700077308 */ /* 0x000f220000000800 */
[----:B---3--:R-:W-:Y:S01]  /*15030*/  FMUL R9, R22, 1.4426950216293334961 ;  /* 0x3fb8aa3b16097820 */ /* 0x008fe20000400000 */
[----:B------:R-:W-:-:S06]  /*15040*/  FFMA R22, R12, R21, -R244 ;  /* 0x000000150c167223 */ /* 0x000fcc00000008f4 */
[----:B------:R3:W-:Y:S08]  /*15050*/  MUFU.EX2 R12, R11 ;  /* 0x0000000b000c7308 */ /* 0x0007f00000000800 */
[----:B------:R-:W5:Y:S01]  /*15060*/  MUFU.EX2 R9, R9 ;  /* 0x0000000900097308 */ /* 0x000f620000000800 */
[----:B---3--:R-:W-:Y:S01]  /*15070*/  FMUL R11, R22, 1.4426950216293334961 ;  /* 0x3fb8aa3b160b7820 */ /* 0x008fe20000400000 */
[----:B------:R-:W-:-:S06]  /*15080*/  FFMA R22, R14, R21, -R244 ;  /* 0x000000150e167223 */ /* 0x000fcc00000008f4 */
[----:B------:R3:W-:Y:S08]  /*15090*/  MUFU.EX2 R14, R13 ;  /* 0x0000000d000e7308 */ /* 0x0007f00000000800 */
[----:B------:R-:W0:Y:S01]  /*150a0*/  MUFU.EX2 R11, R11 ;  /* 0x0000000b000b7308 */ /* 0x000e220000000800 */
[----:B---3--:R-:W-:Y:S01]  /*150b0*/  FMUL R13, R22, 1.4426950216293334961 ;  /* 0x3fb8aa3b160d7820 */ /* 0x008fe20000400000 */
[----:B------:R-:W-:Y:S01]  /*150c0*/  FFMA R22, R15, R21, -R244 ;  /* 0x000000150f167223 */ /* 0x000fe200000008f4 */
[----:B-1----:R-:W-:-:S03]  /*150d0*/  FADD R15, R4, R5 ;  /* 0x00000005040f7221 */ /* 0x002fc60000000000 */
[----:B------:R-:W-:Y:S01]  /*150e0*/  FMUL R22, R22, 1.4426950216293334961 ;  /* 0x3fb8aa3b16167820 */ /* 0x000fe20000400000 */
[----:B--2---:R-:W-:Y:S01]  /*150f0*/  FADD R15, R6, R15 ;  /* 0x0000000f060f7221 */ /* 0x004fe20000000000 */
[----:B------:R-:W1:Y:S08]  /*15100*/  MUFU.EX2 R13, R13 ;  /* 0x0000000d000d7308 */ /* 0x000e700000000800 */
[----:B------:R2:W3:Y:S08]  /*15110*/  MUFU.EX2 R16, R22 ;  /* 0x0000001600107308 */ /* 0x0004f00000000800 */
[----:B------:R-:W-:Y:S01]  /*15120*/  MUFU.EX2 R106, R17 ;  /* 0x00000011006a7308 */ /* 0x000fe20000000800 */
[----:B--2---:R-:W-:Y:S01]  /*15130*/  FADD R22, R8, R15 ;  /* 0x0000000f08167221 */ /* 0x004fe20000000000 */
[----:B------:R-:W-:-:S03]  /*15140*/  FMUL R15, R23, 1.4426950216293334961 ;  /* 0x3fb8aa3b170f7820 */ /* 0x000fc60000400000 */
[----:B----4-:R-:W-:-:S03]  /*15150*/  FADD R22, R7, R22 ;  /* 0x0000001607167221 */ /* 0x010fc60000000000 */
[----:B------:R-:W2:Y:S01]  /*15160*/  MUFU.EX2 R15, R15 ;  /* 0x0000000f000f7308 */ /* 0x000ea20000000800 */
[----:B------:R-:W-:-:S04]  /*15170*/  FADD R22, R10, R22 ;  /* 0x000000160a167221 */ /* 0x000fc80000000000 */
[----:B-----5:R-:W-:-:S03]  /*15180*/  FADD R22, R9, R22 ;  /* 0x0000001609167221 */ /* 0x020fc60000000000 */
[----:B------:R-:W4:Y:S01]  /*15190*/  MUFU.EX2 R105, R18 ;  /* 0x0000001200697308 */ /* 0x000f220000000800 */
[----:B------:R-:W-:-:S04]  /*151a0*/  FADD R22, R12, R22 ;  /* 0x000000160c167221 */ /* 0x000fc80000000000 */
[----:B0-----:R-:W-:-:S03]  /*151b0*/  FADD R22, R11, R22 ;  /* 0x000000160b167221 */ /* 0x001fc60000000000 */
[----:B------:R-:W0:Y:S01]  /*151c0*/  MUFU.EX2 R107, R19 ;  /* 0x00000013006b7308 */ /* 0x000e220000000800 */
[----:B------:R-:W-:-:S04]  /*151d0*/  FADD R22, R14, R22 ;  /* 0x000000160e167221 */ /* 0x000fc80000000000 */
[----:B-1----:R-:W-:-:S04]  /*151e0*/  FADD R22, R13, R22 ;  /* 0x000000160d167221 */ /* 0x002fc80000000000 */
[----:B---3--:R-:W-:-:S04]  /*151f0*/  FADD R22, R16, R22 ;  /* 0x0000001610167221 */ /* 0x008fc80000000000 */
[----:B--2---:R-:W-:-:S04]  /*15200*/  FADD R22, R15, R22 ;  /* 0x000000160f167221 */ /* 0x004fc80000000000 */
[----:B------:R-:W-:-:S04]  /*15210*/  FADD R22, R106, R22 ;  /* 0x000000166a167221 */ /* 0x000fc80000000000 */
[----:B----4-:R-:W-:-:S04]  /*15220*/  FADD R22, R105, R22 ;  /* 0x0000001669167221 */ /* 0x010fc80000000000 */
[----:B0-----:R-:W-:-:S05]  /*15230*/  FADD R206, R107, R22 ;  /* 0x000000166bce7221 */ /* 0x001fca0000000000 */
[----:B------:R0:W1:Y:S01]  /*15240*/  SHFL.BFLY PT, R242, R206, 0x10, 0x1f ;  /* 0x0e001f00cef27f89 */ /* 0x00006200000e0000 */
[----:B------:R-:W-:Y:S05]  /*15250*/  @!P1 BRA `(.L_x_16) ;  /* 0x000000d800289947 */ /* 0x000fea0003800000 */
.L_x_25:
        /* <DEDUP_REMOVED lines=13> */
[----:B------:R-:W-:Y:S04]  /*15330*/  STL [R1+0xa18], R197 ;  /* 0x000a18c501007387 */ /* 0x000fe80000100800 */
[----:B-1----:R-:W-:Y:S04]  /*15340*/  STL [R1+0xa14], R242 ;  /* 0x000a14f201007387 */ /* 0x002fe80000100800 */
[----:B------:R-:W-:Y:S04]  /*15350*/  STL [R1+0xa10], R206 ;  /* 0x000a10ce01007387 */ /* 0x000fe80000100800 */
        /* <DEDUP_REMOVED lines=52> */
[----:B------:R1:W-:Y:S04]  /*156a0*/  STL [R1+0x93c], R3 ;  /* 0x00093c0301007387 */ /* 0x0003e80000100800 */
[----:B------:R-:W4:Y:S04]  /*156b0*/  LDL.64 R46, [R1+0x470] ;  /* 0x00047000012e7983 */ /* 0x000f280000100a00 */
[----:B------:R-:W4:Y:S04]  /*156c0*/  LDL.64 R48, [R1+0x490] ;  /* 0x0004900001307983 */ /* 0x000f280000100a00 */
[----:B------:R-:W4:Y:S04]  /*156d0*/  LDL.64 R50, [R1+0x410] ;  /* 0x0004100001327983 */ /* 0x000f280000100a00 */
[----:B------:R-:W4:Y:S04]  /*156e0*/  LDL.64 R52, [R1+0x430] ;  /* 0x0004300001347983 */ /* 0x000f280000100a00 */
[----:B------:R-:W4:Y:S04]  /*156f0*/  LDL.64 R58, [R1+0x3f0] ;  /* 0x0003f000013a7983 */ /* 0x000f280000100a00 */
[----:B------:R-:W4:Y:S01]  /*15700*/  LDL.64 R56, [R1+0x3d0] ;  /* 0x0003d00001387983 */ /* 0x000f220000100a00 */
[----:B--2---:R-:W-:-:S03]  /*15710*/  IMAD.WIDE R22, R2, 0x2, R22 ;  /* 0x0000000202167825 */ /* 0x004fc600078e0216 */
[----:B------:R-:W2:Y:S01]  /*15720*/  LDL.64 R62, [R1+0x390] ;  /* 0x00039000013e7983 */ /* 0x000ea20000100a00 */
[----:B---3--:R-:W-:-:S03]  /*15730*/  IMAD.WIDE R18, R2, 0x2, R18 ;  /* 0x0000000202127825 */ /* 0x008fc600078e0212 */
[----:B------:R3:W2:Y:S01]  /*15740*/  LDG.E.U16 R17, desc[UR10][R22.64] ;  /* 0x0000000a16117981 */ /* 0x0006a2000c1e1500 */
[----:B----4-:R-:W-:-:S03]  /*15750*/  IMAD.WIDE R20, R2, 0x2, R44 ;  /* 0x0000000202147825 */ /* 0x010fc600078e022c */
[----:B------:R-:W4:Y:S04]  /*15760*/  LDL.64 R60, [R1+0x370] ;  /* 0x00037000013c7983 */ /* 0x000f280000100a00 */
[----:B------:R-:W2:Y:S01]  /*15770*/  LDG.E.U16 R18, desc[UR10][R18.64] ;  /* 0x0000000a12127981 */ /* 0x000ea2000c1e1500 */
[----:B------:R-:W-:-:S03]  /*15780*/  IMAD.WIDE R28, R2, 0x2, R28 ;  /* 0x00000002021c7825 */ /* 0x000fc600078e021c */
[----:B------:R-:W2:Y:S01]  /*15790*/  LDL.64 R54, [R1+0x450] ;  /* 0x0004500001367983 */ /* 0x000ea20000100a00 */
[----:B---3--:R-:W-:-:S03]  /*157a0*/  IMAD.WIDE R22, R2, 0x2, R36 ;  /* 0x0000000202167825 */ /* 0x008fc600078e0224 */
[----:B------:R-:W3:Y:S04]  /*157b0*/  LDL.64 R44, [R1+0x440] ;  /* 0x00044000012c7983 */ /* 0x000ee80000100a00 */
[----:B------:R0:W2:Y:S01]  /*157c0*/  LDG.E.U16 R19, desc[UR10][R20.64] ;  /* 0x0000000a14137981 */ /* 0x0000a2000c1e1500 */
[----:B------:R-:W-:-:S03]  /*157d0*/  IMAD.WIDE R26, R2, 0x2, R26 ;  /* 0x00000002021a7825 */ /* 0x000fc600078e021a */
[----:B------:R-:W2:Y:S04]  /*157e0*/  LDL.64 R36, [R1+0x460] ;  /* 0x0004600001247983 */ /* 0x000ea80000100a00 */
[----:B------:R-:W3:Y:S01]  /*157f0*/  LDG.E.U16 R22, desc[UR10][R22.64] ;  /* 0x0000000a16167981 */ /* 0x000ee2000c1e1500 */
[----:B0-----:R-:W-:-:S03]  /*15800*/  IMAD.WIDE R20, R2, 0x2, R38 ;  /* 0x0000000202147825 */ /* 0x001fc600078e0226 */
[----:B------:R-:W3:Y:S04]  /*15810*/  LDL.64 R38, [R1+0x480] ;  /* 0x0004800001267983 */ /* 0x000ee80000100a00 */
[----:B------:R-:W4:Y:S01]  /*15820*/  LDG.E.U16 R20, desc[UR10][R20.64] ;  /* 0x0000000a14147981 */ /* 0x000f22000c1e1500 */
[----:B------:R-:W-:-:S03]  /*15830*/  IMAD.WIDE R32, R2, 0x2, R32 ;  /* 0x0000000202207825 */ /* 0x000fc600078e0220 */
[----:B------:R0:W4:Y:S01]  /*15840*/  LDG.E.U16 R23, desc[UR10][R26.64] ;  /* 0x0000000a1a177981 */ /* 0x000122000c1e1500 */
[----:B------:R-:W-:-:S03]  /*15850*/  IMAD.WIDE R30, R2, 0x2, R30 ;  /* 0x00000002021e7825 */ /* 0x000fc600078e021e */
[----:B------:R-:W4:Y:S04]  /*15860*/  LDL.64 R68, [R1+0x350] ;  /* 0x0003500001447983 */ /* 0x000f280000100a00 */
[----:B------:R1:W4:Y:S01]  /*15870*/  LDG.E.U16 R21, desc[UR10][R28.64] ;  /* 0x0000000a1c157981 */ /* 0x000322000c1e1500 */
[----:B0-----:R-:W-:-:S03]  /*15880*/  IMAD.WIDE R26, R2, 0x2, R42 ;  /* 0x00000002021a7825 */ /* 0x001fc600078e022a */
[----:B------:R-:W4:Y:S04]  /*15890*/  LDL.64 R42, [R1+0x420] ;  /* 0x00042000012a7983 */ /* 0x000f280000100a00 */
[----:B------:R-:W4:Y:S01]  /*158a0*/  LDG.E.U16 R26, desc[UR10][R26.64] ;  /* 0x0000000a1a1a7981 */ /* 0x000f22000c1e1500 */
[----:B-1----:R-:W-:-:S03]  /*158b0*/  IMAD.WIDE R28, R2, 0x2, R40 ;  /* 0x00000002021c7825 */ /* 0x002fc600078e0228 */
[----:B------:R-:W4:Y:S04]  /*158c0*/  LDL.64 R40, [R1+0x400] ;  /* 0x0004000001287983 */ /* 0x000f280000100a00 */
[----:B------:R-:W4:Y:S04]  /*158d0*/  LDG.E.U16 R28, desc[UR10][R28.64] ;  /* 0x0000000a1c1c7981 */ /* 0x000f28000c1e1500 */
[----:B------:R0:W4:Y:S04]  /*158e0*/  LDG.E.U16 R27, desc[UR10][R32.64] ;  /* 0x0000000a201b7981 */ /* 0x000128000c1e1500 */
[----:B------:R-:W4:Y:S04]  /*158f0*/  LDL.64 R64, [R1+0x3b0] ;  /* 0x0003b00001407983 */ /* 0x000f280000100a00 */
[----:B------:R1:W4:Y:S04]  /*15900*/  LDG.E.U16 R29, desc[UR10][R30.64] ;  /* 0x0000000a1e1d7981 */ /* 0x000328000c1e1500 */
[----:B------:R-:W4:Y:S04]  /*15910*/  LDL.64 R66, [R1+0x330] ;  /* 0x0003300001427983 */ /* 0x000f280000100a00 */
[----:B------:R-:W4:Y:S04]  /*15920*/  LDL.64 R70, [R1+0x2d0] ;  /* 0x0002d00001467983 */ /* 0x000f280000100a00 */
[----:B------:R-:W4:Y:S04]  /*15930*/  LDL.64 R72, [R1+0x2f0] ;  /* 0x0002f00001487983 */ /* 0x000f280000100a00 */
[----:B------:R-:W4:Y:S04]  /*15940*/  LDL.64 R76, [R1+0x290] ;  /* 0x00029000014c7983 */ /* 0x000f280000100a00 */
[----:B------:R-:W4:Y:S01]  /*15950*/  LDL.64 R78, [R1+0x2b0] ;  /* 0x0002b000014e7983 */ /* 0x000f220000100a00 */
[----:B------:R-:W-:-:S03]  /*15960*/  IMAD.WIDE R24, R2, 0x2, R24 ;  /* 0x0000000202187825 */ /* 0x000fc600078e0218 */
[----:B------:R-:W4:Y:S01]  /*15970*/  LDL.64 R74, [R1+0x310] ;  /* 0x00031000014a7983 */ /* 0x000f220000100a00 */
[----:B------:R-:W-:-:S03]  /*15980*/  IMAD.WIDE R34, R2, 0x2, R34 ;  /* 0x0000000202227825 */ /* 0x000fc600078e0222 */
[----:B------:R-:W4:Y:S04]  /*15990*/  LDG.E.U16 R24, desc[UR10][R24.64] ;  /* 0x0000000a18187981 */ /* 0x000f28000c1e1500 */
[----:B------:R-:W4:Y:S04]  /*159a0*/  LDL.64 R80, [R1+0x230] ;  /* 0x0002300001507983 */ /* 0x000f280000100a00 */
[----:B------:R-:W4:Y:S04]  /*159b0*/  LDL.64 R82, [R1+0x270] ;  /* 0x0002700001527983 */ /* 0x000f280000100a00 */
[----:B------:R-:W4:Y:S04]  /*159c0*/  LDG.E.U16 R25, desc[UR10][R34.64] ;  /* 0x0000000a22197981 */ /* 0x000f28000c1e1500 */
        /* <DEDUP_REMOVED lines=37> */
[----:B------:R-:W4:Y:S01]  /*15c20*/  LDL.64 R168, [R1+0x1f8] ;  /* 0x0001f80001a87983 */ /* 0x000f220000100a00 */
[----:B0-----:R-:W-:-:S03]  /*15c30*/  IMAD.WIDE R32, R2, 0x2, R46 ;  /* 0x0000000202207825 */ /* 0x001fc600078e022e */
[----:B------:R-:W4:Y:S04]  /*15c40*/  LDL.64 R166, [R1+0x1e8] ;  /* 0x0001e80001a67983 */ /* 0x000f280000100a00 */
[----:B------:R-:W4:Y:S01]  /*15c50*/  LDL.64 R46, [R1+0x3c0] ;  /* 0x0003c000012e7983 */ /* 0x000f220000100a00 */
[----:B-1----:R-:W-:-:S03]  /*15c60*/  IMAD.WIDE R30, R2, 0x2, R48 ;  /* 0x00000002021e7825 */ /* 0x002fc600078e0230 */
[----:B------:R-:W4:Y:S04]  /*15c70*/  LDL.64 R48, [R1+0x3e0] ;  /* 0x0003e00001307983 */ /* 0x000f280000100a00 */
[----:B------:R-:W4:Y:S04]  /*15c80*/  LDG.E.U16 R30, desc[UR10][R30.64] ;  /* 0x0000000a1e1e7981 */ /* 0x000f28000c1e1500 */
[----:B------:R-:W4:Y:S04]  /*15c90*/  LDG.E.U16 R32, desc[UR10][R32.64] ;  /* 0x0000000a20207981 */ /* 0x000f28000c1e1500 */
[----:B------:R-:W4:Y:S04]  /*15ca0*/  LDL.64 R164, [R1+0x1d8] ;  /* 0x0001d80001a47983 */ /* 0x000f280000100a00 */
[----:B------:R-:W4:Y:S04]  /*15cb0*/  LDL.64 R162, [R1+0x1a8] ;  /* 0x0001a80001a27983 */ /* 0x000f280000100a00 */
[----:B------:R-:W4:Y:S04]  /*15cc0*/  LDL.64 R160, [R1+0x198] ;  /* 0x0001980001a07983 */ /* 0x000f280000100a00 */
[----:B------:R-:W4:Y:S01]  /*15cd0*/  LDL.64 R158, [R1+0x188] ;  /* 0x00018800019e7983 */ /* 0x000f220000100a00 */
[----:B--2---:R-:W-:-:S05]  /*15ce0*/  IMAD.WIDE R36, R2, 0x2, R36 ;  /* 0x0000000202247825 */ /* 0x004fca00078e0224 */
[----:B------:R0:W2:Y:S01]  /*15cf0*/  LDG.E.U16 R33, desc[UR10][R36.64] ;  /* 0x0000000a24217981 */ /* 0x0000a2000c1e1500 */
[----:B---3--:R-:W-:-:S05]  /*15d00*/  IMAD.WIDE R38, R2, 0x2, R38 ;  /* 0x0000000202267825 */ /* 0x008fca00078e0226 */
[----:B------:R1:W3:Y:S01]  /*15d10*/  LDG.E.U16 R31, desc[UR10][R38.64] ;  /* 0x0000000a261f7981 */ /* 0x0002e2000c1e1500 */
[----:B0-----:R-:W-:-:S03]  /*15d20*/  IMAD.WIDE R36, R2, 0x2, R52 ;  /* 0x0000000202247825 */ /* 0x001fc600078e0234 */
[----:B------:R-:W2:Y:S04]  /*15d30*/  LDL.64 R52, [R1+0x380] ;  /* 0x0003800001347983 */ /* 0x000ea80000100a00 */
[----:B------:R-:W3:Y:S01]  /*15d40*/  LDG.E.U16 R36, desc[UR10][R36.64] ;  /* 0x0000000a24247981 */ /* 0x000ee2000c1e1500 */
[----:B-1----:R-:W-:-:S03]  /*15d50*/  IMAD.WIDE R38, R2, 0x2, R50 ;  /* 0x0000000202267825 */ /* 0x002fc600078e0232 */
[----:B------:R-:W3:Y:S01]  /*15d60*/  LDL.64 R50, [R1+0x360] ;  /* 0x0003600001327983 */ /* 0x000ee20000100a00 */
[----:B----4-:R-:W-:-:S03]  /*15d70*/  IMAD.WIDE R42, R2, 0x2, R42 ;  /* 0x00000002022a7825 */ /* 0x010fc600078e022a */
[----:B------:R-:W4:Y:S04]  /*15d80*/  LDG.E.U16 R38, desc[UR10][R38.64] ;  /* 0x0000000a26267981 */ /* 0x000f28000c1e1500 */
[----:B------:R0:W4:Y:S01]  /*15d90*/  LDG.E.U16 R37, desc[UR10][R42.64] ;  /* 0x0000000a2a257981 */ /* 0x000122000c1e1500 */
[----:B------:R-:W-:-:S05]  /*15da0*/  IMAD.WIDE R40, R2, 0x2, R40 ;  /* 0x0000000202287825 */ /* 0x000fca00078e0228 */
[----:B------:R1:W4:Y:S01]  /*15db0*/  LDG.E.U16 R39, desc[UR10][R40.64] ;  /* 0x0000000a28277981 */ /* 0x000322000c1e1500 */
[----:B0-----:R-:W-:-:S03]  /*15dc0*/  IMAD.WIDE R42, R2, 0x2, R56 ;  /* 0x00000002022a7825 */ /* 0x001fc600078e0238 */
[----:B------:R-:W4:Y:S04]  /*15dd0*/  LDL.64 R56, [R1+0x320] ;  /* 0x0003200001387983 */ /* 0x000f280000100a00 */
[----:B------:R-:W4:Y:S01]  /*15de0*/  LDG.E.U16 R42, desc[UR10][R42.64] ;  /* 0x0000000a2a2a7981 */ /* 0x000f22000c1e1500 */
[----:B-1----:R-:W-:-:S03]  /*15df0*/  IMAD.WIDE R40, R2, 0x2, R58 ;  /* 0x0000000202287825 */ /* 0x002fc600078e023a */
[----:B------:R-:W4:Y:S04]  /*15e00*/  LDL.64 R58, [R1+0x340] ;  /* 0x00034000013a7983 */ /* 0x000f280000100a00 */
[----:B------:R-:W4:Y:S01]  /*15e10*/  LDG.E.U16 R40, desc[UR10][R40.64] ;  /* 0x0000000a28287981 */ /* 0x000f22000c1e1500 */
[----:B------:R-:W-:-:S04]  /*15e20*/  IMAD.WIDE R46, R2, 0x2, R46 ;  /* 0x00000002022e7825 */ /* 0x000fc800078e022e */
[C---:B------:R-:W-:Y:S01]  /*15e30*/  IMAD.WIDE R48, R2.reuse, 0x2, R48 ;  /* 0x0000000202307825 */ /* 0x040fe200078e0230 */
[----:B------:R0:W4:Y:S04]  /*15e40*/  LDG.E.U16 R43, desc[UR10][R46.64] ;  /* 0x0000000a2e2b7981 */ /* 0x000128000c1e1500 */
[----:B------:R1:W4:Y:S01]  /*15e50*/  LDG.E.U16 R41, desc[UR10][R48.64] ;  /* 0x0000000a30297981 */ /* 0x000322000c1e1500 */
[----:B0-----:R-:W-:-:S03]  /*15e60*/  IMAD.WIDE R46, R2, 0x2, R62 ;  /* 0x00000002022e7825 */ /* 0x001fc600078e023e */
[----:B------:R-:W4:Y:S01]  /*15e70*/  LDL.64 R62, [R1+0x2e0] ;  /* 0x0002e000013e7983 */ /* 0x000f220000100a00 */
[----:B-1----:R-:W-:-:S03]  /*15e80*/  IMAD.WIDE R48, R2, 0x2, R60 ;  /* 0x0000000202307825 */ /* 0x002fc600078e023c */
[----:B------:R-:W4:Y:S01]  /*15e90*/  LDL.64 R60, [R1+0x2c0] ;  /* 0x0002c000013c7983 */ /* 0x000f220000100a00 */
[----:B------:R-:W-:-:S03]  /*15ea0*/  IMAD.WIDE R34, R2, 0x2, R54 ;  /* 0x0000000202227825 */ /* 0x000fc600078e0236 */
[----:B------:R-:W4:Y:S01]  /*15eb0*/  LDL.64 R54, [R1+0x3a0] ;  /* 0x0003a00001367983 */ /* 0x000f220000100a00 */
[----:B------:R-:W-:-:S03]  /*15ec0*/  IMAD.WIDE R44, R2, 0x2, R44 ;  /* 0x00000002022c7825 */ /* 0x000fc600078e022c */
[----:B------:R-:W4:Y:S04]  /*15ed0*/  LDG.E.U16 R48, desc[UR10][R48.64] ;  /* 0x0000000a30307981 */ /* 0x000f28000c1e1500 */
[----:B------:R-:W4:Y:S04]  /*15ee0*/  LDG.E.U16 R34, desc[UR10][R34.64] ;  /* 0x0000000a22227981 */ /* 0x000f28000c1e1500 */
[----:B------:R-:W4:Y:S04]  /*15ef0*/  LDG.E.U16 R46, desc[UR10][R46.64] ;  /* 0x0000000a2e2e7981 */ /* 0x000f28000c1e1500 */
[----:B------:R0:W4:Y:S02]  /*15f00*/  LDG.E.U16 R35, desc[UR10][R44.64] ;  /* 0x0000000a2c237981 */ /* 0x000124000c1e1500 */
[----:B0-----:R-:W-:-:S02]  /*15f10*/  IMAD.WIDE R44, R2, 0x2, R64 ;  /* 0x00000002022c7825 */ /* 0x001fc400078e0240 */
[----:B------:R-:W4:Y:S04]  /*15f20*/  LDL.64 R64, [R1+0x300] ;  /* 0x0003000001407983 */ /* 0x000f280000100a00 */
[----:B------:R-:W4:Y:S01]  /*15f30*/  LDG.E.U16 R44, desc[UR10][R44.64] ;  /* 0x0000000a2c2c7981 */ /* 0x000f22000c1e1500 */
        /* <DEDUP_REMOVED lines=29> */
[----:B------:R-:W4:Y:S04]  /*16110*/  LDG.E.U16 R60, desc[UR10][R60.64] ;  /* 0x0000000a3c3c7981 */ /* 0x000f28000c1e1500 */
[----:B------:R0:W4:Y:S04]  /*16120*/  LDG.E.U16 R45, desc[UR10][R54.64] ;  /* 0x0000000a362d7981 */ /* 0x000128000c1e1500 */
[----:B------:R-:W4:Y:S01]  /*16130*/  LDG.E.U16 R62, desc[UR10][R62.64] ;  /* 0x0000000a3e3e7981 */ /* 0x000f22000c1e1500 */
[----:B0-----:R-:W-:-:S03]  /*16140*/  IMAD.WIDE R54, R2, 0x2, R74 ;  /* 0x0000000202367825 */ /* 0x001fc600078e024a */
[----:B------:R-:W4:Y:S01]  /*16150*/  LDL.64 R74, [R1+0x260] ;  /* 0x00026000014a7983 */ /* 0x000f220000100a00 */
[----:B------:R-:W-:-:S03]  /*16160*/  IMAD.WIDE R64, R2, 0x2, R64 ;  /* 0x0000000202407825 */ /* 0x000fc600078e0240 */
[----:B------:R-:W4:Y:S04]  /*16170*/  LDG.E.U16 R54, desc[UR10][R54.64] ;  /* 0x0000000a36367981 */ /* 0x000f28000c1e1500 */
[----:B------:R0:W4:Y:S01]  /*16180*/  LDG.E.U16 R55, desc[UR10][R64.64] ;  /* 0x0000000a40377981 */ /* 0x000122000c1e1500 */
[----:B--2---:R-:W-:-:S04]  /*16190*/  IMAD.WIDE R66, R2, 0x2, R66 ;  /* 0x0000000202427825 */ /* 0x004fc800078e0242 */
[C---:B---3--:R-:W-:Y:S01]  /*161a0*/  IMAD.WIDE R68, R2.reuse, 0x2, R68 ;  /* 0x0000000202447825 */ /* 0x048fe200078e0244 */
[----:B------:R1:W2:Y:S04]  /*161b0*/  LDG.E.U16 R63, desc[UR10][R66.64] ;  /* 0x0000000a423f7981 */ /* 0x0002a8000c1e1500 */
[----:B------:R3:W2:Y:S01]  /*161c0*/  LDG.E.U16 R61, desc[UR10][R68.64] ;  /* 0x0000000a443d7981 */ /* 0x0006a2000c1e1500 */
[----:B0-----:R-:W-:-:S03]  /*161d0*/  IMAD.WIDE R64, R2, 0x2, R82 ;  /* 0x0000000202407825 */ /* 0x001fc600078e0252 */
[----:B------:R-:W2:Y:S01]  /*161e0*/  LDL.64 R82, [R1+0x1a0] ;  /* 0x0001a00001527983 */ /* 0x000ea20000100a00 */
[----:B-1----:R-:W-:-:S03]  /*161f0*/  IMAD.WIDE R66, R2, 0x2, R88 ;  /* 0x0000000202427825 */ /* 0x002fc600078e0258 */
[----:B------:R-:W2:Y:S01]  /*16200*/  LDL.64 R88, [R1+0x558] ;  /* 0x0005580001587983 */ /* 0x000ea20000100a00 */
[----:B---3--:R-:W-:-:S03]  /*16210*/  IMAD.WIDE R68, R2, 0x2, R80 ;  /* 0x0000000202447825 */ /* 0x008fc600078e0250 */
[----:B------:R-:W3:Y:S01]  /*16220*/  LDL.64 R80, [R1+0x180] ;  /* 0x0001800001507983 */ /* 0x000ee20000100a00 */
[----:B----4-:R-:W-:-:S03]  /*16230*/  IMAD.WIDE R72, R2, 0x2, R72 ;  /* 0x0000000202487825 */ /* 0x010fc600078e0248 */
[----:B------:R-:W4:Y:S04]  /*16240*/  LDG.E.U16 R68, desc[UR10][R68.64] ;  /* 0x0000000a44447981 */ /* 0x000f28000c1e1500 */
[----:B------:R-:W4:Y:S01]  /*16250*/  LDG.E.U16 R66, desc[UR10][R66.64] ;  /* 0x0000000a42427981 */ /* 0x000f22000c1e1500 */
[----:B------:R-:W-:-:S03]  /*16260*/  IMAD.WIDE R70, R2, 0x2, R70 ;  /* 0x0000000202467825 */ /* 0x000fc600078e0246 */
[----:B------:R-:W4:Y:S04]  /*16270*/  LDG.E.U16 R64, desc[UR10][R64.64] ;  /* 0x0000000a40407981 */ /* 0x000f28000c1e1500 */
[----:B------:R0:W4:Y:S04]  /*16280*/  LDG.E.U16 R69, desc[UR10][R70.64] ;  /* 0x0000000a46457981 */ /* 0x000128000c1e1500 */
[----:B------:R1:W4:Y:S01]  /*16290*/  LDG.E.U16 R67, desc[UR10][R72.64] ;  /* 0x0000000a48437981 */ /* 0x000322000c1e1500 */
[----:B0-----:R-:W-:-:S03]  /*162a0*/  IMAD.WIDE R70, R2, 0x2, R96 ;  /* 0x0000000202467825 */ /* 0x001fc600078e0260 */
[----:B------:R-:W4:Y:S01]  /*162b0*/  LDL.64 R96, [R1+0x548] ;  /* 0x0005480001607983 */ /* 0x000f220000100a00 */
[----:B-1----:R-:W-:-:S03]  /*162c0*/  IMAD.WIDE R72, R2, 0x2, R86 ;  /* 0x0000000202487825 */ /* 0x002fc600078e0256 */
[----:B------:R-:W4:Y:S04]  /*162d0*/  LDL.64 R86, [R1+0x538] ;  /* 0x0005380001567983 */ /* 0x000f280000100a00 */
[----:B------:R-:W4:Y:S04]  /*162e0*/  LDG.E.U16 R72, desc[UR10][R72.64] ;  /* 0x0000000a48487981 */ /* 0x000f28000c1e1500 */
        /* <DEDUP_REMOVED lines=11> */
[----:B------:R0:W4:Y:S01]  /*163a0*/  LDG.E.U16 R65, desc[UR10][R74.64] ;  /* 0x0000000a4a417981 */ /* 0x000122000c1e1500 */
[----:B------:R-:W-:-:S03]  /*163b0*/  IMAD.WIDE R84, R2, 0x2, R84 ;  /* 0x0000000202547825 */ /* 0x000fc600078e0254 */
[----:B------:R-:W4:Y:S01]  /*163c0*/  LDG.E.U16 R78, desc[UR10][R78.64] ;  /* 0x0000000a4e4e7981 */ /* 0x000f22000c1e1500 */
[----:B0-----:R-:W-:-:S03]  /*163d0*/  IMAD.WIDE R74, R2, 0x2, R94 ;  /* 0x00000002024a7825 */ /* 0x001fc600078e025e */
[----:B------:R-:W4:Y:S04]  /*163e0*/  LDL.64 R94, [R1+0x518] ;  /* 0x00051800015e7983 */ /* 0x000f280000100a00 */
[----:B------:R-:W4:Y:S04]  /*163f0*/  LDG.E.U16 R74, desc[UR10][R74.64] ;  /* 0x0000000a4a4a7981 */ /* 0x000f28000c1e1500 */
[----:B------:R-:W4:Y:S01]  /*16400*/  LDG.E.U16 R75, desc[UR10][R84.64] ;  /* 0x0000000a544b7981 */ /* 0x000f22000c1e1500 */
[----:B--2---:R-:W-:-:S05]  /*16410*/  IMAD.WIDE R82, R2, 0x2, R82 ;  /* 0x0000000202527825 */ /* 0x004fca00078e0252 */
[----:B------:R-:W2:Y:S01]  /*16420*/  LDG.E.U16 R77, desc[UR10][R82.64] ;  /* 0x0000000a524d7981 */ /* 0x000ea2000c1e1500 */
[----:B---3--:R-:W-:-:S05]  /*16430*/  IMAD.WIDE R80, R2, 0x2, R80 ;  /* 0x0000000202507825 */ /* 0x008fca00078e0250 */
[----:B------:R0:W3:Y:S01]  /*16440*/  LDG.E.U16 R79, desc[UR10][R80.64] ;  /* 0x0000000a504f7981 */ /* 0x0000e2000c1e1500 */
[----:B------:R-:W-:-:S04]  /*16450*/  IMAD.WIDE R88, R2, 0x2, R88 ;  /* 0x0000000202587825 */ /* 0x000fc800078e0258 */
[C---:B0-----:R-:W-:Y:S02]  /*16460*/  IMAD.WIDE R80, R2.reuse, 0x2, R98 ;  /* 0x0000000202507825 */ /* 0x041fe400078e0262 */
[----:B------:R-:W2:Y:S02]  /*16470*/  LDL.64 R98, [R1+0x4b8] ;  /* 0x0004b80001627983 */ /* 0x000ea40000100a00 */
[C---:B------:R-:W-:Y:S02]  /*16480*/  IMAD.WIDE R84, R2.reuse, 0x2, R108 ;  /* 0x0000000202547825 */ /* 0x040fe400078e026c */
[----:B------:R-:W3:Y:S04]  /*16490*/  LDL.64 R108, [R1+0x458] ;  /* 0x00045800016c7983 */ /* 0x000ee80000100a00 */
[----:B------:R-:W3:Y:S01]  /*164a0*/  LDG.E.U16 R80, desc[UR10][R80.64] ;  /* 0x0000000a50507981 */ /* 0x000ee2000c1e1500 */
[----:B----4-:R-:W-:-:S03]  /*164b0*/  IMAD.WIDE R82, R2, 0x2, R96 ;  /* 0x0000000202527825 */ /* 0x010fc600078e0260 */
[----:B------:R-:W4:Y:S01]  /*164c0*/  LDG.E.U16 R84, desc[UR10][R84.64] ;  /* 0x0000000a54547981 */ /* 0x000f22000c1e1500 */
[----:B------:R-:W-:-:S03]  /*164d0*/  IMAD.WIDE R86, R2, 0x2, R86 ;  /* 0x0000000202567825 */ /* 0x000fc600078e0256 */
[----:B------:R-:W3:Y:S04]  /*164e0*/  LDL.64 R96, [R1+0x498] ;  /* 0x0004980001607983 */ /* 0x000ee80000100a00 */
[----:B------:R-:W4:Y:S04]  /*164f0*/  LDG.E.U16 R82, desc[UR10][R82.64] ;  /* 0x0000000a52527981 */ /* 0x000f28000c1e1500 */
[----:B------:R0:W4:Y:S04]  /*16500*/  LDG.E.U16 R81, desc[UR10][R88.64] ;  /* 0x0000000a58517981 */ /* 0x000128000c1e1500 */
[----:B------:R1:W4:Y:S01]  /*16510*/  LDG.E.U16 R83, desc[UR10][R86.64] ;  /* 0x0000000a56537981 */ /* 0x000322000c1e1500 */
[----:B0-----:R-:W-:-:S03]  /*16520*/  IMAD.WIDE R88, R2, 0x2, R102 ;  /* 0x0000000202587825 */ /* 0x001fc600078e0266 */
[----:B------:R-:W4:Y:S01]  /*16530*/  LDL.64 R102, [R1+0x438] ;  /* 0x0004380001667983 */ /* 0x000f220000100a00 */
[----:B-1----:R-:W-:-:S03]  /*16540*/  IMAD.WIDE R86, R2, 0x2, R100 ;  /* 0x0000000202567825 */ /* 0x002fc600078e0264 */
[----:B------:R-:W4:Y:S04]  /*16550*/  LDG.E.U16 R88, desc[UR10][R88.64] ;  /* 0x0000000a58587981 */ /* 0x000f28000c1e1500 */
        /* <DEDUP_REMOVED lines=12> */
[----:B------:R-:W4:Y:S04]  /*16620*/  LDG.E.U16 R92, desc[UR10][R92.64] ;  /* 0x0000000a5c5c7981 */ /* 0x000f28000c1e1500 */
[----:B------:R0:W4:Y:S02]  /*16630*/  LDG.E.U16 R85, desc[UR10][R94.64] ;  /* 0x0000000a5e557981 */ /* 0x000124000c1e1500 */
[----:B0-----:R-:W-:-:S02]  /*16640*/  IMAD.WIDE R94, R2, 0x2, R118 ;  /* 0x00000002025e7825 */ /* 0x001fc400078e0276 */
[----:B------:R-:W4:Y:S04]  /*16650*/  LDL.64 R118, [R1+0x398] ;  /* 0x0003980001767983 */ /* 0x000f280000100a00 */
[----:B------:R0:W4:Y:S02]  /*16660*/  LDG.E.U16 R104, desc[UR10][R94.64] ;  /* 0x0000000a5e687981 */ /* 0x000124000c1e1500 */
[----:B0-----:R-:W-:-:S04]  /*16670*/  IMAD.WIDE R94, R2, 0x2, R112 ;  /* 0x00000002025e7825 */ /* 0x001fc800078e0270 */
[----:B--2---:R-:W-:-:S05]  /*16680*/  IMAD.WIDE R98, R2, 0x2, R98 ;  /* 0x0000000202627825 */ /* 0x004fca00078e0262 */
[----:B------:R0:W2:Y:S01]  /*16690*/  LDG.E.U16 R91, desc[UR10][R98.64] ;  /* 0x0000000a625b7981 */ /* 0x0000a2000c1e1500 */
[----:B---3--:R-:W-:-:S04]  /*166a0*/  IMAD.WIDE R96, R2, 0x2, R96 ;  /* 0x0000000202607825 */ /* 0x008fc800078e0260 */
[C---:B0-----:R-:W-:Y:S01]  /*166b0*/  IMAD.WIDE R98, R2.reuse, 0x2, R108 ;  /* 0x0000000202627825 */ /* 0x041fe200078e026c */
[----:B------:R0:W3:Y:S04]  /*166c0*/  LDG.E.U16 R93, desc[UR10][R96.64] ;  /* 0x0000000a605d7981 */ /* 0x0000e8000c1e1500 */
[----:B------:R-:W2:Y:S01]  /*166d0*/  LDG.E.U16 R108, desc[UR10][R94.64] ;  /* 0x0000000a5e6c7981 */ /* 0x000ea2000c1e1500 */
[----:B0-----:R-:W-:-:S03]  /*166e0*/  IMAD.WIDE R96, R2, 0x2, R110 ;  /* 0x0000000202607825 */ /* 0x001fc600078e026e */
[----:B------:R0:W2:Y:S01]  /*166f0*/  LDG.E.U16 R110, desc[UR10][R98.64] ;  /* 0x0000000a626e7981 */ /* 0x0000a2000c1e1500 */
[----:B----4-:R-:W-:-:S03]  /*16700*/  IMAD.WIDE R102, R2, 0x2, R102 ;  /* 0x0000000202667825 */ /* 0x010fc600078e0266 */
[----:B------:R1:W4:Y:S04]  /*16710*/  LDG.E.U16 R109, desc[UR10][R96.64] ;  /* 0x0000000a606d7981 */ /* 0x000328000c1e1500 */
[----:B------:R1:W2:Y:S01]  /*16720*/  LDG.E.U16 R112, desc[UR10][R102.64] ;  /* 0x0000000a66707981 */ /* 0x0002a2000c1e1500 */
[----:B0-----:R-:W-:-:S03]  /*16730*/  IMAD.WIDE R98, R2, 0x2, R124 ;  /* 0x0000000202627825 */ /* 0x001fc600078e027c */
[----:B------:R-:W2:Y:S01]  /*16740*/  LDL.64 R124, [R1+0x348] ;  /* 0x00034800017c7983 */ /* 0x000ea20000100a00 */
[----:B-1----:R-:W-:-:S03]  /*16750*/  IMAD.WIDE R96, R2, 0x2, R126 ;  /* 0x0000000202607825 */ /* 0x002fc600078e027e */
[----:B------:R-:W3:Y:S01]  /*16760*/  LDL.64 R126, [R1+0x358] ;  /* 0x00035800017e7983 */ /* 0x000ee20000100a00 */
[----:B------:R-:W-:-:S04]  /*16770*/  IMAD.WIDE R100, R2, 0x2, R100 ;  /* 0x0000000202647825 */ /* 0x000fc800078e0264 */
[C---:B------:R-:W-:Y:S01]  /*16780*/  IMAD.WIDE R94, R2.reuse, 0x2, R130 ;  /* 0x00000002025e7825 */ /* 0x040fe200078e0282 */
[----:B------:R0:W4:Y:S04]  /*16790*/  LDG.E.U16 R111, desc[UR10][R100.64] ;  /* 0x0000000a646f7981 */ /* 0x000128000c1e1500 */
[----:B------:R-:W4:Y:S04]  /*167a0*/  LDL.64 R130, [R1+0x308] ;  /* 0x0003080001827983 */ /* 0x000f280000100a00 */
[----:B------:R-:W4:Y:S01]  /*167b0*/  LDG.E.U16 R113, desc[UR10][R94.64] ;  /* 0x0000000a5e717981 */ /* 0x000f22000c1e1500 */
[----:B------:R-:W-:-:S03]  /*167c0*/  IMAD.WIDE R102, R2, 0x2, R114 ;  /* 0x0000000202667825 */ /* 0x000fc600078e0272 */
[----:B------:R1:W4:Y:S01]  /*167d0*/  LDG.E.U16 R114, desc[UR10][R96.64] ;  /* 0x0000000a60727981 */ /* 0x000322000c1e1500 */
[----:B0-----:R-:W-:-:S03]  /*167e0*/  IMAD.WIDE R100, R2, 0x2, R116 ;  /* 0x0000000202647825 */ /* 0x001fc600078e0274 */
[----:B------:R0:W4:Y:S04]  /*167f0*/  LDG.E.U16 R115, desc[UR10][R98.64] ;  /* 0x0000000a62737981 */ /* 0x000128000c1e1500 */
[----:B------:R0:W4:Y:S01]  /*16800*/  LDG.E.U16 R116, desc[UR10][R100.64] ;  /* 0x0000000a64747981 */ /* 0x000122000c1e1500 */
[----:B-1----:R-:W-:-:S03]  /*16810*/  IMAD.WIDE R96, R2, 0x2, R128 ;  /* 0x0000000202607825 */ /* 0x002fc600078e0280 */
[----:B------:R-:W4:Y:S01]  /*16820*/  LDL.64 R128, [R1+0x2f8] ;  /* 0x0002f80001807983 */ /* 0x000f220000100a00 */
[----:B0-----:R-:W-:-:S03]  /*16830*/  IMAD.WIDE R98, R2, 0x2, R122 ;  /* 0x0000000202627825 */ /* 0x001fc600078e027a */
[----:B------:R0:W4:Y:S01]  /*16840*/  LDG.E.U16 R117, desc[UR10][R102.64] ;  /* 0x0000000a66757981 */ /* 0x000122000c1e1500 */
[----:B------:R-:W-:-:S03]  /*16850*/  IMAD.WIDE R100, R2, 0x2, R120 ;  /* 0x0000000202647825 */ /* 0x000fc600078e0278 */
[----:B------:R1:W4:Y:S01]  /*16860*/  LDG.E.U16 R120, desc[UR10][R98.64] ;  /* 0x0000000a62787981 */ /* 0x000322000c1e1500 */
[----:B------:R-:W-:-:S03]  /*16870*/  IMAD.WIDE R94, R2, 0x2, R136 ;  /* 0x00000002025e7825 */ /* 0x000fc600078e0288 */
[----:B------:R-:W4:Y:S01]  /*16880*/  LDL.64 R136, [R1+0x2b8] ;  /* 0x0002b80001887983 */ /* 0x000f220000100a00 */
[----:B0-----:R-:W-:-:S03]  /*16890*/  IMAD.WIDE R102, R2, 0x2, R118 ;  /* 0x0000000202667825 */ /* 0x001fc600078e0276 */
[----:B------:R0:W4:Y:S01]  /*168a0*/  LDG.E.U16 R118, desc[UR10][R94.64] ;  /* 0x0000000a5e767981 */ /* 0x000122000c1e1500 */
[----:B-1----:R-:W-:-:S03]  /*168b0*/  IMAD.WIDE R98, R2, 0x2, R134 ;  /* 0x0000000202627825 */ /* 0x002fc600078e0286 */
[----:B------:R-:W4:Y:S04]  /*168c0*/  LDL.64 R134, [R1+0x2a8] ;  /* 0x0002a80001867983 */ /* 0x000f280000100a00 */
[----:B------:R1:W4:Y:S01]  /*168d0*/  LDG.E.U16 R119, desc[UR10][R96.64] ;  /* 0x0000000a60777981 */ /* 0x000322000c1e1500 */
[----:B0-----:R-:W-:-:S03]  /*168e0*/  IMAD.WIDE R94, R2, 0x2, R150 ;  /* 0x00000002025e7825 */ /* 0x001fc600078e0296 */
[----:B------:R-:W4:Y:S04]  /*168f0*/  LDG.E.U16 R121, desc[UR10][R100.64] ;  /* 0x0000000a64797981 */ /* 0x000f28000c1e1500 */
[----:B------:R-:W4:Y:S01]  /*16900*/  LDG.E.U16 R122, desc[UR10][R102.64] ;  /* 0x0000000a667a7981 */ /* 0x000f22000c1e1500 */
[----:B-1----:R-:W-:-:S03]  /*16910*/  IMAD.WIDE R96, R2, 0x2, R142 ;  /* 0x0000000202607825 */ /* 0x002fc600078e028e */
[----:B------:R0:W4:Y:S04]  /*16920*/  LDG.E.U16 R123, desc[UR10][R94.64] ;  /* 0x0000000a5e7b7981 */ /* 0x000128000c1e1500 */
[----:B------:R-:W4:Y:S04]  /*16930*/  LDL.64 R142, [R1+0x278] ;  /* 0x00027800018e7983 */ /* 0x000f280000100a00 */
[----:B------:R-:W4:Y:S01]  /*16940*/  LDL.64 R150, [R1+0x1c8] ;  /* 0x0001c80001967983 */ /* 0x000f220000100a00 */
[----:B0-----:R-:W-:-:S03]  /*16950*/  IMAD.WIDE R94, R2, 0x2, R140 ;  /* 0x00000002025e7825 */ /* 0x001fc600078e028c */
[----:B------:R-:W4:Y:S01]  /*16960*/  LDL.64 R140, [R1+0x268] ;  /* 0x00026800018c7983 */ /* 0x000f220000100a00 */
[----:B--2---:R-:W-:-:S03]  /*16970*/  IMAD.WIDE R102, R2, 0x2, R124 ;  /* 0x0000000202667825 */ /* 0x004fc600078e027c */
[----:B------:R0:W2:Y:S01]  /*16980*/  LDG.E.U16 R124, desc[UR10][R96.64] ;  /* 0x0000000a607c7981 */ /* 0x0000a2000c1e1500 */
[----:B---3--:R-:W-:-:S03]  /*16990*/  IMAD.WIDE R100, R2, 0x2, R126 ;  /* 0x0000000202647825 */ /* 0x008fc600078e027e */
[----:B------:R1:W3:Y:S04]  /*169a0*/  LDG.E.U16 R125, desc[UR10][R98.64] ;  /* 0x0000000a627d7981 */ /* 0x0002e8000c1e1500 */
[----:B------:R4:W2:Y:S01]  /*169b0*/  LDG.E.U16 R126, desc[UR10][R100.64] ;  /* 0x0000000a647e7981 */ /* 0x0008a2000c1e1500 */
[----:B0-----:R-:W-:-:S03]  /*169c0*/  IMAD.WIDE R96, R2, 0x2, R138 ;  /* 0x0000000202607825 */ /* 0x001fc600078e028a */
[----:B------:R-:W2:Y:S01]  /*169d0*/  LDL.64 R138, [R1+0x258] ;  /* 0x00025800018a7983 */ /* 0x000ea20000100a00 */
[----:B-1----:R-:W-:-:S03]  /*169e0*/  IMAD.WIDE R98, R2, 0x2, R132 ;  /* 0x0000000202627825 */ /* 0x002fc600078e0284 */
[----:B------:R-:W3:Y:S01]  /*169f0*/  LDG.E.U16 R127, desc[UR10][R102.64] ;  /* 0x0000000a667f7981 */ /* 0x000ee2000c1e1500 */
[----:B----4-:R-:W-:-:S03]  /*16a00*/  IMAD.WIDE R100, R2, 0x2, R130 ;  /* 0x0000000202647825 */ /* 0x010fc600078e0282 */
[----:B------:R0:W4:Y:S04]  /*16a10*/  LDG.E.U16 R130, desc[UR10][R98.64] ;  /* 0x0000000a62827981 */ /* 0x000128000c1e1500 */
[----:B------:R-:W3:Y:S01]  /*16a20*/  LDG.E.U16 R131, desc[UR10][R100.64] ;  /* 0x0000000a64837981 */ /* 0x000ee2000c1e1500 */
[----:B0-----:R-:W-:-:S03]  /*16a30*/  IMAD.WIDE R98, R2, 0x2, R144 ;  /* 0x0000000202627825 */ /* 0x001fc600078e0290 */
[----:B------:R-:W3:Y:S01]  /*16a40*/  LDL.64 R144, [R1+0x208] ;  /* 0x0002080001907983 */ /* 0x000ee20000100a00 */
[----:B------:R-:W-:-:S03]  /*16a50*/  IMAD.WIDE R102, R2, 0x2, R128 ;  /* 0x0000000202667825 */ /* 0x000fc600078e0280 */
[----:B------:R0:W4:Y:S04]  /*16a60*/  LDG.E.U16 R129, desc[UR10][R96.64] ;  /* 0x0000000a60817981 */ /* 0x000128000c1e1500 */
[----:B------:R1:W4:Y:S04]  /*16a70*/  LDG.E.U16 R128, desc[UR10][R94.64] ;  /* 0x0000000a5e807981 */ /* 0x000328000c1e1500 */
[----:B------:R1:W4:Y:S01]  /*16a80*/  LDG.E.U16 R132, desc[UR10][R102.64] ;  /* 0x0000000a66847981 */ /* 0x000322000c1e1500 */
[----:B0-----:R-:W-:-:S03]  /*16a90*/  IMAD.WIDE R96, R2, 0x2, R146 ;  /* 0x0000000202607825 */ /* 0x001fc600078e0292 */
[----:B------:R-:W4:Y:S01]  /*16aa0*/  LDL.64 R146, [R1+0x218] ;  /* 0x0002180001927983 */ /* 0x000f220000100a00 */
[----:B-1----:R-:W-:-:S03]  /*16ab0*/  IMAD.WIDE R94, R2, 0x2, R148 ;  /* 0x00000002025e7825 */ /* 0x002fc600078e0294 */
[----:B------:R-:W4:Y:S01]  /*16ac0*/  LDL.64 R148, [R1+0x1b8] ;  /* 0x0001b80001947983 */ /* 0x000f220000100a00 */
[----:B------:R-:W-:-:S03]  /*16ad0*/  IMAD.WIDE R102, R2, 0x2, R134 ;  /* 0x0000000202667825 */ /* 0x000fc600078e0286 */
[----:B------:R0:W4:Y:S04]  /*16ae0*/  LDG.E.U16 R133, desc[UR10][R94.64] ;  /* 0x0000000a5e857981 */ /* 0x000128000c1e1500 */
[----:B------:R1:W4:Y:S01]  /*16af0*/  LDG.E.U16 R134, desc[UR10][R96.64] ;  /* 0x0000000a60867981 */ /* 0x000322000c1e1500 */
[----:B------:R-:W-:-:S03]  /*16b00*/  IMAD.WIDE R100, R2, 0x2, R136 ;  /* 0x0000000202647825 */ /* 0x000fc600078e0288 */
[----:B------:R1:W4:Y:S01]  /*16b10*/  LDG.E.U16 R135, desc[UR10][R98.64] ;  /* 0x0000000a62877981 */ /* 0x000322000c1e1500 */
[----:B0-----:R-:W-:-:S03]  /*16b20*/  IMAD.WIDE R94, R2, 0x2, R156 ;  /* 0x00000002025e7825 */ /* 0x001fc600078e029c */
[----:B------:R-:W4:Y:S01]  /*16b30*/  LDL.64 R156, [R1+0x178] ;  /* 0x00017800019c7983 */ /* 0x000f220000100a00 */
[----:B-1----:R-:W-:-:S03]  /*16b40*/  IMAD.WIDE R96, R2, 0x2, R154 ;  /* 0x0000000202607825 */ /* 0x002fc600078e029a */
[----:B------:R-:W4:Y:S01]  /*16b50*/  LDL.64 R154, [R1+0x168] ;  /* 0x00016800019a7983 */ /* 0x000f220000100a00 */
[----:B------:R-:W-:-:S03]  /*16b60*/  IMAD.WIDE R98, R2, 0x2, R142 ;  /* 0x0000000202627825 */ /* 0x000fc600078e028e */
[----:B------:R0:W4:Y:S04]  /*16b70*/  LDG.E.U16 R136, desc[UR10][R100.64] ;  /* 0x0000000a64887981 */ /* 0x000128000c1e1500 */
[----:B------:R-:W4:Y:S01]  /*16b80*/  LDG.E.U16 R137, desc[UR10][R102.64] ;  /* 0x0000000a66897981 */ /* 0x000f22000c1e1500 */
[----:B0-----:R-:W-:-:S03]  /*16b90*/  IMAD.WIDE R100, R2, 0x2, R140 ;  /* 0x0000000202647825 */ /* 0x001fc600078e028c */
[----:B------:R0:W4:Y:S04]  /*16ba0*/  LDG.E.U16 R140, desc[UR10][R98.64] ;  /* 0x0000000a628c7981 */ /* 0x000128000c1e1500 */
[----:B------:R-:W4:Y:S01]  /*16bb0*/  LDG.E.U16 R141, desc[UR10][R100.64] ;  /* 0x0000000a648d7981 */ /* 0x000f22000c1e1500 */
[----:B0-----:R-:W-:-:S04]  /*16bc0*/  IMAD.WIDE R98, R2, 0x2, R170 ;  /* 0x0000000202627825 */ /* 0x001fc800078e02aa */
[C---:B--2---:R-:W-:Y:S02]  /*16bd0*/  IMAD.WIDE R102, R2.reuse, 0x2, R138 ;  /* 0x0000000202667825 */ /* 0x044fe400078e028a */
[----:B------:R0:W2:Y:S04]  /*16be0*/  LDG.E.U16 R138, desc[UR10][R94.64] ;  /* 0x0000000a5e8a7981 */ /* 0x0000a8000c1e1500 */
[----:B------:R1:W2:Y:S04]  /*16bf0*/  LDG.E.U16 R139, desc[UR10][R96.64] ;  /* 0x0000000a608b7981 */ /* 0x0002a8000c1e1500 */
[----:B------:R3:W2:Y:S01]  /*16c00*/  LDG.E.U16 R142, desc[UR10][R102.64] ;  /* 0x0000000a668e7981 */ /* 0x0006a2000c1e1500 */
[----:B0-----:R-:W-:-:S04]  /*16c10*/  IMAD.WIDE R94, R2, 0x2, R174 ;  /* 0x00000002025e7825 */ /* 0x001fc800078e02ae */
[C---:B-1----:R-:W-:Y:S01]  /*16c20*/  IMAD.WIDE R96, R2.reuse, 0x2, R172 ;  /* 0x0000000202607825 */ /* 0x042fe200078e02ac */
[----:B------:R0:W2:Y:S03]  /*16c30*/  LDG.E.U16 R143, desc[UR10][R94.64] ;  /* 0x0000000a5e8f7981 */ /* 0x0000a6000c1e1500 */
[C---:B---3--:R-:W-:Y:S02]  /*16c40*/  IMAD.WIDE R102, R2.reuse, 0x2, R144 ;  /* 0x0000000202667825 */ /* 0x048fe400078e0290 */
[----:B------:R1:W3:Y:S04]  /*16c50*/  LDG.E.U16 R144, desc[UR10][R96.64] ;  /* 0x0000000a60907981 */ /* 0x0002e8000c1e1500 */
[----:B------:R1:W2:Y:S01]  /*16c60*/  LDG.E.U16 R145, desc[UR10][R98.64] ;  /* 0x0000000a62917981 */ /* 0x0002a2000c1e1500 */
[----:B0-----:R-:W-:-:S04]  /*16c70*/  IMAD.WIDE R94, R2, 0x2, R168 ;  /* 0x00000002025e7825 */ /* 0x001fc800078e02a8 */
[----:B-1----:R-:W-:-:S04]  /*16c80*/  IMAD.WIDE R96, R2, 0x2, R166 ;  /* 0x0000000202607825 */ /* 0x002fc800078e02a6 */
[----:B------:R-:W-:-:S04]  /*16c90*/  IMAD.WIDE R98, R2, 0x2, R164 ;  /* 0x0000000202627825 */ /* 0x000fc800078e02a4 */
[C---:B----4-:R-:W-:Y:S02]  /*16ca0*/  IMAD.WIDE R100, R2.reuse, 0x2, R146 ;  /* 0x0000000202647825 */ /* 0x050fe400078e0292 */
[----:B------:R0:W4:Y:S04]  /*16cb0*/  LDG.E.U16 R147, desc[UR10][R102.64] ;  /* 0x0000000a66937981 */ /* 0x000128000c1e1500 */
[----:B------:R1:W2:Y:S01]  /*16cc0*/  LDG.E.U16 R146, desc[UR10][R100.64] ;  /* 0x0000000a64927981 */ /* 0x0002a2000c1e1500 */
[----:B0-----:R-:W-:-:S03]  /*16cd0*/  IMAD.WIDE R102, R2, 0x2, R148 ;  /* 0x0000000202667825 */ /* 0x001fc600078e0294 */
[----:B------:R0:W2:Y:S01]  /*16ce0*/  LDG.E.U16 R148, desc[UR10][R94.64] ;  /* 0x0000000a5e947981 */ /* 0x0000a2000c1e1500 */
[----:B-1----:R-:W-:-:S03]  /*16cf0*/  IMAD.WIDE R100, R2, 0x2, R150 ;  /* 0x0000000202647825 */ /* 0x002fc600078e0296 */
[----:B------:R1:W2:Y:S04]  /*16d00*/  LDG.E.U16 R149, desc[UR10][R96.64] ;  /* 0x0000000a60957981 */ /* 0x0002a8000c1e1500 */
[----:B------:R1:W2:Y:S01]  /*16d10*/  LDG.E.U16 R150, desc[UR10][R98.64] ;  /* 0x0000000a62967981 */ /* 0x0002a2000c1e1500 */
[----:B0-----:R-:W-:-:S03]  /*16d20*/  IMAD.WIDE R94, R2, 0x2, R162 ;  /* 0x00000002025e7825 */ /* 0x001fc600078e02a2 */
[----:B------:R0:W2:Y:S01]  /*16d30*/  LDG.E.U16 R151, desc[UR10][R100.64] ;  /* 0x0000000a64977981 */ /* 0x0000a2000c1e1500 */
[----:B-1----:R-:W-:-:S03]  /*16d40*/  IMAD.WIDE R96, R2, 0x2, R160 ;  /* 0x0000000202607825 */ /* 0x002fc600078e02a0 */
[----:B------:R1:W2:Y:S01]  /*16d50*/  LDG.E.U16 R152, desc[UR10][R102.64] ;  /* 0x0000000a66987981 */ /* 0x0002a2000c1e1500 */
[----:B------:R-:W-:-:S03]  /*16d60*/  IMAD.WIDE R98, R2, 0x2, R158 ;  /* 0x0000000202627825 */ /* 0x000fc600078e029e */
[----:B------:R1:W2:Y:S01]  /*16d70*/  LDG.E.U16 R94, desc[UR10][R94.64] ;  /* 0x0000000a5e5e7981 */ /* 0x0002a2000c1e1500 */
[----:B0-----:R-:W-:-:S03]  /*16d80*/  IMAD.WIDE R100, R2, 0x2, R156 ;  /* 0x0000000202647825 */ /* 0x001fc600078e029c */
[----:B------:R-:W2:Y:S01]  /*16d90*/  LDG.E.U16 R96, desc[UR10][R96.64] ;  /* 0x0000000a60607981 */ /* 0x000ea2000c1e1500 */
[----:B-1----:R-:W-:-:S03]  /*16da0*/  IMAD.WIDE R102, R2, 0x2, R154 ;  /* 0x0000000202667825 */ /* 0x002fc600078e029a */
[----:B------:R-:W2:Y:S04]  /*16db0*/  LDG.E.U16 R98, desc[UR10][R98.64] ;  /* 0x0000000a62627981 */ /* 0x000ea8000c1e1500 */
[----:B------:R-:W2:Y:S04]  /*16dc0*/  LDG.E.U16 R100, desc[UR10][R100.64] ;  /* 0x0000000a64647981 */ /* 0x000ea8000c1e1500 */
[----:B------:R-:W2:Y:S01]  /*16dd0*/  LDG.E.U16 R102, desc[UR10][R102.64] ;  /* 0x0000000a66667981 */ /* 0x000ea2000c1e1500 */
[----:B------:R-:W0:Y:S01]  /*16de0*/  S2R R3, SR_TID.X ;  /* 0x0000000000037919 */ /* 0x000e220000002100 */
[----:B------:R-:W-:-:S02]  /*16df0*/  F2FP.F16.F32.PACK_AB R4, R5, R4 ;  /* 0x000000040504723e */ /* 0x000fc400000000ff */
[----:B------:R-:W-:Y:S02]  /*16e00*/  F2FP.F16.F32.PACK_AB R5, R8, R6 ;  /* 0x000000060805723e */ /* 0x000fe400000000ff */
[----:B------:R-:W-:Y:S02]  /*16e10*/  F2FP.F16.F32.PACK_AB R6, R10, R7 ;  /* 0x000000070a06723e */ /* 0x000fe400000000ff */
[----:B------:R-:W-:Y:S02]  /*16e20*/  F2FP.F16.F32.PACK_AB R7, R12, R9 ;  /* 0x000000090c07723e */ /* 0x000fe400000000ff */
[----:B------:R-:W-:Y:S02]  /*16e30*/  F2FP.F16.F32.PACK_AB R8, R14, R11 ;  /* 0x0000000b0e08723e */ /* 0x000fe400000000ff */
[----:B------:R-:W-:Y:S02]  /*16e40*/  F2FP.F16.F32.PACK_AB R9, R16, R13 ;  /* 0x0000000d1009723e */ /* 0x000fe400000000ff */
[----:B------:R-:W-:-:S02]  /*16e50*/  F2FP.F16.F32.PACK_AB R10, R106, R15 ;  /* 0x0000000f6a0a723e */ /* 0x000fc400000000ff */
[----:B------:R-:W-:Y:S01]  /*16e60*/  F2FP.F16.F32.PACK_AB R11, R107, R105 ;  /* 0x000000696b0b723e */ /* 0x000fe200000000ff */
[----:B------:R-:W-:Y:S01]  /*16e70*/  STS.U16 [R196+UR9+0x20000], R17 ;  /* 0x02000011c4007988 */ /* 0x000fe20008000409 */
[----:B0-----:R-:W-:-:S04]  /*16e80*/  SHF.R.S32.HI R12, RZ, 0x6, R3 ;  /* 0x00000006ff0c7819 */ /* 0x001fc80000011403 */
[----:B------:R-:W-:-:S04]  /*16e90*/  SGXT R12, R12, 0x1 ;  /* 0x000000010c0c781a */ /* 0x000fc80000000200 */
[----:B------:R-:W-:-:S04]  /*16ea0*/  LOP3.LUT R12, R153, 0x90, R12, 0x78, !PT ;  /* 0x00000090990c7812 */ /* 0x000fc800078e780c */
[----:B------:R-:W-:Y:S01]  /*16eb0*/  LOP3.LUT R95, R12, 0x20, RZ, 0x3c, !PT ;  /* 0x000000200c5f7812 */ /* 0x000fe200078e3cff */
        /* <DEDUP_REMOVED lines=62> */
[----:B------:R-:W-:Y:S01]  /*172a0*/  STS.U16 [R196+UR9+0x27e00], R80 ;  /* 0x027e0050c4007988 */ /* 0x000fe20008000409 */
[----:B------:R-:W-:Y:S01]  /*172b0*/  STTM.16dp32bit_t0_t15.x8 tmem[UR7+0x120], R4 ;  /* 0x00012004000079ed */ /* 0x000fe20008980007 */
[----:B------:R-:W-:Y:S02]  /*172c0*/  STTM.16dp32bit_t16_t31.x8 tmem[UR7+0x128], R4 ;  /* 0x00012804000079ed */ /* 0x000fe400089a0007 */
        /* <DEDUP_REMOVED lines=44> */
[----:B--2---:R-:W-:Y:S04]  /*17590*/  STS.U16 [R95+UR9+0x25900], R138 ;  /* 0x0259008a5f007988 */ /* 0x004fe80008000409 */
[----:B------:R-:W-:Y:S04]  /*175a0*/  STS.U16 [R95+UR9+0x25b00], R139 ;  /* 0x025b008b5f007988 */ /* 0x000fe80008000409 */
[----:B------:R-:W-:Y:S04]  /*175b0*/  STS.U16 [R95+UR9+0x25d00], R140 ;  /* 0x025d008c5f007988 */ /* 0x000fe80008000409 */
[----:B------:R-:W-:Y:S04]  /*175c0*/  STS.U16 [R95+UR9+0x25f00], R141 ;  /* 0x025f008d5f007988 */ /* 0x000fe80008000409 */
[----:B------:R-:W-:Y:S04]  /*175d0*/  STS.U16 [R95+UR9+0x26100], R142 ;  /* 0x0261008e5f007988 */ /* 0x000fe80008000409 */
[----:B------:R-:W-:Y:S04]  /*175e0*/  STS.U16 [R95+UR9+0x26300], R143 ;  /* 0x0263008f5f007988 */ /* 0x000fe80008000409 */
[----:B---3--:R-:W-:Y:S04]  /*175f0*/  STS.U16 [R95+UR9+0x26500], R144 ;  /* 0x026500905f007988 */ /* 0x008fe80008000409 */
[----:B------:R-:W-:Y:S04]  /*17600*/  STS.U16 [R95+UR9+0x26700], R145 ;  /* 0x026700915f007988 */ /* 0x000fe80008000409 */
[----:B------:R-:W-:Y:S04]  /*17610*/  STS.U16 [R95+UR9+0x26900], R146 ;  /* 0x026900925f007988 */ /* 0x000fe80008000409 */
[----:B----4-:R-:W-:Y:S04]  /*17620*/  STS.U16 [R95+UR9+0x26b00], R147 ;  /* 0x026b00935f007988 */ /* 0x010fe80008000409 */
        /* <DEDUP_REMOVED lines=9> */
[----:B------:R2:W-:Y:S01]  /*176c0*/  STS.U16 [R95+UR9+0x27f00], R102 ;  /* 0x027f00665f007988 */ /* 0x0005e20008000409 */
[----:B------:R-:W3:Y:S02]  /*176d0*/  FENCE.VIEW.ASYNC.T ;  /* 0x00000000000073c6 */ /* 0x000ee40000000200 */
[----:B---3--:R-:W-:Y:S06]  /*176e0*/  BAR.SYNC.DEFER_BLOCKING 0x0 ;  /* 0x0000000000007b1d */ /* 0x008fec0000010000 */
[----:B0-----:R-:W-:Y:S01]  /*176f0*/  LDTM.x64 R4, tmem[UR7] ;  /* 0x00000007000479ee */ /* 0x001fe20008340000 */
[----:B-1----:R-:W0:Y:S01]  /*17700*/  LDTM.x64 R132, tmem[UR7+0x40] ;  /* 0x00004007008479ee */ /* 0x002e220008340000 */
[----:B------:R-:W-:Y:S01]  /*17710*/  STL [R1+0xa1c], R2 ;  /* 0x000a1c0201007387 */ /* 0x000fe20000100800 */
[----:B--2---:R-:W-:Y:S03]  /*17720*/  LDTM.x64 R68, tmem[UR7+0x80] ;  /* 0x00008007004479ee */ /* 0x004fe60008340000 */
[----:B0-----:R-:W-:Y:S04]  /*17730*/  STL.64 [R1+0xb18], R194 ;  /* 0x000b18c201007387 */ /* 0x001fe80000100a00 */
        /* <DEDUP_REMOVED lines=30> */
[----:B------:R0:W-:Y:S02]  /*17920*/  STL.64 [R1+0xa20], R132 ;  /* 0x000a208401007387 */ /* 0x0001e40000100a00 */
[----:B0-----:R-:W0:Y:S01]  /*17930*/  LDTM.x64 R132, tmem[UR7+0xc0] ;  /* 0x0000c007008479ee */ /* 0x001e220008340000 */
[----:B------:R-:W-:Y:S01]  /*17940*/  FADD R0, -R244, R0 ;  /* 0x00000000f4007221 */ /* 0x000fe20000000100 */
[----:B------:R-:W-:-:S03]  /*17950*/  NOP ;  /* 0x0000000000007918 */ /* 0x000fc60000000000 */
[----:B------:R-:W-:-:S06]  /*17960*/  FMUL R0, R0, 1.4426950216293334961 ;  /* 0x3fb8aa3b00007820 */ /* 0x000fcc0000400000 */
[----:B------:R-:W1:Y:S01]  /*17970*/  MUFU.EX2 R0, R0 ;  /* 0x0000000000007308 */ /* 0x000e620000000800 */
[----:B0-----:R-:W-:Y:S01]  /*17980*/  STL.64 [R1], R132 ;  /* 0x0000008401007387 */ /* 0x001fe20000100a00 */
[----:B------:R-:W-:Y:S01]  /*17990*/  MOV R198, R194 ;  /* 0x000000c200c67202 */ /* 0x000fe20000000f00 */
[----:B------:R-:W-:Y:S02]  /*179a0*/  IMAD.MOV.U32 R3, RZ, RZ, R195 ;  /* 0x000000ffff037224 */ /* 0x000fe400078e00c3 */
[----:B------:R-:W-:Y:S01]  /*179b0*/  STL.64 [R1+0x8], R134 ;  /* 0x0000088601007387 */ /* 0x000fe20000100a00 */
[----:B------:R-:W-:-:S03]  /*179c0*/  IMAD.MOV.U32 R200, RZ, RZ, R192 ;  /* 0x000000ffffc87224 */ /* 0x000fc600078e00c0 */
[----:B------:R-:W-:Y:S01]  /*179d0*/  STL.64 [R1+0x10], R136 ;  /* 0x0000108801007387 */ /* 0x000fe20000100a00 */
[----:B------:R-:W-:Y:S01]  /*179e0*/  IMAD.MOV.U32 R199, RZ, RZ, R193 ;  /* 0x000000ffffc77224 */ /* 0x000fe200078e00c1 */
[----:B------:R-:W-:Y:S02]  /*179f0*/  MOV R202, R190 ;  /* 0x000000be00ca7202 */ /* 0x000fe40000000f00 */
[----:B------:R0:W-:Y:S01]  /*17a00*/  STL [R1+0x18], R138 ;  /* 0x0000188a01007387 */ /* 0x0001e20000100800 */
[----:B------:R-:W-:-:S03]  /*17a10*/  IMAD.MOV.U32 R201, RZ, RZ, R191 ;  /* 0x000000ffffc97224 */ /* 0x000fc600078e00bf */
[----:B------:R-:W2:Y:S01]  /*17a20*/  LDL.LU.64 R194, [R1+0xb18] ;  /* 0x000b180001c27983 */ /* 0x000ea20000300a00 */
[----:B------:R-:W-:Y:S01]  /*17a30*/  IMAD.MOV.U32 R204, RZ, RZ, R188 ;  /* 0x000000ffffcc7224 */ /* 0x000fe200078e00bc */
[----:B------:R-:W-:Y:S01]  /*17a40*/  MOV R207, R186 ;  /* 0x000000ba00cf7202 */ /* 0x000fe20000000f00 */
[----:B------:R-:W-:Y:S01]  /*17a50*/  IMAD.MOV.U32 R203, RZ, RZ, R189 ;  /* 0x000000ffffcb7224 */ /* 0x000fe200078e00bd */
[----:B------:R-:W3:Y:S01]  /*17a60*/  LDL.LU.64 R192, [R1+0xb10] ;  /* 0x000b100001c07983 */ /* 0x000ee20000300a00 */
[----:B------:R-:W-:-:S03]  /*17a70*/  IMAD.MOV.U32 R205, RZ, RZ, R187 ;  /* 0x000000ffffcd7224 */ /* 0x000fc600078e00bb */
[----:B------:R-:W4:Y:S01]  /*17a80*/  LDL.LU.64 R190, [R1+0xb08] ;  /* 0x000b080001be7983 */ /* 0x000f220000300a00 */
[----:B------:R-:W-:Y:S01]  /*17a90*/  IMAD.MOV.U32 R210, RZ, RZ, R184 ;  /* 0x000000ffffd27224 */ /* 0x000fe200078e00b8 */
[----:B------:R-:W-:Y:S01]  /*17aa0*/  MOV R212, R182 ;  /* 0x000000b600d47202 */ /* 0x000fe20000000f00 */
[----:B------:R-:W-:Y:S01]  /*17ab0*/  IMAD.MOV.U32 R208, RZ, RZ, R185 ;  /* 0x000000ffffd07224 */ /* 0x000fe200078e00b9 */
[----:B------:R-:W2:Y:S01]  /*17ac0*/  LDL.LU.64 R188, [R1+0xb00] ;  /* 0x000b000001bc7983 */ /* 0x000ea20000300a00 */
[----:B------:R-:W-:-:S03]  /*17ad0*/  IMAD.MOV.U32 R211, RZ, RZ, R183 ;  /* 0x000000ffffd37224 */ /* 0x000fc600078e00b7 */
[----:B------:R-:W2:Y:S01]  /*17ae0*/  LDL.LU.64 R186, [R1+0xaf8] ;  /* 0x000af80001ba7983 */ /* 0x000ea20000300a00 */
        /* <DEDUP_REMOVED lines=58> */
[----:B------:R-:W-:Y:S02]  /*17e90*/  IMAD.MOV.U32 R209, RZ, RZ, R143 ;  /* 0x000000ffffd17224 */ /* 0x000fe400078e008f */
[C---:B-1----:R-:W-:Y:S01]  /*17ea0*/  FMUL R61, R0.reuse, R61 ;  /* 0x0000003d003d7220 */ /* 0x042fe20000400000 */
[----:B------:R-:W2:Y:S01]  /*17eb0*/  LDL.LU.64 R146, [R1+0xa58] ;  /* 0x000a580001927983 */ /* 0x000ea20000300a00 */
[----:B------:R-:W-:Y:S02]  /*17ec0*/  IMAD.MOV.U32 R197, RZ, RZ, R140 ;  /* 0x000000ffffc57224 */ /* 0x000fe400078e008c */
[C---:B------:R-:W-:Y:S01]  /*17ed0*/  FMUL R4, R0.reuse, R4 ;  /* 0x0000000400047220 */ /* 0x040fe20000400000 */
[----:B------:R-:W-:Y:S01]  /*17ee0*/  IMAD.MOV.U32 R242, RZ, RZ, R141 ;  /* 0x000000fffff27224 */ /* 0x000fe200078e008d */
[----:B------:R-:W2:Y:S01]  /*17ef0*/  LDL.LU.64 R144, [R1+0xa50] ;  /* 0x000a500001907983 */ /* 0x000ea20000300a00 */
[C---:B------:R-:W-:Y:S01]  /*17f00*/  FMUL R5, R0.reuse, R5 ;  /* 0x0000000500057220 */ /* 0x040fe20000400000 */
[C---:B------:R-:W-:Y:S01]  /*17f10*/  FMUL R6, R0.reuse, R6 ;  /* 0x0000000600067220 */ /* 0x040fe20000400000 */
[C---:B------:R-:W-:Y:S01]  /*17f20*/  FMUL R7, R0.reuse, R7 ;  /* 0x0000000700077220 */ /* 0x040fe20000400000 */
[----:B------:R-:W2:Y:S01]  /*17f30*/  LDL.LU.64 R142, [R1+0xa48] ;  /* 0x000a4800018e7983 */ /* 0x000ea20000300a00 */
        /* <DEDUP_REMOVED lines=59> */
[----:B------:R-:W-:Y:S01]  /*182f0*/  IMAD.MOV.U32 R2, RZ, RZ, R139 ;  /* 0x000000ffff027224 */ /* 0x000fe200078e008b */
[----:B------:R-:W2:Y:S04]  /*18300*/  LDL.LU.64 R140, [R1+0xa40] ;  /* 0x000a4000018c7983 */ /* 0x000ea80000300a00 */
[----:B0-----:R-:W2:Y:S04]  /*18310*/  LDL.LU.64 R138, [R1+0xa38] ;  /* 0x000a3800018a7983 */ /* 0x001ea80000300a00 */
[----:B------:R-:W2:Y:S04]  /*18320*/  LDL.LU.64 R136, [R1+0xa30] ;  /* 0x000a300001887983 */ /* 0x000ea80000300a00 */
[----:B------:R-:W2:Y:S04]  /*18330*/  LDL.LU.64 R134, [R1+0xa28] ;  /* 0x000a280001867983 */ /* 0x000ea80000300a00 */
[----:B------:R-:W2:Y:S01]  /*18340*/  LDL.LU.64 R132, [R1+0xa20] ;  /* 0x000a200001847983 */ /* 0x000ea20000300a00 */
[----:B------:R0:W-:Y:S03]  /*18350*/  STTM.x64 tmem[UR7], R4 ;  /* 0x00000004000079ed */ /* 0x0001e60008340007 */
[----:B0-----:R-:W2:Y:S04]  /*18360*/  LDL.LU R61, [R1] ;  /* 0x00000000013d7983 */ /* 0x001ea80000300800 */
[----:B------:R-:W3:Y:S04]  /*18370*/  LDL.LU R62, [R1+0x4] ;  /* 0x00000400013e7983 */ /* 0x000ee80000300800 */
[----:B------:R-:W4:Y:S04]  /*18380*/  LDL.LU R63, [R1+0x8] ;  /* 0x00000800013f7983 */ /* 0x000f280000300800 */
[----:B------:R-:W4:Y:S04]  /*18390*/  LDL.LU R64, [R1+0xc] ;  /* 0x00000c0001407983 */ /* 0x000f280000300800 */
[----:B------:R-:W4:Y:S04]  /*183a0*/  LDL.LU R65, [R1+0x10] ;  /* 0x0000100001417983 */ /* 0x000f280000300800 */
[----:B------:R-:W4:Y:S04]  /*183b0*/  LDL.LU R66, [R1+0x14] ;  /* 0x0000140001427983 */ /* 0x000f280000300800 */
[----:B------:R-:W4:Y:S01]  /*183c0*/  LDL.LU R67, [R1+0x18] ;  /* 0x0000180001437983 */ /* 0x000f220000300800 */
[C---:B------:R-:W-:Y:S01]  /*183d0*/  FMUL R11, R0.reuse, R2 ;  /* 0x00000002000b7220 */ /* 0x040fe20000400000 */
[C---:B------:R-:W-:Y:S01]  /*183e0*/  FMUL R12, R0.reuse, R197 ;  /* 0x000000c5000c7220 */ /* 0x040fe20000400000 */
[C---:B------:R-:W-:Y:S01]  /*183f0*/  FMUL R13, R0.reuse, R242 ;  /* 0x000000f2000d7220 */ /* 0x040fe20000400000 */
[----:B------:R0:W5:Y:S01]  /*18400*/  LDL.LU R2, [R1+0xa1c] ;  /* 0x000a1c0001027983 */ /* 0x0001620000300800 */
[C---:B------:R-:W-:Y:S01]  /*18410*/  FMUL R14, R0.reuse, R206 ;  /* 0x000000ce000e7220 */ /* 0x040fe20000400000 */
[----:B------:R-:W-:-:S02]  /*18420*/  FMUL R15, R0, R209 ;  /* 0x000000d1000f7220 */ /* 0x000fc40000400000 */
[----:B------:R-:W4:Y:S01]  /*18430*/  LDL.LU R197, [R1+0xa18] ;  /* 0x000a180001c57983 */ /* 0x000f220000300800 */
[----:B------:R-:W-:-:S03]  /*18440*/  FMUL R16, R0, R252 ;  /* 0x000000fc00107220 */ /* 0x000fc60000400000 */
[----:B------:R-:W4:Y:S01]  /*18450*/  LDL.LU R242, [R1+0xa14] ;  /* 0x000a140001f27983 */ /* 0x000f220000300800 */
[----:B------:R-:W-:-:S03]  /*18460*/  FMUL R17, R0, R251 ;  /* 0x000000fb00117220 */ /* 0x000fc60000400000 */
[----:B------:R-:W4:Y:S01]  /*18470*/  LDL.LU R206, [R1+0xa10] ;  /* 0x000a100001ce7983 */ /* 0x000f220000300800 */
[----:B------:R-:W-:-:S03]  /*18480*/  FMUL R18, R0, R250 ;  /* 0x000000fa00127220 */ /* 0x000fc60000400000 */
[----:B------:R-:W4:Y:S01]  /*18490*/  LDL.LU R209, [R1+0xa0c] ;  /* 0x000a0c0001d17983 */ /* 0x000f220000300800 */
[----:B------:R-:W-:-:S03]  /*184a0*/  FMUL R19, R0, R249 ;  /* 0x000000f900137220 */ /* 0x000fc60000400000 */
[----:B------:R0:W5:Y:S01]  /*184b0*/  LDL.LU R252, [R1+0xa08] ;  /* 0x000a080001fc7983 */ /* 0x0001620000300800 */
        /* <DEDUP_REMOVED lines=81> */
[----:B------:R0:W5:Y:S04]  /*189d0*/  LDL.LU R208, [R1+0x964] ;  /* 0x0009640001d07983 */ /* 0x0001680000300800 */
[----:B------:R0:W5:Y:S04]  /*189e0*/  LDL.LU R207, [R1+0x960] ;  /* 0x0009600001cf7983 */ /* 0x0001680000300800 */
[----:B------:R0:W5:Y:S04]  /*189f0*/  LDL.LU R205, [R1+0x95c] ;  /* 0x00095c0001cd7983 */ /* 0x0001680000300800 */
[----:B------:R0:W5:Y:S01]  /*18a00*/  LDL.LU R204, [R1+0x958] ;  /* 0x0009580001cc7983 */ /* 0x0001620000300800 */
[C---:B--2---:R-:W-:Y:S01]  /*18a10*/  FMUL R4, R0.reuse, R61 ;  /* 0x0000003d00047220 */ /* 0x044fe20000400000 */
[----:B------:R-:W-:-:S02]  /*18a20*/  FMUL R61, R0, R203 ;  /* 0x000000cb003d7220 */ /* 0x000fc40000400000 */
[----:B------:R0:W5:Y:S01]  /*18a30*/  LDL.LU R203, [R1+0x954] ;  /* 0x0009540001cb7983 */ /* 0x0001620000300800 */
[C---:B---3--:R-:W-:Y:S01]  /*18a40*/  FMUL R5, R0.reuse, R62 ;  /* 0x0000003e00057220 */ /* 0x048fe20000400000 */
[C---:B------:R-:W-:Y:S02]  /*18a50*/  FMUL R62, R0.reuse, R202 ;  /* 0x000000ca003e7220 */ /* 0x040fe40000400000 */
[----:B------:R0:W5:Y:S01]  /*18a60*/  LDL.LU R202, [R1+0x950] ;  /* 0x0009500001ca7983 */ /* 0x0001620000300800 */
[C---:B----4-:R-:W-:Y:S01]  /*18a70*/  FMUL R6, R0.reuse, R63 ;  /* 0x0000003f00067220 */ /* 0x050fe20000400000 */
[C---:B------:R-:W-:Y:S02]  /*18a80*/  FMUL R63, R0.reuse, R201 ;  /* 0x000000c9003f7220 */ /* 0x040fe40000400000 */
[----:B------:R0:W5:Y:S01]  /*18a90*/  LDL.LU R201, [R1+0x94c] ;  /* 0x00094c0001c97983 */ /* 0x0001620000300800 */
[C---:B------:R-:W-:Y:S01]  /*18aa0*/  FMUL R7, R0.reuse, R64 ;  /* 0x0000004000077220 */ /* 0x040fe20000400000 */
[----:B------:R-:W-:-:S02]  /*18ab0*/  FMUL R64, R0, R200 ;  /* 0x000000c800407220 */ /* 0x000fc40000400000 */
[----:B------:R0:W5:Y:S01]  /*18ac0*/  LDL.LU R200, [R1+0x948] ;  /* 0x0009480001c87983 */ /* 0x0001620000300800 */
[C---:B------:R-:W-:Y:S01]  /*18ad0*/  FMUL R8, R0.reuse, R65 ;  /* 0x0000004100087220 */ /* 0x040fe20000400000 */
[C---:B------:R-:W-:Y:S02]  /*18ae0*/  FMUL R65, R0.reuse, R199 ;  /* 0x000000c700417220 */ /* 0x040fe40000400000 */
[----:B------:R0:W5:Y:S01]  /*18af0*/  LDL.LU R199, [R1+0x944] ;  /* 0x0009440001c77983 */ /* 0x0001620000300800 */
[C---:B------:R-:W-:Y:S01]  /*18b00*/  FMUL R9, R0.reuse, R66 ;  /* 0x0000004200097220 */ /* 0x040fe20000400000 */
[C---:B------:R-:W-:Y:S02]  /*18b10*/  FMUL R66, R0.reuse, R198 ;  /* 0x000000c600427220 */ /* 0x040fe40000400000 */
[----:B------:R0:W5:Y:S01]  /*18b20*/  LDL.LU R198, [R1+0x940] ;  /* 0x0009400001c67983 */ /* 0x0001620000300800 */
[C---:B------:R-:W-:Y:S01]  /*18b30*/  FMUL R10, R0.reuse, R67 ;  /* 0x00000043000a7220 */ /* 0x040fe20000400000 */
[----:B------:R-:W-:-:S02]  /*18b40*/  FMUL R67, R0, R3 ;  /* 0x0000000300437220 */ /* 0x000fc40000400000 */
[----:B------:R0:W5:Y:S01]  /*18b50*/  LDL.LU R3, [R1+0x93c] ;  /* 0x00093c0001037983 */ /* 0x0001620000300800 */
        /* <DEDUP_REMOVED lines=128> */
[----:B------:R-:W-:Y:S03]  /*19360*/  STTM.x64 tmem[UR7+0x40], R132 ;  /* 0x00004084000079ed */ /* 0x000fe60008340007 */
[----:B------:R-:W-:Y:S01]  /*19370*/  STTM.x64 tmem[UR7+0x80], R68 ;  /* 0x00008044000079ed */ /* 0x000fe20008340007 */
[----:B------:R1:W-:Y:S01]  /*19380*/  STTM.x64 tmem[UR7+0xc0], R4 ;  /* 0x0000c004000079ed */ /* 0x0003e20008340007 */
[----:B------:R-:W2:Y:S02]  /*19390*/  FENCE.VIEW.ASYNC.T ;  /* 0x00000000000073c6 */ /* 0x000ea40000000200 */
[----:B--2---:R-:W-:Y:S06]  /*193a0*/  BAR.SYNC.DEFER_BLOCKING 0x0 ;  /* 0x0000000000007b1d */ /* 0x004fec0000010000 */
[----:B------:R2:W-:Y:S06]  /*193b0*/  MEMBAR.ALL.CTA ;  /* 0x0000000000007992 */ /* 0x0005ec0000008000 */
[----:B--2---:R-:W2:Y:S01]  /*193c0*/  FENCE.VIEW.ASYNC.S ;  /* 0x00000000000073c6 */ /* 0x004ea20000000000 */
[----:B------:R-:W-:Y:S01]  /*193d0*/  FADD R242, R206, R242 ;  /* 0x000000f2cef27221 */ /* 0x000fe20000000000 */
[----:B-1----:R-:W-:-:S05]  /*193e0*/  LEA R4, R197, UR9, 0x3 ;  /* 0x00000009c5047c11 */ /* 0x002fca000f8e18ff */
[----:B------:R-:W-:Y:S02]  /*193f0*/  VIADD R4, R4, 0x28000 ;  /* 0x0002800004047836 */ /* 0x000fe40000000000 */
[----:B------:R-:W-:-:S03]  /*19400*/  IMAD.MOV.U32 R6, RZ, RZ, R209 ;  /* 0x000000ffff067224 */ /* 0x000fc600078e00d1 */
[----:B------:R-:W-:Y:S01]  /*19410*/  R2UR UR6, R4 ;  /* 0x00000000040672ca */ /* 0x000fe200000e0000 */
[----:B--2---:R-:W-:Y:S06]  /*19420*/  BAR.SYNC.DEFER_BLOCKING 0x0 ;  /* 0x0000000000007b1d */ /* 0x004fec0000010000 */
[----:B0-----:R-:W-:Y:S08]  /*19430*/  @P5 BRA `(.L_x_17) ;  /* 0x0000000000785947 */ /* 0x001ff00003800000 */
[----:B------:R-:W-:Y:S02]  /*19440*/  ELECT P1, URZ, PT ;  /* 0x0000000000ff782f */ /* 0x000fe40003820000 */
[----:B-----5:R-:W-:Y:S01]  /*19450*/  R2UR UR70, R243 ;  /* 0x00000000f34672ca */ /* 0x020fe200000e0000 */
[----:B------:R-:W-:Y:S01]  /*19460*/  UMOV UR72, 0x0 ;  /* 0x0000000000487882 */ /* 0x000fe20000000000 */
[----:B------:R-:W-:Y:S01]  /*19470*/  UMOV UR73, 0x4400010 ;  /* 0x0440001000497882 */ /* 0x000fe20000000000 */
[----:B------:R-:W-:Y:S02]  /*19480*/  MOV.SPILL R7, UR11 ;  /* 0x0000000b00077c02 */ /* 0x000fe40009000f00 */
[----:B------:R-:W-:Y:S01]  /*19490*/  MOV.SPILL R8, UR10 ;  /* 0x0000000a00087c02 */ /* 0x000fe20009000f00 */
[----:B------:R-:W-:-:S05]  /*194a0*/  UIADD3.64 UR10, UPT, UPT, UR68, 0x3fe, URZ ;  /* 0x000003fe440a7897 */ /* 0x000fca000fffe0ff */
[----:B------:R-:W-:Y:S02]  /*194b0*/  @P1 IMAD.MOV.U32 R5, RZ, RZ, -0x7fffbfe0 ;  /* 0x80004020ff051424 */ /* 0x000fe400078e00ff */
[----:B------:R-:W-:-:S04]  /*194c0*/  MOV R4, UR70 ;  /* 0x0000004600047c02 */ /* 0x000fc80008000f00 */
[----:B------:R-:W-:Y:S01]  /*194d0*/  @P1 R2UR UR70, R4 ;  /* 0x00000000044612ca */ /* 0x000fe200000e0000 */
[----:B------:R-:W-:Y:S01]  /*194e0*/  IMAD.U32 R4, RZ, RZ, UR6 ;  /* 0x00000006ff047e24 */ /* 0x000fe2000f8e00ff */
[----:B------:R-:W-:Y:S01]  /*194f0*/  @P1 R2UR UR71, R5 ;  /* 0x00000000054712ca */ /* 0x000fe200000e0000 */
[----:B------:R-:W-:-:S05]  /*19500*/  IMAD.MOV.U32 R5, RZ, RZ, RZ ;  /* 0x000000ffff057224 */ /* 0x000fca00078e00ff */
[----:B------:R-:W-:-:S07]  /*19510*/  @P1 MOV R4, R4 ;  /* 0x0000000400041202 */ /* 0x000fce0000000f00 */
[----:B------:R0:W-:Y:S02]  /*19520*/  UTCHMMA tmem[UR4], gdesc[UR70], tmem[UR8], tmem[UR72], idesc[UR73], UPT ;  /* 0x00ff4846040079ea */ /* 0x0001e4000b800008 */
[----:B0-----:R-:W-:Y:S02]  /*19530*/  UIADD3 UR70, UPT, UPT, UR8, 0x128, URZ ;  /* 0x0000012808467890 */ /* 0x001fe4000fffe0ff */
[----:B------:R-:W-:-:S07]  /*19540*/  UIADD3 UR71, UPT, UPT, UR8, 0x100000, URZ ;  /* 0x0010000008477890 */ /* 0x000fce000fffe0ff */
[----:B------:R0:W-:Y:S02]  /*19550*/  UTCHMMA tmem[UR70], gdesc[UR68], tmem[UR8], tmem[UR72], idesc[UR73], UPT ;  /* 0x00ff4844460079ea */ /* 0x0001e4000b800008 */
[----:B------:R1:W-:Y:S01]  /*19560*/  UTCHMMA tmem[UR4], gdesc[UR10], tmem[UR71], tmem[UR72], idesc[UR73], UPT ;  /* 0x00ff480a040079ea */ /* 0x0003e2000b800047 */
[----:B0-----:R-:W-:Y:S01]  /*19570*/  UMOV UR70, 0x0 ;  /* 0x0000000000467882 */ /* 0x001fe20000000000 */
[----:B-1----:R-:W-:Y:S02]  /*19580*/  UIADD3.64 UR10, UPT, UPT, UR68, 0x400, URZ ;  /* 0x00000400440a7897 */ /* 0x002fe4000fffe0ff */
[----:B------:R-:W-:Y:S02]  /*19590*/  UIADD3 UR72, UPT, UPT, UR8, 0x100000, URZ ;  /* 0x0010000008487890 */ /* 0x000fe4000fffe0ff */
[----:B------:R-:W-:Y:S01]  /*195a0*/  UIADD3 UR73, UPT, UPT, UR8, 0x128, URZ ;  /* 0x0000012808497890 */ /* 0x000fe2000fffe0ff */
[----:B------:R-:W-:-:S08]  /*195b0*/  UMOV UR71, 0x4400010 ;  /* 0x0440001000477882 */ /* 0x000fd00000000000 */
[----:B------:R0:W-:Y:S02]  /*195c0*/  UTCHMMA tmem[UR73], gdesc[UR10], tmem[UR72], tmem[UR70], idesc[UR71], UPT ;  /* 0x00ff460a490079ea */ /* 0x0001e4000b800048 */
[----:B0-----:R-:W-:Y:S02]  /*195d0*/  @P1 R2UR UR70, R4 ;  /* 0x00000000044612ca */ /* 0x001fe400000e0000 */
[----:B------:R-:W-:Y:S02]  /*195e0*/  R2UR.FILL UR11, R7 ;  /* 0x00000000070b72ca */ /* 0x000fe400004e0000 */
[----:B------:R-:W-:-:S09]  /*195f0*/  R2UR.FILL UR10, R8 ;  /* 0x00000000080a72ca */ /* 0x000fd200004e0000 */
[----:B------:R0:W-:Y:S01]  /*19600*/  UTCBAR [UR70], URZ ;  /* 0x000000ff460073e9 */ /* 0x0001e200080000ff */
[----:B------:R-:W-:-:S05]  /*19610*/  NOP ;  /* 0x0000000000007918 */ /* 0x000fca0000000000 */
.L_x_17:
[----:B------:R-:W1:Y:S01]  /*19620*/  LDC R4, c[0x0][0x3d4] ;  /* 0x0000f500ff047b82 */ /* 0x000e620000000800 */
[----:B-----5:R-:W-:Y:S01]  /*19630*/  FFMA R208, R0, R208, R242 ;  /* 0x000000d000d07223 */ /* 0x020fe200000000f2 */
[----:B------:R-:W-:Y:S02]  /*19640*/  VIADD R207, R207, 0x20 ;  /* 0x00000020cfcf7836 */ /* 0x000fe40000000000 */
[----:B------:R-:W-:Y:S02]  /*19650*/  VIADD R197, R197, 0x1 ;  /* 0x00000001c5c57836 */ /* 0x000fe40000000000 */
[----:B------:R-:W-:Y:S02]  /*19660*/  IMAD.MOV.U32 R20, RZ, RZ, R6 ;  /* 0x000000ffff147224 */ /* 0x000fe400078e0006 */
[----:B------:R-:W2:Y:S01]  /*19670*/  LDC R7, c[0x0][0x3f0] ;  /* 0x0000fc00ff077b82 */ /* 0x000ea20000000800 */
[----:B------:R-:W-:-:S04]  /*19680*/  ISETP.GT.AND P1, PT, R197, 0x1, PT ;  /* 0x00000001c500780c */ /* 0x000fc80003f24270 */
[----:B------:R-:W-:Y:S02]  /*19690*/  SEL R209, RZ, 0x1, !P1 ;  /* 0x00000001ffd17807 */ /* 0x000fe40004800000 */
[----:B------:R-:W-:Y:S01]  /*196a0*/  SEL R197, R197, RZ, !P1 ;  /* 0x000000ffc5c57207 */ /* 0x000fe20004800000 */
[----:B------:R-:W3:Y:S01]  /*196b0*/  LDC R5, c[0x0][0x3c4] ;  /* 0x0000f100ff057b82 */ /* 0x000ee20000000800 */
[----:B------:R-:W-:Y:S02]  /*196c0*/  LOP3.LUT R209, R6, R209, RZ, 0x3c, !PT ;  /* 0x000000d106d17212 */ /* 0x000fe400078e3cff */
[----:B-1----:R-:W-:-:S05]  /*196d0*/  SHF.L.U32 R0, R4, 0x5, RZ ;  /* 0x0000000504007819 */ /* 0x002fca00000006ff */
[----:B------:R-:W-:Y:S02]  /*196e0*/  IMAD.IADD R2, R0, 0x1, R2 ;  /* 0x0000000100027824 */ /* 0x000fe400078e0202 */
[----:B--2---:R-:W-:-:S05]  /*196f0*/  VIADD R0, R7, 0xffffffe0 ;  /* 0xffffffe007007836 */ /* 0x004fca0000000000 */
[----:B------:R-:W-:Y:S02]  /*19700*/  ISETP.GE.AND P2, PT, R207, R0, PT ;  /* 0x00000000cf00720c */ /* 0x000fe40003f46270 */
[----:B------:R-:W-:Y:S02]  /*19710*/  MOV R0, R244 ;  /* 0x000000f400007202 */ /* 0x000fe40000000f00 */
[----:B---3--:R-:W-:-:S05]  /*19720*/  SHF.L.U32 R5, R5, 0x5, RZ ;  /* 0x0000000505057819 */ /* 0x008fca00000006ff */
[----:B------:R-:W-:-:S04]  /*19730*/  IMAD.IADD R3, R5, 0x1, R3 ;  /* 0x0000000105037824 */ /* 0x000fc800078e0203 */
[----:B------:R-:W-:Y:S05]  /*19740*/  @!P2 BRA `(.L_x_18) ;  /* 0xffffff8400fca947 */ /* 0x000fea000383ffff */
.L_x_13:
[----:B------:R-:W2:Y:S01]  /*19750*/  LDC R0, c[0x0][0x3f0] ;  /* 0x0000fc00ff007b82 */ /* 0x000ea20000000800 */
[----:B------:R-:W-:-:S05]  /*19760*/  IMAD.MOV.U32 R4, RZ, RZ, R208 ;  /* 0x000000ffff047224 */ /* 0x000fca00078e00d0 */
[----:B------:R-:W-:Y:S02]  /*19770*/  FSETP.GT.AND P1, PT, |R4|, 8.50705917302346158658e+37, PT ;  /* 0x7e8000000400780b */ /* 0x000fe40003f24200 */
[----:B--2---:R-:W-:-:S13]  /*19780*/  ISETP.GE.AND P2, PT, R0, 0x1, PT ;  /* 0x000000010000780c */ /* 0x004fda0003f46270 */
[----:B------:R-:W-:Y:S05]  /*19790*/  @!P2 BRA `(.L_x_19) ;  /* 0x00000000000ca947 */ /* 0x000fea0003800000 */
[----:B------:R-:W-:-:S04]  /*197a0*/  IMAD.U32 R6, R6, -0x80000000, RZ ;  /* 0x8000000006067824 */ /* 0x000fc800078e00ff */
[----:B------:R-:W2:Y:S02]  /*197b0*/  SYNCS.PHASECHK.TRANS64.TRYWAIT P2, [UR6], R6 ;  /* 0x00000006ff0075a7 */ /* 0x000ea40008041106 */
[----:B--2---:R-:W-:Y:S05]  /*197c0*/  @!P2 BRA `(.L_x_20) ;  /* 0x0000009000d8a947 */ /* 0x004fea0003800000 */
.L_x_19:
[----:B------:R-:W-:Y:S01]  /*197d0*/  BAR.SYNC.DEFER_BLOCKING 0x0 ;  /* 0x0000000000007b1d */ /* 0x000fe20000010000 */
[C---:B------:R-:W-:Y:S01]  /*197e0*/  FSETP.GEU.AND P3, PT, |R4|.reuse, 1.175494350822287508e-38, PT ;  /* 0x008000000400780b */ /* 0x040fe20003f6e200 */
[C---:B------:R-:W-:Y:S01]  /*197f0*/  FMUL R245, R4.reuse, 8388608 ;  /* 0x4b00000004f57820 */ /* 0x040fe20000400000 */
[----:B------:R-:W-:-:S04]  /*19800*/  FSETP.GEU.AND P2, PT, R4, 1.175494350822287508e-38, PT ;  /* 0x008000000400780b */ /* 0x000fc80003f4e000 */
[----:B------:R-:W-:Y:S01]  /*19810*/  FSEL R245, R245, R4, !P2 ;  /* 0x00000004f5f57208 */ /* 0x000fe20005000000 */
[----:B------:R-:W2:Y:S01]  /*19820*/  S2R R252, SR_TID.X ;  /* 0x0000000000fc7919 */ /* 0x000ea20000002100 */
[----:B------:R-:W-:-:S05]  /*19830*/  @P1 FMUL R4, R4, 0.25 ;  /* 0x3e80000004041820 */ /* 0x000fca0000400000 */
[----:B------:R-:W-:Y:S01]  /*19840*/  @!P3 FMUL R4, R4, 16777216 ;  /* 0x4b8000000404b820 */ /* 0x000fe20000400000 */
[----:B------:R-:W3:Y:S02]  /*19850*/  @!P0 SYNCS.CCTL.IV [UR9+0x28000] ;  /* 0x02800000ff0089b1 */ /* 0x000ee40008000009 */
[----:B---3--:R-:W-:Y:S06]  /*19860*/  BAR.SYNC.DEFER_BLOCKING 0x0 ;  /* 0x0000000000007b1d */ /* 0x008fec0000010000 */
[----:B------:R-:W3:Y:S01]  /*19870*/  LDTM.x64 R180, tmem[UR7] ;  /* 0x0000000700b479ee */ /* 0x000ee20008340000 */
[C---:B--2---:R-:W-:Y:S01]  /*19880*/  IMAD.SHL.U32 R0, R252.reuse, 0x80, RZ ;  /* 0x00000080fc007824 */ /* 0x044fe200078e00ff */
[----:B------:R-:W-:-:S04]  /*19890*/  SHF.L.U32 R246, R252, 0x4, RZ ;  /* 0x00000004fcf67819 */ /* 0x000fc800000006ff */
[----:B------:R-:W-:Y:S02]  /*198a0*/  LOP3.LUT R3, R0, 0x800, RZ, 0xc0, !PT ;  /* 0x0000080000037812 */ /* 0x000fe400078ec0ff */
[----:B------:R-:W2:Y:S01]  /*198b0*/  MUFU.RCP R0, R4 ;  /* 0x0000000400007308 */ /* 0x000ea20000001000 */
[----:B------:R-:W-:Y:S01]  /*198c0*/  LOP3.LUT R2, R246, 0xf0, RZ, 0xc0, !PT ;  /* 0x000000f0f6027812 */ /* 0x000fe200078ec0ff */
[----:B------:R-:W4:Y:S03]  /*198d0*/  @!P0 SYNCS.CCTL.IV [UR9+0x28008] ;  /* 0x02800800ff0089b1 */ /* 0x000f260008000009 */
[----:B-----5:R-:W-:Y:S02]  /*198e0*/  IADD3 R7, PT, PT, R2, UR9, R3 ;  /* 0x0000000902077c10 */ /* 0x020fe4000fffe003 */
[----:B------:R-:W-:Y:S01]  /*198f0*/  LOP3.LUT R2, R252, 0x60, RZ, 0xc0, !PT ;  /* 0x00000060fc027812 */ /* 0x000fe200078ec0ff */
[----:B---3--:R-:W-:Y:S01]  /*19900*/  @P1 FMUL R180, R180, 0.25 ;  /* 0x3e800000b4b41820 */ /* 0x008fe20000400000 */
[----:B------:R-:W-:Y:S01]  /*19910*/  @P1 FMUL R182, R182, 0.25 ;  /* 0x3e800000b6b61820 */ /* 0x000fe20000400000 */
[----:B------:R-:W-:Y:S01]  /*19920*/  @P1 FMUL R184, R184, 0.25 ;  /* 0x3e800000b8b81820 */ /* 0x000fe20000400000 */
[----:B------:R-:W-:Y:S01]  /*19930*/  @P1 FMUL R186, R186, 0.25 ;  /* 0x3e800000baba1820 */ /* 0x000fe20000400000 */
[----:B------:R-:W-:Y:S01]  /*19940*/  @!P3 FMUL R180, R180, 16777216 ;  /* 0x4b800000b4b4b820 */ /* 0x000fe20000400000 */
[----:B------:R-:W-:Y:S01]  /*19950*/  @!P3 FMUL R182, R182, 16777216 ;  /* 0x4b800000b6b6b820 */ /* 0x000fe20000400000 */
[----:B------:R-:W-:Y:S01]  /*19960*/  @!P3 FMUL R184, R184, 16777216 ;  /* 0x4b800000b8b8b820 */ /* 0x000fe20000400000 */
[----:B------:R-:W-:Y:S01]  /*19970*/  @!P3 FMUL R186, R186, 16777216 ;  /* 0x4b800000babab820 */ /* 0x000fe20000400000 */
[----:B------:R-:W-:Y:S01]  /*19980*/  @P1 FMUL R181, R181, 0.25 ;  /* 0x3e800000b5b51820 */ /* 0x000fe20000400000 */
        /* <DEDUP_REMOVED lines=11> */
[C---:B--2---:R-:W-:Y:S01]  /*19a40*/  FMUL R180, R0.reuse, R180 ;  /* 0x000000b400b47220 */ /* 0x044fe20000400000 */
[C---:B------:R-:W-:Y:S01]  /*19a50*/  FMUL R3, R0.reuse, R182 ;  /* 0x000000b600037220 */ /* 0x040fe20000400000 */
[C---:B------:R-:W-:Y:S01]  /*19a60*/  FMUL R184, R0.reuse, R184 ;  /* 0x000000b800b87220 */ /* 0x040fe20000400000 */
[----:B------:R-:W-:Y:S01]  /*19a70*/  FMUL R5, R0, R186 ;  /* 0x000000ba00057220 */ /* 0x000fe20000400000 */
[----:B------:R-:W-:Y:S01]  /*19a80*/  @!P3 FMUL R181, R181, 16777216 ;  /* 0x4b800000b5b5b820 */ /* 0x000fe20000400000 */
        /* <DEDUP_REMOVED lines=22> */
[----:B------:R-:W-:Y:S01]  /*19bf0*/  FMUL R6, R0, R195 ;  /* 0x000000c300067220 */ /* 0x000fe20000400000 */
[----:B------:R-:W-:Y:S01]  /*19c00*/  IMAD R2, R2, 0x8, R7 ;  /* 0x0000000802027824 */ /* 0x000fe200078e0207 */
[----:B------:R-:W-:Y:S01]  /*19c10*/  F2FP.F16.F32.PACK_AB R248, R183, R248 ;  /* 0x000000f8b7f8723e */ /* 0x000fe200000000ff */
[----:B------:R-:W-:Y:S01]  /*19c20*/  @P1 FMUL R196, R196, 0.25 ;  /* 0x3e800000c4c41820 */ /* 0x000fe20000400000 */
[----:B------:R-:W-:Y:S01]  /*19c30*/  F2FP.F16.F32.PACK_AB R249, R4, R249 ;  /* 0x000000f904f9723e */ /* 0x000fe200000000ff */
[----:B------:R-:W-:Y:S01]  /*19c40*/  @P1 FMUL R198, R198, 0.25 ;  /* 0x3e800000c6c61820 */ /* 0x000fe20000400000 */
[----:B--2---:R-:W-:Y:S01]  /*19c50*/  F2FP.F16.F32.PACK_AB R240, R3, R180 ;  /* 0x000000b403f0723e */ /* 0x004fe200000000ff */
[C---:B------:R-:W-:Y:S01]  /*19c60*/  FMUL R3, R0.reuse, R190 ;  /* 0x000000be00037220 */ /* 0x040fe20000400000 */
[----:B------:R-:W-:Y:S01]  /*19c70*/  F2FP.F16.F32.PACK_AB R241, R5, R184 ;  /* 0x000000b805f1723e */ /* 0x000fe200000000ff */
[----:B------:R-:W-:Y:S01]  /*19c80*/  FMUL R5, R0, R194 ;  /* 0x000000c200057220 */ /* 0x000fe20000400000 */
[----:B------:R-:W-:Y:S01]  /*19c90*/  F2FP.F16.F32.PACK_AB R250, R191, R250 ;  /* 0x000000fabffa723e */ /* 0x000fe200000000ff */
[----:B------:R-:W-:Y:S01]  /*19ca0*/  @!P3 FMUL R196, R196, 16777216 ;  /* 0x4b800000c4c4b820 */ /* 0x000fe20000400000 */
[----:B------:R-:W-:Y:S01]  /*19cb0*/  F2FP.F16.F32.PACK_AB R242, R3, R188 ;  /* 0x000000bc03f2723e */ /* 0x000fe200000000ff */
[----:B------:R-:W-:Y:S01]  /*19cc0*/  @!P3 FMUL R198, R198, 16777216 ;  /* 0x4b800000c6c6b820 */ /* 0x000fe20000400000 */
[----:B------:R-:W-:Y:S01]  /*19cd0*/  F2FP.F16.F32.PACK_AB R243, R5, R192 ;  /* 0x000000c005f3723e */ /* 0x000fe200000000ff */
[----:B------:R-:W-:Y:S01]  /*19ce0*/  @P1 FMUL R204, R204, 0.25 ;  /* 0x3e800000cccc1820 */ /* 0x000fe20000400000 */
[----:B------:R-:W-:Y:S01]  /*19cf0*/  F2FP.F16.F32.PACK_AB R251, R6, R251 ;  /* 0x000000fb06fb723e */ /* 0x000fe200000000ff */
[----:B------:R-:W-:Y:S01]  /*19d00*/  LDTM.x64 R132, tmem[UR7+0x40] ;  /* 0x00004007008479ee */ /* 0x000fe20008340000 */
[----:B0-----:R-:W-:Y:S01]  /*19d10*/  LDTM.x64 R68, tmem[UR7+0x80] ;  /* 0x00008007004479ee */ /* 0x001fe20008340000 */
[----:B------:R-:W0:Y:S01]  /*19d20*/  LDTM.x64 R4, tmem[UR7+0xc0] ;  /* 0x0000c007000479ee */ /* 0x000e220008340000 */
[----:B------:R-:W-:Y:S01]  /*19d30*/  NOP ;  /* 0x0000000000007918 */ /* 0x000fe20000000000 */
[----:B----4-:R-:W-:Y:S01]  /*19d40*/  STS.128 [R2], R240 ;  /* 0x000000f002007388 */ /* 0x010fe20000000c00 */
[----:B------:R-:W-:Y:S01]  /*19d50*/  @P1 FMUL R206, R206, 0.25 ;  /* 0x3e800000cece1820 */ /* 0x000fe20000400000 */
[C---:B------:R-:W-:Y:S01]  /*19d60*/  FMUL R196, R0.reuse, R196 ;  /* 0x000000c400c47220 */ /* 0x040fe20000400000 */
[----:B------:R-:W-:Y:S01]  /*19d70*/  FMUL R3, R0, R198 ;  /* 0x000000c600037220 */ /* 0x000fe20000400000 */
[----:B------:R2:W-:Y:S01]  /*19d80*/  STS.128 [R2+0x400], R248 ;  /* 0x000400f802007388 */ /* 0x0005e20000000c00 */
[----:B------:R-:W-:Y:S01]  /*19d90*/  @!P3 FMUL R204, R204, 16777216 ;  /* 0x4b800000ccccb820 */ /* 0x000fe20000400000 */
[----:B------:R-:W-:Y:S01]  /*19da0*/  @!P3 FMUL R206, R206, 16777216 ;  /* 0x4b800000ceceb820 */ /* 0x000fe20000400000 */
[----:B------:R-:W-:Y:S01]  /*19db0*/  @P1 FMUL R197, R197, 0.25 ;  /* 0x3e800000c5c51820 */ /* 0x000fe20000400000 */
        /* <DEDUP_REMOVED lines=12> */
[----:B--2---:R-:W-:Y:S01]  /*19e80*/  F2FP.F16.F32.PACK_AB R248, R3, R196 ;  /* 0x000000c403f8723e */ /* 0x004fe200000000ff */
[C---:B------:R-:W-:Y:S01]  /*19e90*/  FMUL R250, R0.reuse, R204 ;  /* 0x000000cc00fa7220 */ /* 0x040fe20000400000 */
[C---:B------:R-:W-:Y:S01]  /*19ea0*/  FMUL R3, R0.reuse, R206 ;  /* 0x000000ce00037220 */ /* 0x040fe20000400000 */
[----:B------:R-:W-:Y:S01]  /*19eb0*/  @P1 FMUL R207, R207, 0.25 ;  /* 0x3e800000cfcf1820 */ /* 0x000fe20000400000 */
[----:B------:R-:W-:Y:S01]  /*19ec0*/  @P1 FMUL R209, R209, 0.25 ;  /* 0x3e800000d1d11820 */ /* 0x000fe20000400000 */
[----:B------:R-:W-:Y:S01]  /*19ed0*/  @P1 FMUL R211, R211, 0.25 ;  /* 0x3e800000d3d31820 */ /* 0x000fe20000400000 */
[C---:B------:R-:W-:Y:S01]  /*19ee0*/  FMUL R197, R0.reuse, R197 ;  /* 0x000000c500c57220 */ /* 0x040fe20000400000 */
[----:B------:R-:W-:Y:S01]  /*19ef0*/  F2FP.F16.F32.PACK_AB R250, R3, R250 ;  /* 0x000000fa03fa723e */ /* 0x000fe200000000ff */
[----:B------:R-:W-:Y:S01]  /*19f00*/  FMUL R198, R0, R199 ;  /* 0x000000c700c67220 */ /* 0x000fe20000400000 */
[----:B------:R-:W-:Y:S01]  /*19f10*/  LOP3.LUT R3, R252, 0x7f, RZ, 0xc0, !PT ;  /* 0x0000007ffc037812 */ /* 0x000fe200078ec0ff */
[C---:B------:R-:W-:Y:S01]  /*19f20*/  FMUL R249, R0.reuse, R200 ;  /* 0x000000c800f97220 */ /* 0x040fe20000400000 */
[----:B------:R-:W-:Y:S01]  /*19f30*/  FMUL R202, R0, R202 ;  /* 0x000000ca00ca7220 */ /* 0x000fe20000400000 */
[----:B------:R-:W-:Y:S01]  /*19f40*/  @!P3 FMUL R208, R208, 16777216 ;  /* 0x4b800000d0d0b820 */ /* 0x000fe20000400000 */
[----:B------:R-:W-:Y:S01]  /*19f50*/  LEA R204, R3, UR9, 0x4 ;  /* 0x0000000903cc7c11 */ /* 0x000fe2000f8e20ff */
[----:B0-----:R-:W-:Y:S01]  /*19f60*/  BAR.SYNC.DEFER_BLOCKING 0x0 ;  /* 0x0000000000007b1d */ /* 0x001fe20000010000 */
[----:B------:R-:W-:Y:S01]  /*19f70*/  @!P3 FMUL R210, R210, 16777216 ;  /* 0x4b800000d2d2b820 */ /* 0x000fe20000400000 */
[----:B------:R-:W-:Y:S01]  /*19f80*/  @!P3 FMUL R201, R201, 16777216 ;  /* 0x4b800000c9c9b820 */ /* 0x000fe20000400000 */
[----:B------:R-:W-:Y:S01]  /*19f90*/  @!P3 FMUL R203, R203, 16777216 ;  /* 0x4b800000cbcbb820 */ /* 0x000fe20000400000 */
[----:B------:R-:W-:Y:S01]  /*19fa0*/  @!P3 FMUL R205, R205, 16777216 ;  /* 0x4b800000cdcdb820 */ /* 0x000fe20000400000 */
[----:B------:R-:W-:Y:S01]  /*19fb0*/  @!P3 FMUL R207, R207, 16777216 ;  /* 0x4b800000cfcfb820 */ /* 0x000fe20000400000 */
[----:B------:R-:W-:Y:S01]  /*19fc0*/  @!P3 FMUL R209, R209, 16777216 ;  /* 0x4b800000d1d1b820 */ /* 0x000fe20000400000 */
[----:B------:R-:W-:Y:S01]  /*19fd0*/  @!P3 FMUL R211, R211, 16777216 ;  /* 0x4b800000d3d3b820 */ /* 0x000fe20000400000 */
[----:B------:R-:W-:Y:S01]  /*19fe0*/  STL [R1+0xa0], R204 ;  /* 0x0000a0cc01007387 */ /* 0x000fe20000100800 */
[----:B------:R-:W-:Y:S01]  /*19ff0*/  F2FP.F16.F32.PACK_AB R196, R198, R197 ;  /* 0x000000c5c6c4723e */ /* 0x000fe200000000ff */
[----:B------:R-:W-:Y:S01]  /*1a000*/  FMUL R251, R0, R208 ;  /* 0x000000d000fb7220 */ /* 0x000fe20000400000 */
[----:B------:R-:W-:Y:S01]  /*1a010*/  F2FP.F16.F32.PACK_AB R249, R202, R249 ;  /* 0x000000f9caf9723e */ /* 0x000fe200000000ff */
[C---:B------:R-:W-:Y:S01]  /*1a020*/  FMUL R210, R0.reuse, R210 ;  /* 0x000000d200d27220 */ /* 0x040fe20000400000 */
[----:B------:R-:W0:Y:S01]  /*1a030*/  LDS.128 R240, [R204] ;  /* 0x00000000ccf07984 */ /* 0x000e220000000c00 */
[C---:B------:R-:W-:Y:S01]  /*1a040*/  FMUL R197, R0.reuse, R201 ;  /* 0x000000c900c57220 */ /* 0x040fe20000400000 */
[C---:B------:R-:W-:Y:S01]  /*1a050*/  FMUL R200, R0.reuse, R203 ;  /* 0x000000cb00c87220 */ /* 0x040fe20000400000 */
[C---:B------:R-:W-:Y:S01]  /*1a060*/  FMUL R198, R0.reuse, R205 ;  /* 0x000000cd00c67220 */ /* 0x040fe20000400000 */
[C---:B------:R-:W-:Y:S01]  /*1a070*/  FMUL R207, R0.reuse, R207 ;  /* 0x000000cf00cf7220 */ /* 0x040fe20000400000 */
[C---:B------:R-:W-:Y:S01]  /*1a080*/  FMUL R199, R0.reuse, R209 ;  /* 0x000000d100c77220 */ /* 0x040fe20000400000 */
[----:B------:R-:W-:Y:S01]  /*1a090*/  FMUL R202, R0, R211 ;  /* 0x000000d300ca7220 */ /* 0x000fe20000400000 */
[----:B------:R-:W-:-:S02]  /*1a0a0*/  F2FP.F16.F32.PACK_AB R251, R210, R251 ;  /* 0x000000fbd2fb723e */ /* 0x000fc400000000ff */
[----:B------:R-:W-:Y:S02]  /*1a0b0*/  F2FP.F16.F32.PACK_AB R197, R200, R197 ;  /* 0x000000c5c8c5723e */ /* 0x000fe400000000ff */
[----:B------:R-:W-:Y:S02]  /*1a0c0*/  F2FP.F16.F32.PACK_AB R198, R207, R198 ;  /* 0x000000c6cfc6723e */ /* 0x000fe400000000ff */
[----:B------:R-:W-:Y:S01]  /*1a0d0*/  F2FP.F16.F32.PACK_AB R199, R202, R199 ;  /* 0x000000c7cac7723e */ /* 0x000fe200000000ff */
[----:B0-----:R-:W-:Y:S01]  /*1a0e0*/  STL [R1+0x14], R241 ;  /* 0x000014f101007387 */ /* 0x001fe20000100800 */
[----:B------:R-:W-:-:S03]  /*1a0f0*/  IMAD.MOV.U32 R247, RZ, RZ, R240 ;  /* 0x000000fffff77224 */ /* 0x000fc600078e00f0 */
[----:B------:R-:W-:Y:S04]  /*1a100*/  STL.64 [R1+0x18], R242 ;  /* 0x000018f201007387 */ /* 0x000fe80000100a00 */
[----:B------:R-:W0:Y:S01]  /*1a110*/  LDS.128 R240, [R204+0x800] ;  /* 0x00080000ccf07984 */ /* 0x000e220000000c00 */
[----:B------:R-:W-:Y:S01]  /*1a120*/  BAR.SYNC.DEFER_BLOCKING 0x0 ;  /* 0x0000000000007b1d */ /* 0x000fe20000010000 */
[----:B------:R-:W-:Y:S01]  /*1a130*/  @P1 FMUL R212, R212, 0.25 ;  /* 0x3e800000d4d41820 */ /* 0x000fe20000400000 */
[----:B------:R-:W-:Y:S01]  /*1a140*/  @P1 FMUL R214, R214, 0.25 ;  /* 0x3e800000d6d61820 */ /* 0x000fe20000400000 */
[----:B------:R-:W-:Y:S01]  /*1a150*/  @P1 FMUL R220, R220, 0.25 ;  /* 0x3e800000dcdc1820 */ /* 0x000fe20000400000 */
[----:B------:R-:W-:Y:S01]  /*1a160*/  @P1 FMUL R222, R222, 0.25 ;  /* 0x3e800000dede1820 */ /* 0x000fe20000400000 */
[----:B------:R-:W-:Y:S01]  /*1a170*/  @!P3 FMUL R212, R212, 16777216 ;  /* 0x4b800000d4d4b820 */ /* 0x000fe20000400000 */
[----:B------:R-:W-:Y:S01]  /*1a180*/  @!P3 FMUL R214, R214, 16777216 ;  /* 0x4b800000d6d6b820 */ /* 0x000fe20000400000 */
[----:B------:R-:W-:Y:S01]  /*1a190*/  @P1 FMUL R224, R224, 0.25 ;  /* 0x3e800000e0e01820 */ /* 0x000fe20000400000 */
[----:B------:R-:W-:Y:S01]  /*1a1a0*/  @P1 FMUL R226, R226, 0.25 ;  /* 0x3e800000e2e21820 */ /* 0x000fe20000400000 */
[C---:B------:R-:W-:Y:S01]  /*1a1b0*/  FMUL R212, R0.reuse, R212 ;  /* 0x000000d400d47220 */ /* 0x040fe20000400000 */
[----:B------:R-:W-:Y:S01]  /*1a1c0*/  FMUL R201, R0, R214 ;  /* 0x000000d600c97220 */ /* 0x000fe20000400000 */
[----:B------:R-:W-:Y:S04]  /*1a1d0*/  STS.128 [R2], R248 ;  /* 0x000000f802007388 */ /* 0x000fe80000000c00 */
[----:B------:R2:W-:Y:S01]  /*1a1e0*/  STS.128 [R2+0x400], R196 ;  /* 0x000400c402007388 */ /* 0x0005e20000000c00 */
[----:B------:R-:W-:Y:S01]  /*1a1f0*/  @!P3 FMUL R220, R220, 16777216 ;  /* 0x4b800000dcdcb820 */ /* 0x000fe20000400000 */
[----:B------:R-:W-:Y:S01]  /*1a200*/  @!P3 FMUL R222, R222, 16777216 ;  /* 0x4b800000dedeb820 */ /* 0x000fe20000400000 */
[----:B------:R-:W-:Y:S01]  /*1a210*/  @!P3 FMUL R224, R224, 16777216 ;  /* 0x4b800000e0e0b820 */ /* 0x000fe20000400000 */
[----:B------:R-:W-:-:S03]  /*1a220*/  @!P3 FMUL R226, R226, 16777216 ;  /* 0x4b800000e2e2b820 */ /* 0x000fc60000400000 */
[----:B------:R-:W-:Y:S01]  /*1a230*/  FMUL R224, R0, R224 ;  /* 0x000000e000e07220 */ /* 0x000fe20000400000 */
        /* <DEDUP_REMOVED lines=11> */
[----:B------:R-:W-:Y:S01]  /*1a2f0*/  FMUL R201, R0, R226 ;  /* 0x000000e200c97220 */ /* 0x000fe20000400000 */
[----:B------:R-:W-:Y:S01]  /*1a300*/  @P1 FMUL R225, R225, 0.25 ;  /* 0x3e800000e1e11820 */ /* 0x000fe20000400000 */
[----:B------:R-:W-:Y:S01]  /*1a310*/  @P1 FMUL R227, R227, 0.25 ;  /* 0x3e800000e3e31820 */ /* 0x000fe20000400000 */
[----:B------:R-:W-:Y:S01]  /*1a320*/  @P1 FMUL R232, R232, 0.25 ;  /* 0x3e800000e8e81820 */ /* 0x000fe20000400000 */
[----:B------:R-:W-:Y:S01]  /*1a330*/  F2FP.F16.F32.PACK_AB R198, R199, R198 ;  /* 0x000000c6c7c6723e */ /* 0x000fe200000000ff */
[----:B------:R-:W-:Y:S01]  /*1a340*/  @P1 FMUL R234, R234, 0.25 ;  /* 0x3e800000eaea1820 */ /* 0x000fe20000400000 */
[----:B------:R-:W-:Y:S01]  /*1a350*/  F2FP.F16.F32.PACK_AB R199, R201, R224 ;  /* 0x000000e0c9c7723e */ /* 0x000fe200000000ff */
[----:B------:R-:W-:Y:S01]  /*1a360*/  BAR.SYNC.DEFER_BLOCKING 0x0 ;  /* 0x0000000000007b1d */ /* 0x000fe20000010000 */
[----:B------:R-:W-:Y:S01]  /*1a370*/  @!P3 FMUL R216, R216, 16777216 ;  /* 0x4b800000d8d8b820 */ /* 0x000fe20000400000 */
[----:B------:R-:W-:Y:S01]  /*1a380*/  @!P3 FMUL R218, R218, 16777216 ;  /* 0x4b800000dadab820 */ /* 0x000fe20000400000 */
[----:B------:R-:W-:-:S02]  /*1a390*/  @!P3 FMUL R213, R213, 16777216 ;  /* 0x4b800000d5d5b820 */ /* 0x000fc40000400000 */
[C---:B------:R-:W-:Y:S01]  /*1a3a0*/  FMUL R197, R0.reuse, R216 ;  /* 0x000000d800c57220 */ /* 0x040fe20000400000 */
[----:B------:R-:W-:Y:S01]  /*1a3b0*/  FMUL R218, R0, R218 ;  /* 0x000000da00da7220 */ /* 0x000fe20000400000 */
[----:B------:R-:W-:Y:S01]  /*1a3c0*/  @P1 FMUL R137, R137, 0.25 ;  /* 0x3e80000089891820 */ /* 0x000fe20000400000 */
[----:B------:R-:W-:Y:S01]  /*1a3d0*/  @P1 FMUL R109, R109, 0.25 ;  /* 0x3e8000006d6d1820 */ /* 0x000fe20000400000 */
[----:B------:R-:W-:Y:S01]  /*1a3e0*/  LOP3.LUT R246, R246, 0x30, RZ, 0xc0, !PT ;  /* 0x00000030f6f67812 */ /* 0x000fe200078ec0ff */
[----:B------:R-:W-:Y:S01]  /*1a3f0*/  @P1 FMUL R5, R5, 0.25 ;  /* 0x3e80000005051820 */ /* 0x000fe20000400000 */
[----:B0-----:R-:W-:Y:S04]  /*1a400*/  STL.64 [R1], R240 ;  /* 0x000000f001007387 */ /* 0x001fe80000100a00 */
[----:B------:R-:W0:Y:S04]  /*1a410*/  LDS.128 R200, [R204] ;  /* 0x00000000ccc87984 */ /* 0x000e280000000c00 */
[----:B------:R-:W-:Y:S01]  /*1a420*/  LDS.128 R204, [R204+0x800] ;  /* 0x00080000cccc7984 */ /* 0x000fe20000000c00 */
[----:B------:R-:W-:Y:S01]  /*1a430*/  @!P3 FMUL R215, R215, 16777216 ;  /* 0x4b800000d7d7b820 */ /* 0x000fe20000400000 */
[----:B------:R-:W-:Y:S01]  /*1a440*/  F2FP.F16.F32.PACK_AB R197, R218, R197 ;  /* 0x000000c5dac5723e */ /* 0x000fe200000000ff */
[----:B------:R-:W-:Y:S01]  /*1a450*/  BAR.SYNC.DEFER_BLOCKING 0x0 ;  /* 0x0000000000007b1d */ /* 0x000fe20000010000 */
[C---:B------:R-:W-:Y:S01]  /*1a460*/  FMUL R213, R0.reuse, R213 ;  /* 0x000000d500d57220 */ /* 0x040fe20000400000 */
[C---:B------:R-:W-:Y:S01]  /*1a470*/  FMUL R208, R0.reuse, R215 ;  /* 0x000000d700d07220 */ /* 0x040fe20000400000 */
[----:B------:R-:W-:Y:S01]  /*1a480*/  @!P3 FMUL R217, R217, 16777216 ;  /* 0x4b800000d9d9b820 */ /* 0x000fe20000400000 */
[----:B------:R-:W-:Y:S01]  /*1a490*/  @!P3 FMUL R219, R219, 16777216 ;  /* 0x4b800000dbdbb820 */ /* 0x000fe20000400000 */
[----:B------:R-:W-:Y:S01]  /*1a4a0*/  @!P3 FMUL R221, R221, 16777216 ;  /* 0x4b800000ddddb820 */ /* 0x000fe20000400000 */
[----:B------:R-:W-:Y:S01]  /*1a4b0*/  @!P3 FMUL R223, R223, 16777216 ;  /* 0x4b800000dfdfb820 */ /* 0x000fe20000400000 */
[----:B------:R-:W-:Y:S01]  /*1a4c0*/  @!P3 FMUL R225, R225, 16777216 ;  /* 0x4b800000e1e1b820 */ /* 0x000fe20000400000 */
[----:B------:R-:W-:Y:S01]  /*1a4d0*/  @!P3 FMUL R227, R227, 16777216 ;  /* 0x4b800000e3e3b820 */ /* 0x000fe20000400000 */
[----:B------:R-:W-:Y:S01]  /*1a4e0*/  FMUL R221, R0, R221 ;  /* 0x000000dd00dd7220 */ /* 0x000fe20000400000 */
[----:B------:R-:W-:Y:S01]  /*1a4f0*/  @!P3 FMUL R232, R232, 16777216 ;  /* 0x4b800000e8e8b820 */ /* 0x000fe20000400000 */
[----:B------:R-:W-:Y:S01]  /*1a500*/  @!P3 FMUL R234, R234, 16777216 ;  /* 0x4b800000eaeab820 */ /* 0x000fe20000400000 */
[----:B------:R-:W-:Y:S01]  /*1a510*/  @!P3 FMUL R137, R137, 16777216 ;  /* 0x4b8000008989b820 */ /* 0x000fe20000400000 */
[----:B------:R-:W-:Y:S01]  /*1a520*/  @!P3 FMUL R109, R109, 16777216 ;  /* 0x4b8000006d6db820 */ /* 0x000fe20000400000 */
[----:B------:R-:W-:Y:S01]  /*1a530*/  @!P3 FMUL R5, R5, 16777216 ;  /* 0x4b8000000505b820 */ /* 0x000fe20000400000 */
[----:B------:R2:W-:Y:S04]  /*1a540*/  STL.64 [R1+0x8], R242 ;  /* 0x000008f201007387 */ /* 0x0005e80000100a00 */
[----:B------:R3:W-:Y:S01]  /*1a550*/  STS.128 [R2], R196 ;  /* 0x000000c402007388 */ /* 0x0007e20000000c00 */
[C---:B------:R-:W-:Y:S01]  /*1a560*/  FMUL R210, R0.reuse, R227 ;  /* 0x000000e300d27220 */ /* 0x040fe20000400000 */
[C---:B------:R-:W-:Y:S01]  /*1a570*/  FMUL R249, R0.reuse, R232 ;  /* 0x000000e800f97220 */ /* 0x040fe20000400000 */
[C---:B------:R-:W-:Y:S01]  /*1a580*/  FMUL R234, R0.reuse, R234 ;  /* 0x000000ea00ea7220 */ /* 0x040fe20000400000 */
[----:B------:R-:W-:Y:S01]  /*1a590*/  FMUL R215, R0, R137 ;  /* 0x0000008900d77220 */ /* 0x000fe20000400000 */
[----:B--2---:R-:W2:Y:S01]  /*1a5a0*/  LDL.LU.64 R242, [R1+0x948] ;  /* 0x0009480001f27983 */ /* 0x004ea20000300a00 */
[----:B---3--:R-:W-:Y:S01]  /*1a5b0*/  F2FP.F16.F32.PACK_AB R196, R208, R213 ;  /* 0x000000d5d0c4723e */ /* 0x008fe200000000ff */
[C---:B------:R-:W-:Y:S01]  /*1a5c0*/  FMUL R197, R0.reuse, R217 ;  /* 0x000000d900c57220 */ /* 0x040fe20000400000 */
[C---:B------:R-:W-:Y:S01]  /*1a5d0*/  FMUL R198, R0.reuse, R219 ;  /* 0x000000db00c67220 */ /* 0x040fe20000400000 */
[C---:B------:R-:W-:Y:S01]  /*1a5e0*/  FMUL R208, R0.reuse, R223 ;  /* 0x000000df00d07220 */ /* 0x040fe20000400000 */
[C---:B------:R-:W-:Y:S01]  /*1a5f0*/  FMUL R199, R0.reuse, R225 ;  /* 0x000000e100c77220 */ /* 0x040fe20000400000 */
[----:B------:R-:W-:Y:S01]  /*1a600*/  FMUL R137, R0, R109 ;  /* 0x0000006d00897220 */ /* 0x000fe20000400000 */
[----:B------:R-:W3:Y:S01]  /*1a610*/  LDL.LU.64 R240, [R1+0x940] ;  /* 0x0009400001f07983 */ /* 0x000ee20000300a00 */
[----:B------:R-:W-:Y:S01]  /*1a620*/  F2FP.F16.F32.PACK_AB R197, R198, R197 ;  /* 0x000000c5c6c5723e */ /* 0x000fe200000000ff */
[----:B------:R-:W-:Y:S01]  /*1a630*/  FMUL R109, R0, R5 ;  /* 0x00000005006d7220 */ /* 0x000fe20000400000 */
[----:B------:R-:W-:Y:S01]  /*1a640*/  F2FP.F16.F32.PACK_AB R198, R208, R221 ;  /* 0x000000ddd0c6723e */ /* 0x000fe200000000ff */
[----:B------:R-:W-:Y:S01]  /*1a650*/  VIADD R208, R245, 0xc0cafb0d ;  /* 0xc0cafb0df5d07836 */ /* 0x000fe20000000000 */
[----:B------:R-:W-:Y:S01]  /*1a660*/  F2FP.F16.F32.PACK_AB R199, R210, R199 ;  /* 0x000000c7d2c7723e */ /* 0x000fe200000000ff */
[----:B------:R-:W-:Y:S01]  /*1a670*/  IMAD.MOV.U32 R210, RZ, RZ, 0x3dc6b27f ;  /* 0x3dc6b27fffd27424 */ /* 0x000fe200078e00ff */
[----:B------:R-:W-:Y:S01]  /*1a680*/  F2FP.F16.F32.PACK_AB R5, R234, R249 ;  /* 0x000000f9ea05723e */ /* 0x000fe200000000ff */
[----:B------:R-:W-:Y:S01]  /*1a690*/  @P1 FMUL R133, R133, 0.25 ;  /* 0x3e80000085851820 */ /* 0x000fe20000400000 */
[----:B------:R-:W-:Y:S01]  /*1a6a0*/  LOP3.LUT R208, R208, 0xff800000, RZ, 0xc0, !PT ;  /* 0xff800000d0d07812 */ /* 0x000fe200078ec0ff */
[----:B------:R4:W-:Y:S01]  /*1a6b0*/  STS.128 [R2+0x400], R196 ;  /* 0x000400c402007388 */ /* 0x0009e20000000c00 */
[C---:B------:R-:W-:Y:S01]  /*1a6c0*/  ISETP.GE.U32.AND P0, PT, R245.reuse, 0x7f800000, PT ;  /* 0x7f800000f500780c */ /* 0x040fe20003f06070 */
[----:B------:R-:W-:Y:S01]  /*1a6d0*/  @P1 FMUL R166, R166, 0.25 ;  /* 0x3e800000a6a61820 */ /* 0x000fe20000400000 */
[----:B------:R-:W-:Y:S01]  /*1a6e0*/  IADD3 R209, PT, PT, R245, -R208, RZ ;  /* 0x800000d0f5d17210 */ /* 0x000fe20007ffe0ff */
[----:B------:R-:W-:Y:S01]  /*1a6f0*/  @P1 FMUL R141, R141, 0.25 ;  /* 0x3e8000008d8d1820 */ /* 0x000fe20000400000 */
[----:B------:R-:W-:Y:S01]  /*1a700*/  @P1 FMUL R148, R148, 0.25 ;  /* 0x3e80000094941820 */ /* 0x000fe20000400000 */
[----:B------:R-:W-:Y:S01]  /*1a710*/  @P1 FMUL R164, R164, 0.25 ;  /* 0x3e800000a4a41820 */ /* 0x000fe20000400000 */
[----:B------:R-:W-:Y:S01]  /*1a720*/  @P1 FMUL R165, R165, 0.25 ;  /* 0x3e800000a5a51820 */ /* 0x000fe20000400000 */
[----:B------:R-:W-:Y:S01]  /*1a730*/  FADD R209, R209, -1 ;  /* 0xbf800000d1d17421 */ /* 0x000fe20000000000 */
[----:B------:R-:W-:Y:S01]  /*1a740*/  @!P3 FMUL R133, R133, 16777216 ;  /* 0x4b8000008585b820 */ /* 0x000fe20000400000 */
[----:B------:R-:W-:Y:S01]  /*1a750*/  @P1 FMUL R77, R77, 0.25 ;  /* 0x3e8000004d4d1820 */ /* 0x000fe20000400000 */
[----:B------:R-:W-:Y:S01]  /*1a760*/  @!P3 FMUL R166, R166, 16777216 ;  /* 0x4b800000a6a6b820 */ /* 0x000fe20000400000 */
[----:B------:R-:W-:Y:S01]  /*1a770*/  FFMA.FTZ R210, R209, R210, -0.16845393180847167969 ;  /* 0xbe2c7f30d1d27423 */ /* 0x000fe200000100d2 */
[----:B------:R-:W-:Y:S01]  /*1a780*/  @P1 FMUL R228, R228, 0.25 ;  /* 0x3e800000e4e41820 */ /* 0x000fe20000400000 */
[----:B------:R-:W-:Y:S01]  /*1a790*/  @P1 FMUL R229, R229, 0.25 ;  /* 0x3e800000e5e51820 */ /* 0x000fe20000400000 */
[----:B------:R-:W-:Y:S01]  /*1a7a0*/  @P1 FMUL R169, R169, 0.25 ;  /* 0x3e800000a9a91820 */ /* 0x000fe20000400000 */
[----:B------:R-:W-:Y:S01]  /*1a7b0*/  FFMA.FTZ R210, R209, R210, 0.1716887056827545166 ;  /* 0x3e2fcf2ad1d27423 */ /* 0x000fe200000100d2 */
[----:B----4-:R-:W-:Y:S01]  /*1a7c0*/  I2FP.F32.S32 R197, R208 ;  /* 0x000000d000c57245 */ /* 0x010fe20000201400 */
[----:B------:R-:W-:Y:S01]  /*1a7d0*/  @P1 FMUL R79, R79, 0.25 ;  /* 0x3e8000004f4f1820 */ /* 0x000fe20000400000 */
[----:B------:R-:W-:Y:S01]  /*1a7e0*/  FSEL R196, RZ, -23, P2 ;  /* 0xc1b80000ffc47808 */ /* 0x000fe20001000000 */
[----:B------:R-:W-:Y:S01]  /*1a7f0*/  FFMA.FTZ R210, R209, R210, -0.17900948226451873779 ;  /* 0xbe374e43d1d27423 */ /* 0x000fe200000100d2 */
[----:B------:R-:W-:Y:S01]  /*1a800*/  @!P3 FMUL R141, R141, 16777216 ;  /* 0x4b8000008d8db820 */ /* 0x000fe20000400000 */
[----:B------:R-:W-:Y:S01]  /*1a810*/  @!P3 FMUL R148, R148, 16777216 ;  /* 0x4b8000009494b820 */ /* 0x000fe20000400000 */
[----:B------:R-:W-:Y:S01]  /*1a820*/  @P1 FMUL R72, R72, 0.25 ;  /* 0x3e80000048481820 */ /* 0x000fe20000400000 */
[----:B------:R-:W-:Y:S01]  /*1a830*/  FFMA.FTZ R210, R209, R210, 0.20512372255325317383 ;  /* 0x3e520bf4d1d27423 */ /* 0x000fe200000100d2 */
[----:B------:R-:W-:Y:S01]  /*1a840*/  FFMA.FTZ R196, R197, 1.1920928955078125e-07, R196 ;  /* 0x34000000c5c47823 */ /* 0x000fe200000100c4 */
[----:B------:R-:W-:Y:S01]  /*1a850*/  @P1 FMUL R76, R76, 0.25 ;  /* 0x3e8000004c4c1820 */ /* 0x000fe20000400000 */
[----:B------:R-:W-:Y:S01]  /*1a860*/  @P1 FMUL R85, R85, 0.25 ;  /* 0x3e80000055551820 */ /* 0x000fe20000400000 */
[----:B------:R-:W-:Y:S01]  /*1a870*/  FFMA.FTZ R210, R209, R210, -0.24046532809734344482 ;  /* 0xbe763c8bd1d27423 */ /* 0x000fe200000100d2 */
[----:B------:R-:W-:Y:S01]  /*1a880*/  @P1 FMUL R106, R106, 0.25 ;  /* 0x3e8000006a6a1820 */ /* 0x000fe20000400000 */
[----:B------:R-:W-:Y:S01]  /*1a890*/  @!P3 FMUL R164, R164, 16777216 ;  /* 0x4b800000a4a4b820 */ /* 0x000fe20000400000 */
[----:B------:R-:W-:Y:S01]  /*1a8a0*/  @!P3 FMUL R165, R165, 16777216 ;  /* 0x4b800000a5a5b820 */ /* 0x000fe20000400000 */
[----:B------:R-:W-:Y:S01]  /*1a8b0*/  FFMA.FTZ R210, R209, R210, 0.28857114911079406738 ;  /* 0x3e93bf99d1d27423 */ /* 0x000fe200000100d2 */
[----:B------:R-:W-:Y:S01]  /*1a8c0*/  @P1 FMUL R116, R116, 0.25 ;  /* 0x3e80000074741820 */ /* 0x000fe20000400000 */
[----:B------:R-:W-:Y:S01]  /*1a8d0*/  @!P3 FMUL R77, R77, 16777216 ;  /* 0x4b8000004d4db820 */ /* 0x000fe20000400000 */
[----:B------:R-:W-:Y:S01]  /*1a8e0*/  @P1 FMUL R156, R156, 0.25 ;  /* 0x3e8000009c9c1820 */ /* 0x000fe20000400000 */
[----:B------:R-:W-:Y:S01]  /*1a8f0*/  FFMA.FTZ R210, R209, R210, -0.36067417263984680176 ;  /* 0xbeb8aa49d1d27423 */ /* 0x000fe200000100d2 */
[----:B------:R-:W-:Y:S01]  /*1a900*/  @P1 FMUL R170, R170, 0.25 ;  /* 0x3e800000aaaa1820 */ /* 0x000fe20000400000 */
[----:B------:R-:W-:Y:S01]  /*1a910*/  @P1 FMUL R91, R91, 0.25 ;  /* 0x3e8000005b5b1820 */ /* 0x000fe20000400000 */
[----:B------:R-:W-:Y:S01]  /*1a920*/  @P1 FMUL R92, R92, 0.25 ;  /* 0x3e8000005c5c1820 */ /* 0x000fe20000400000 */
[----:B------:R-:W-:Y:S01]  /*1a930*/  FFMA.FTZ R210, R209, R210, 0.48089820146560668945 ;  /* 0x3ef6384ad1d27423 */ /* 0x000fe200000100d2 */
[----:B------:R-:W-:Y:S01]  /*1a940*/  @P1 FMUL R119, R119, 0.25 ;  /* 0x3e80000077771820 */ /* 0x000fe20000400000 */
[----:B------:R-:W-:Y:S01]  /*1a950*/  @P1 FMUL R120, R120, 0.25 ;  /* 0x3e80000078781820 */ /* 0x000fe20000400000 */
[----:B------:R-:W-:Y:S01]  /*1a960*/  @!P3 FMUL R228, R228, 16777216 ;  /* 0x4b800000e4e4b820 */ /* 0x000fe20000400000 */
[----:B------:R-:W-:Y:S01]  /*1a970*/  FFMA.FTZ R210, R209, R210, -0.72134751081466674805 ;  /* 0xbf38aa3bd1d27423 */ /* 0x000fe200000100d2 */
[----:B------:R-:W-:Y:S01]  /*1a980*/  @!P3 FMUL R229, R229, 16777216 ;  /* 0x4b800000e5e5b820 */ /* 0x000fe20000400000 */
[----:B------:R-:W-:Y:S01]  /*1a990*/  @P1 FMUL R152, R152, 0.25 ;  /* 0x3e80000098981820 */ /* 0x000fe20000400000 */
[----:B------:R-:W-:Y:S01]  /*1a9a0*/  @P1 FMUL R153, R153, 0.25 ;  /* 0x3e80000099991820 */ /* 0x000fe20000400000 */
[----:B------:R-:W-:Y:S01]  /*1a9b0*/  FMUL R210, R209, R210 ;  /* 0x000000d2d1d27220 */ /* 0x000fe20000400000 */
[----:B------:R-:W-:Y:S01]  /*1a9c0*/  @!P3 FMUL R169, R169, 16777216 ;  /* 0x4b800000a9a9b820 */ /* 0x000fe20000400000 */
[----:B------:R-:W-:Y:S01]  /*1a9d0*/  @P1 FMUL R105, R105, 0.25 ;  /* 0x3e80000069691820 */ /* 0x000fe20000400000 */
[----:B------:R-:W-:Y:S01]  /*1a9e0*/  @P1 FMUL R107, R107, 0.25 ;  /* 0x3e8000006b6b1820 */ /* 0x000fe20000400000 */
[----:B------:R-:W-:Y:S01]  /*1a9f0*/  FMUL R210, R209, R210 ;  /* 0x000000d2d1d27220 */ /* 0x000fe20000400000 */
[----:B------:R-:W-:Y:S01]  /*1aa00*/  @P1 FMUL R122, R122, 0.25 ;  /* 0x3e8000007a7a1820 */ /* 0x000fe20000400000 */
[----:B------:R-:W-:Y:S01]  /*1aa10*/  @P1 FMUL R126, R126, 0.25 ;  /* 0x3e8000007e7e1820 */ /* 0x000fe20000400000 */
[----:B------:R-:W-:Y:S01]  /*1aa20*/  @!P3 FMUL R79, R79, 16777216 ;  /* 0x4b8000004f4fb820 */ /* 0x000fe20000400000 */
[----:B------:R-:W-:Y:S01]  /*1aa30*/  FFMA.FTZ R209, R209, 1.4426950216293334961, R210 ;  /* 0x3fb8aa3bd1d17823 */ /* 0x000fe200000100d2 */
[----:B------:R-:W-:Y:S01]  /*1aa40*/  @P1 FMUL R12, R12, 0.25 ;  /* 0x3e8000000c0c1820 */ /* 0x000fe20000400000 */
[----:B------:R-:W-:Y:S01]  /*1aa50*/  @P1 FMUL R13, R13, 0.25 ;  /* 0x3e8000000d0d1820 */ /* 0x000fe20000400000 */
[----:B------:R-:W-:Y:S01]  /*1aa60*/  @P1 FMUL R14, R14, 0.25 ;  /* 0x3e8000000e0e1820 */ /* 0x000fe20000400000 */
[----:B------:R-:W-:Y:S01]  /*1aa70*/  FADD R209, R196, R209 ;  /* 0x000000d1c4d17221 */ /* 0x000fe20000000000 */
[--C-:B------:R-:W-:Y:S01]  /*1aa80*/  SHF.R.U32.HI R196, RZ, 0x2, R252.reuse ;  /* 0x00000002ffc47819 */ /* 0x100fe200000116fc */
[----:B------:R-:W-:Y:S01]  /*1aa90*/  @P1 FMUL R15, R15, 0.25 ;  /* 0x3e8000000f0f1820 */ /* 0x000fe20000400000 */
[----:B------:R-:W-:Y:S01]  /*1aaa0*/  @P1 FMUL R20, R20, 0.25 ;  /* 0x3e80000014141820 */ /* 0x000fe20000400000 */
[----:B------:R-:W-:Y:S01]  /*1aab0*/  @P1 FMUL R21, R21, 0.25 ;  /* 0x3e80000015151820 */ /* 0x000fe20000400000 */
[----:B------:R-:W-:Y:S01]  /*1aac0*/  LOP3.LUT R196, R196, 0x18, RZ, 0xc0, !PT ;  /* 0x00000018c4c47812 */ /* 0x000fe200078ec0ff */
[----:B------:R-:W-:Y:S01]  /*1aad0*/  @P1 FMUL R22, R22, 0.25 ;  /* 0x3e80000016161820 */ /* 0x000fe20000400000 */
[----:B------:R-:W-:Y:S01]  /*1aae0*/  @P1 FMUL R23, R23, 0.25 ;  /* 0x3e80000017171820 */ /* 0x000fe20000400000 */
[----:B------:R-:W-:Y:S01]  /*1aaf0*/  FMUL R223, R0, R148 ;  /* 0x0000009400df7220 */ /* 0x000fe20000400000 */
[----:B------:R-:W-:Y:S01]  /*1ab00*/  LOP3.LUT R196, R196, 0x1f, R252, 0xf8, !PT ;  /* 0x0000001fc4c47812 */ /* 0x000fe200078ef8fc */
[C---:B------:R-:W-:Y:S01]  /*1ab10*/  FMUL R252, R0.reuse, R133 ;  /* 0x0000008500fc7220 */ /* 0x040fe20000400000 */
[----:B------:R-:W-:Y:S01]  /*1ab20*/  FMUL R133, R0, R166 ;  /* 0x000000a600857220 */ /* 0x000fe20000400000 */
[----:B------:R-:W-:Y:S01]  /*1ab30*/  @!P3 FMUL R72, R72, 16777216 ;  /* 0x4b8000004848b820 */ /* 0x000fe20000400000 */
[----:B------:R-:W-:Y:S01]  /*1ab40*/  @!P3 FMUL R76, R76, 16777216 ;  /* 0x4b8000004c4cb820 */ /* 0x000fe20000400000 */
[----:B------:R-:W-:-:S02]  /*1ab50*/  IMAD.SHL.U32 R197, R196, 0x8, RZ ;  /* 0x00000008c4c57824 */ /* 0x000fc400078e00ff */
[----:B------:R-:W-:Y:S01]  /*1ab60*/  @!P3 FMUL R85, R85, 16777216 ;  /* 0x4b8000005555b820 */ /* 0x000fe20000400000 */
[----:B------:R-:W-:Y:S01]  /*1ab70*/  @!P3 FMUL R106, R106, 16777216 ;  /* 0x4b8000006a6ab820 */ /* 0x000fe20000400000 */
[----:B------:R-:W-:Y:S02]  /*1ab80*/  @P0 IMAD.MOV.U32 R198, RZ, RZ, 0x7f800000 ;  /* 0x7f800000ffc60424 */ /* 0x000fe400078e00ff */
[C---:B------:R-:W-:Y:S01]  /*1ab90*/  FMUL R164, R0.reuse, R164 ;  /* 0x000000a400a47220 */ /* 0x040fe20000400000 */
[----:B------:R-:W-:Y:S01]  /*1aba0*/  LOP3.LUT R197, R197, 0xc0, RZ, 0xc0, !PT ;  /* 0x000000c0c5c57812 */ /* 0x000fe200078ec0ff */
[----:B------:R-:W-:Y:S01]  /*1abb0*/  FMUL R165, R0, R165 ;  /* 0x000000a500a57220 */ /* 0x000fe20000400000 */
[----:B------:R-:W-:Y:S01]  /*1abc0*/  @!P3 FMUL R116, R116, 16777216 ;  /* 0x4b8000007474b820 */ /* 0x000fe20000400000 */
[----:B------:R-:W-:Y:S01]  /*1abd0*/  @!P3 FMUL R156, R156, 16777216 ;  /* 0x4b8000009c9cb820 */ /* 0x000fe20000400000 */
[----:B------:R-:W-:Y:S01]  /*1abe0*/  IADD3 R197, PT, PT, R197, UR9, R246 ;  /* 0x00000009c5c57c10 */ /* 0x000fe2000fffe0f6 */
[----:B------:R-:W-:Y:S01]  /*1abf0*/  @!P3 FMUL R170, R170, 16777216 ;  /* 0x4b800000aaaab820 */ /* 0x000fe20000400000 */
[----:B------:R-:W-:Y:S01]  /*1ac00*/  @!P3 FMUL R91, R91, 16777216 ;  /* 0x4b8000005b5bb820 */ /* 0x000fe20000400000 */
[----:B------:R-:W-:Y:S01]  /*1ac10*/  @!P3 FMUL R92, R92, 16777216 ;  /* 0x4b8000005c5cb820 */ /* 0x000fe20000400000 */
[----:B------:R-:W-:Y:S01]  /*1ac20*/  @!P3 FMUL R119, R119, 16777216 ;  /* 0x4b8000007777b820 */ /* 0x000fe20000400000 */
[----:B------:R4:W-:Y:S01]  /*1ac30*/  STL [R1+0x9c], R197 ;  /* 0x00009cc501007387 */ /* 0x0009e20000100800 */
[----:B------:R-:W-:Y:S01]  /*1ac40*/  @!P3 FMUL R120, R120, 16777216 ;  /* 0x4b8000007878b820 */ /* 0x000fe20000400000 */
[C---:B------:R-:W-:Y:S01]  /*1ac50*/  FMUL R217, R0.reuse, R228 ;  /* 0x000000e400d97220 */ /* 0x040fe20000400000 */
[----:B------:R-:W-:Y:S01]  /*1ac60*/  FMUL R218, R0, R229 ;  /* 0x000000e500da7220 */ /* 0x000fe20000400000 */
[----:B------:R-:W3:Y:S01]  /*1ac70*/  LDL.LU R234, [R1+0xa0] ;  /* 0x0000a00001ea7983 */ /* 0x000ee20000300800 */
[----:B------:R-:W-:Y:S01]  /*1ac80*/  @!P3 FMUL R152, R152, 16777216 ;  /* 0x4b8000009898b820 */ /* 0x000fe20000400000 */
[----:B------:R-:W-:Y:S01]  /*1ac90*/  @!P3 FMUL R153, R153, 16777216 ;  /* 0x4b8000009999b820 */ /* 0x000fe20000400000 */
[C---:B------:R-:W-:Y:S01]  /*1aca0*/  FMUL R211, R0.reuse, R169 ;  /* 0x000000a900d37220 */ /* 0x040fe20000400000 */
[----:B------:R-:W-:Y:S01]  /*1acb0*/  @!P3 FMUL R105, R105, 16777216 ;  /* 0x4b8000006969b820 */ /* 0x000fe20000400000 */
[----:B------:R-:W-:Y:S01]  /*1acc0*/  @!P3 FMUL R107, R107, 16777216 ;  /* 0x4b8000006b6bb820 */ /* 0x000fe20000400000 */
[C---:B----4-:R-:W-:Y:S01]  /*1acd0*/  FMUL R197, R0.reuse, R141 ;  /* 0x0000008d00c57220 */ /* 0x050fe20000400000 */
[----:B------:R-:W-:Y:S01]  /*1ace0*/  FMUL R141, R0, R77 ;  /* 0x0000004d008d7220 */ /* 0x000fe20000400000 */
[----:B------:R-:W-:-:S02]  /*1acf0*/  IMAD.MOV.U32 R77, RZ, RZ, R133 ;  /* 0x000000ffff4d7224 */ /* 0x000fc400078e0085 */
        /* <DEDUP_REMOVED lines=11> */
[C---:B------:R-:W-:Y:S01]  /*1adb0*/  FMUL R228, R0.reuse, R72 ;  /* 0x0000004800e47220 */ /* 0x040fe20000400000 */
[C---:B------:R-:W-:Y:S01]  /*1adc0*/  FMUL R166, R0.reuse, R76 ;  /* 0x0000004c00a67220 */ /* 0x040fe20000400000 */
[C---:B------:R-:W-:Y:S01]  /*1add0*/  FMUL R79, R0.reuse, R85 ;  /* 0x00000055004f7220 */ /* 0x040fe20000400000 */
[----:B------:R-:W-:Y:S01]  /*1ade0*/  FMUL R169, R0, R106 ;  /* 0x0000006a00a97220 */ /* 0x000fe20000400000 */
[----:B------:R-:W-:Y:S01]  /*1adf0*/  @P0 FFMA.FTZ R209, R245, R198, +INF ;  /* 0x7f800000f5d10423 */ /* 0x000fe200000100c6 */
[----:B------:R-:W-:Y:S01]  /*1ae00*/  IMAD.MOV.U32 R72, RZ, RZ, R164 ;  /* 0x000000ffff487224 */ /* 0x000fe200078e00a4 */
[----:B------:R-:W-:Y:S01]  /*1ae10*/  MOV R85, R223 ;  /* 0x000000df00557202 */ /* 0x000fe20000000f00 */
[----:B------:R-:W-:-:S02]  /*1ae20*/  IMAD.MOV.U32 R76, RZ, RZ, R165 ;  /* 0x000000ffff4c7224 */ /* 0x000fc400078e00a5 */
[C---:B------:R-:W-:Y:S01]  /*1ae30*/  FMUL R106, R0.reuse, R116 ;  /* 0x00000074006a7220 */ /* 0x040fe20000400000 */
[----:B------:R-:W-:Y:S01]  /*1ae40*/  FSETP.NEU.AND P0, PT, R245, RZ, PT ;  /* 0x000000fff500720b */ /* 0x000fe20003f0d000 */
        /* <DEDUP_REMOVED lines=8> */
[----:B------:R-:W-:-:S02]  /*1aed0*/  IMAD.MOV.U32 R91, RZ, RZ, R218 ;  /* 0x000000ffff5b7224 */ /* 0x000fc400078e00da */
[C---:B------:R-:W-:Y:S01]  /*1aee0*/  FMUL R170, R0.reuse, R105 ;  /* 0x0000006900aa7220 */ /* 0x040fe20000400000 */
[----:B------:R-:W-:Y:S02]  /*1aef0*/  IMAD.MOV.U32 R92, RZ, RZ, R217 ;  /* 0x000000ffff5c7224 */ /* 0x000fe400078e00d9 */
[C---:B------:R-:W-:Y:S01]  /*1af00*/  FMUL R156, R0.reuse, R107 ;  /* 0x0000006b009c7220 */ /* 0x040fe20000400000 */
[C---:B------:R-:W-:Y:S01]  /*1af10*/  FMUL R120, R0.reuse, R122 ;  /* 0x0000007a00787220 */ /* 0x040fe20000400000 */
[C---:B------:R-:W-:Y:S01]  /*1af20*/  FMUL R119, R0.reuse, R126 ;  /* 0x0000007e00777220 */ /* 0x040fe20000400000 */
[C---:B------:R-:W-:Y:S01]  /*1af30*/  FMUL R153, R0.reuse, R12 ;  /* 0x0000000c00997220 */ /* 0x040fe20000400000 */
[C---:B------:R-:W-:Y:S01]  /*1af40*/  FMUL R152, R0.reuse, R13 ;  /* 0x0000000d00987220 */ /* 0x040fe20000400000 */
[C---:B------:R-:W-:Y:S01]  /*1af50*/  FMUL R126, R0.reuse, R14 ;  /* 0x0000000e007e7220 */ /* 0x040fe20000400000 */
[C---:B------:R-:W-:Y:S01]  /*1af60*/  FMUL R122, R0.reuse, R15 ;  /* 0x0000000f007a7220 */ /* 0x040fe20000400000 */
[----:B------:R-:W-:Y:S01]  /*1af70*/  BAR.SYNC.DEFER_BLOCKING 0x0 ;  /* 0x0000000000007b1d */ /* 0x000fe20000010000 */
[C---:B------:R-:W-:Y:S01]  /*1af80*/  FMUL R107, R0.reuse, R20 ;  /* 0x00000014006b7220 */ /* 0x040fe20000400000 */
[C---:B------:R-:W-:Y:S01]  /*1af90*/  FMUL R105, R0.reuse, R21 ;  /* 0x0000001500697220 */ /* 0x040fe20000400000 */
[C---:B------:R-:W-:Y:S01]  /*1afa0*/  FMUL R218, R0.reuse, R22 ;  /* 0x0000001600da7220 */ /* 0x040fe20000400000 */
[----:B------:R-:W-:Y:S01]  /*1afb0*/  FMUL R217, R0, R23 ;  /* 0x0000001700d97220 */ /* 0x000fe20000400000 */
[----:B------:R-:W-:Y:S01]  /*1afc0*/  @P1 FMUL R132, R132, 0.25 ;  /* 0x3e80000084841820 */ /* 0x000fe20000400000 */
[----:B------:R-:W-:Y:S01]  /*1afd0*/  @P1 FMUL R68, R68, 0.25 ;  /* 0x3e80000044441820 */ /* 0x000fe20000400000 */
[----:B------:R-:W-:Y:S01]  /*1afe0*/  @P1 FMUL R230, R230, 0.25 ;  /* 0x3e800000e6e61820 */ /* 0x000fe20000400000 */
[----:B------:R-:W-:Y:S01]  /*1aff0*/  @P1 FMUL R167, R167, 0.25 ;  /* 0x3e800000a7a71820 */ /* 0x000fe20000400000 */
[----:B------:R-:W-:Y:S01]  /*1b000*/  @!P3 FMUL R132, R132, 16777216 ;  /* 0x4b8000008484b820 */ /* 0x000fe20000400000 */
[----:B------:R-:W-:Y:S01]  /*1b010*/  @P1 FMUL R75, R75, 0.25 ;  /* 0x3e8000004b4b1820 */ /* 0x000fe20000400000 */
[----:B------:R-:W-:Y:S01]  /*1b020*/  FSEL R209, R209, -INF , P0 ;  /* 0xff800000d1d17808 */ /* 0x000fe20000000000 */
[----:B------:R-:W-:Y:S01]  /*1b030*/  @P1 FMUL R182, R182, 0.25 ;  /* 0x3e800000b6b61820 */ /* 0x000fe20000400000 */
        /* <DEDUP_REMOVED lines=12> */
[----:B------:R-:W-:Y:S01]  /*1b100*/  @!P3 FMUL R230, R230, 16777216 ;  /* 0x4b800000e6e6b820 */ /* 0x000fe20000400000 */
[----:B------:R-:W-:Y:S01]  /*1b110*/  @!P3 FMUL R167, R167, 16777216 ;  /* 0x4b800000a7a7b820 */ /* 0x000fe20000400000 */
[----:B------:R-:W-:Y:S01]  /*1b120*/  @P1 FMUL R135, R135, 0.25 ;  /* 0x3e80000087871820 */ /* 0x000fe20000400000 */
[----:B------:R-:W-:Y:S01]  /*1b130*/  FMUL R251, R0, R132 ;  /* 0x0000008400fb7220 */ /* 0x000fe20000400000 */
[----:B------:R-:W-:Y:S01]  /*1b140*/  @!P3 FMUL R75, R75, 16777216 ;  /* 0x4b8000004b4bb820 */ /* 0x000fe20000400000 */
[----:B------:R-:W-:Y:S01]  /*1b150*/  @P1 FMUL R168, R168, 0.25 ;  /* 0x3e800000a8a81820 */ /* 0x000fe20000400000 */
[----:B------:R-:W-:Y:S01]  /*1b160*/  @!P3 FMUL R182, R182, 16777216 ;  /* 0x4b800000b6b6b820 */ /* 0x000fe20000400000 */
[----:B------:R-:W-:Y:S01]  /*1b170*/  @P1 FMUL R70, R70, 0.25 ;  /* 0x3e80000046461820 */ /* 0x000fe20000400000 */
[----:B------:R-:W-:Y:S01]  /*1b180*/  @P1 FMUL R69, R69, 0.25 ;  /* 0x3e80000045451820 */ /* 0x000fe20000400000 */
[----:B------:R-:W-:Y:S01]  /*1b190*/  @P1 FMUL R71, R71, 0.25 ;  /* 0x3e80000047471820 */ /* 0x000fe20000400000 */
[----:B------:R-:W-:Y:S01]  /*1b1a0*/  @P1 FMUL R110, R110, 0.25 ;  /* 0x3e8000006e6e1820 */ /* 0x000fe20000400000 */
[----:B------:R-:W-:Y:S01]  /*1b1b0*/  FMUL R132, R0, R68 ;  /* 0x0000004400847220 */ /* 0x000fe20000400000 */
[----:B------:R-:W-:Y:S01]  /*1b1c0*/  FFMA R3, R209, 0.69314718246459960938, R244 ;  /* 0x3f317218d1037823 */ /* 0x000fe200000000f4 */
[----:B------:R-:W-:Y:S01]  /*1b1d0*/  @P1 FMUL R154, R154, 0.25 ;  /* 0x3e8000009a9a1820 */ /* 0x000fe20000400000 */
[----:B------:R-:W-:Y:S01]  /*1b1e0*/  @!P3 FMUL R149, R149, 16777216 ;  /* 0x4b8000009595b820 */ /* 0x000fe20000400000 */
[----:B------:R-:W-:Y:S01]  /*1b1f0*/  @!P3 FMUL R180, R180, 16777216 ;  /* 0x4b800000b4b4b820 */ /* 0x000fe20000400000 */
[----:B------:R-:W-:Y:S01]  /*1b200*/  @!P3 FMUL R181, R181, 16777216 ;  /* 0x4b800000b5b5b820 */ /* 0x000fe20000400000 */
[----:B------:R-:W-:Y:S01]  /*1b210*/  @P1 FMUL R111, R111, 0.25 ;  /* 0x3e8000006f6f1820 */ /* 0x000fe20000400000 */
[----:B------:R-:W-:Y:S01]  /*1b220*/  @P1 FMUL R121, R121, 0.25 ;  /* 0x3e80000079791820 */ /* 0x000fe20000400000 */
        /* <DEDUP_REMOVED lines=18> */
[----:B------:R-:W-:Y:S01]  /*1b350*/  FMUL R167, R0, R75 ;  /* 0x0000004b00a77220 */ /* 0x000fe20000400000 */
[----:B------:R-:W-:Y:S01]  /*1b360*/  @!P3 FMUL R168, R168, 16777216 ;  /* 0x4b800000a8a8b820 */ /* 0x000fe20000400000 */
[----:B------:R-:W-:Y:S01]  /*1b370*/  FMUL R219, R0, R182 ;  /* 0x000000b600db7220 */ /* 0x000fe20000400000 */
[----:B------:R-:W-:Y:S01]  /*1b380*/  @!P3 FMUL R70, R70, 16777216 ;  /* 0x4b8000004646b820 */ /* 0x000fe20000400000 */
[----:B------:R-:W-:Y:S01]  /*1b390*/  @!P3 FMUL R69, R69, 16777216 ;  /* 0x4b8000004545b820 */ /* 0x000fe20000400000 */
[----:B------:R-:W-:Y:S01]  /*1b3a0*/  @!P3 FMUL R71, R71, 16777216 ;  /* 0x4b8000004747b820 */ /* 0x000fe20000400000 */
[----:B------:R-:W-:Y:S01]  /*1b3b0*/  @!P3 FMUL R110, R110, 16777216 ;  /* 0x4b8000006e6eb820 */ /* 0x000fe20000400000 */
[----:B------:R-:W-:-:S02]  /*1b3c0*/  IMAD.MOV.U32 R75, RZ, RZ, R132 ;  /* 0x000000ffff4b7224 */ /* 0x000fc400078e0084 */
[----:B------:R-:W-:Y:S01]  /*1b3d0*/  @!P3 FMUL R154, R154, 16777216 ;  /* 0x4b8000009a9ab820 */ /* 0x000fe20000400000 */
[C---:B------:R-:W-:Y:S01]  /*1b3e0*/  FMUL R222, R0.reuse, R149 ;  /* 0x0000009500de7220 */ /* 0x040fe20000400000 */
[C---:B------:R-:W-:Y:S01]  /*1b3f0*/  FMUL R220, R0.reuse, R180 ;  /* 0x000000b400dc7220 */ /* 0x040fe20000400000 */
[C---:B------:R-:W-:Y:S01]  /*1b400*/  FMUL R221, R0.reuse, R181 ;  /* 0x000000b500dd7220 */ /* 0x040fe20000400000 */
[----:B------:R-:W-:Y:S01]  /*1b410*/  @!P3 FMUL R111, R111, 16777216 ;  /* 0x4b8000006f6fb820 */ /* 0x000fe20000400000 */
[----:B------:R-:W-:Y:S01]  /*1b420*/  @!P3 FMUL R121, R121, 16777216 ;  /* 0x4b8000007979b820 */ /* 0x000fe20000400000 */
        /* <DEDUP_REMOVED lines=22> */
[----:B------:R-:W-:Y:S01]  /*1b590*/  FMUL R212, R0, R154 ;  /* 0x0000009a00d47220 */ /* 0x000fe20000400000 */
[----:B------:R-:W-:Y:S01]  /*1b5a0*/  IMAD.MOV.U32 R68, RZ, RZ, R222 ;  /* 0x000000ffff447224 */ /* 0x000fe200078e00de */
[----:B------:R-:W-:Y:S01]  /*1b5b0*/  MOV R70, R219 ;  /* 0x000000db00467202 */ /* 0x000fe20000000f00 */
        /* <DEDUP_REMOVED lines=11> */
[----:B------:R-:W-:Y:S01]  /*1b670*/  F2FP.F16.F32.PACK_AB R4, R95, R92 ;  /* 0x0000005c5f04723e */ /* 0x000fe200000000ff */
[----:B------:R-:W-:Y:S01]  /*1b680*/  @P1 FMUL R134, R134, 0.25 ;  /* 0x3e80000086861820 */ /* 0x000fe20000400000 */
        /* <DEDUP_REMOVED lines=19> */
[----:B--2---:R-:W-:Y:S01]  /*1b7c0*/  @P1 FMUL R242, R242, 0.25 ;  /* 0x3e800000f2f21820 */ /* 0x004fe20000400000 */
[----:B------:R-:W-:Y:S01]  /*1b7d0*/  @P1 FMUL R243, R243, 0.25 ;  /* 0x3e800000f3f31820 */ /* 0x000fe20000400000 */
[----:B------:R-:W-:Y:S01]  /*1b7e0*/  @P1 FMUL R118, R118, 0.25 ;  /* 0x3e80000076761820 */ /* 0x000fe20000400000 */
[----:B------:R-:W-:Y:S01]  /*1b7f0*/  @P1 FMUL R117, R117, 0.25 ;  /* 0x3e80000075751820 */ /* 0x000fe20000400000 */
[----:B------:R-:W-:Y:S01]  /*1b800*/  @!P3 FMUL R242, R242, 16777216 ;  /* 0x4b800000f2f2b820 */ /* 0x000fe20000400000 */
[----:B------:R-:W-:Y:S01]  /*1b810*/  @!P3 FMUL R243, R243, 16777216 ;  /* 0x4b800000f3f3b820 */ /* 0x000fe20000400000 */
[----:B------:R-:W-:Y:S01]  /*1b820*/  @!P3 FMUL R74, R74, 16777216 ;  /* 0x4b8000004a4ab820 */ /* 0x000fe20000400000 */
[----:B------:R-:W-:Y:S01]  /*1b830*/  @P1 FMUL R123, R123, 0.25 ;  /* 0x3e8000007b7b1820 */ /* 0x000fe20000400000 */
[C---:B------:R-:W-:Y:S01]  /*1b840*/  FMUL R242, R0.reuse, R242 ;  /* 0x000000f200f27220 */ /* 0x040fe20000400000 */
[----:B------:R-:W-:Y:S01]  /*1b850*/  FMUL R243, R0, R243 ;  /* 0x000000f300f37220 */ /* 0x000fe20000400000 */
[----:B------:R-:W-:Y:S01]  /*1b860*/  @P1 FMUL R127, R127, 0.25 ;  /* 0x3e8000007f7f1820 */ /* 0x000fe20000400000 */
[----:B------:R-:W-:Y:S01]  /*1b870*/  @P1 FMUL R150, R150, 0.25 ;  /* 0x3e80000096961820 */ /* 0x000fe20000400000 */
[----:B------:R-:W-:Y:S01]  /*1b880*/  @P1 FMUL R151, R151, 0.25 ;  /* 0x3e80000097971820 */ /* 0x000fe20000400000 */
[----:B------:R-:W-:Y:S01]  /*1b890*/  @P1 FMUL R184, R184, 0.25 ;  /* 0x3e800000b8b81820 */ /* 0x000fe20000400000 */
[----:B------:R-:W-:Y:S01]  /*1b8a0*/  @!P3 FMUL R88, R88, 16777216 ;  /* 0x4b8000005858b820 */ /* 0x000fe20000400000 */
[----:B------:R-:W-:Y:S01]  /*1b8b0*/  @!P3 FMUL R90, R90, 16777216 ;  /* 0x4b8000005a5ab820 */ /* 0x000fe20000400000 */
[----:B------:R-:W-:Y:S01]  /*1b8c0*/  @!P3 FMUL R89, R89, 16777216 ;  /* 0x4b8000005959b820 */ /* 0x000fe20000400000 */
[----:B---3--:R-:W-:Y:S01]  /*1b8d0*/  @P1 FMUL R240, R240, 0.25 ;  /* 0x3e800000f0f01820 */ /* 0x008fe20000400000 */
        /* <DEDUP_REMOVED lines=9> */
[----:B------:R-:W-:Y:S01]  /*1b970*/  @!P3 FMUL R136, R136, 16777216 ;  /* 0x4b8000008888b820 */ /* 0x000fe20000400000 */
[----:B------:R-:W-:Y:S01]  /*1b980*/  @!P3 FMUL R138, R138, 16777216 ;  /* 0x4b8000008a8ab820 */ /* 0x000fe20000400000 */
[----:B------:R-:W-:Y:S01]  /*1b990*/  @!P3 FMUL R139, R139, 16777216 ;  /* 0x4b8000008b8bb820 */ /* 0x000fe20000400000 */
[----:B------:R-:W-:Y:S01]  /*1b9a0*/  F2FP.F16.F32.PACK_AB R7, R242, R240 ;  /* 0x000000f0f207723e */ /* 0x000fe200000000ff */
[----:B------:R-:W-:Y:S01]  /*1b9b0*/  @!P3 FMUL R140, R140, 16777216 ;  /* 0x4b8000008c8cb820 */ /* 0x000fe20000400000 */
[----:B------:R-:W-:Y:S01]  /*1b9c0*/  F2FP.F16.F32.PACK_AB R11, R243, R241 ;  /* 0x000000f1f30b723e */ /* 0x000fe200000000ff */
[----:B------:R-:W-:Y:S01]  /*1b9d0*/  @!P3 FMUL R142, R142, 16777216 ;  /* 0x4b8000008e8eb820 */ /* 0x000fe20000400000 */
[----:B------:R-:W-:Y:S01]  /*1b9e0*/  @!P3 FMUL R143, R143, 16777216 ;  /* 0x4b8000008f8fb820 */ /* 0x000fe20000400000 */
[----:B------:R-:W-:Y:S01]  /*1b9f0*/  @!P3 FMUL R144, R144, 16777216 ;  /* 0x4b8000009090b820 */ /* 0x000fe20000400000 */
[----:B------:R-:W-:Y:S01]  /*1ba00*/  @!P3 FMUL R146, R146, 16777216 ;  /* 0x4b8000009292b820 */ /* 0x000fe20000400000 */
[----:B------:R-:W-:Y:S01]  /*1ba10*/  @!P3 FMUL R145, R145, 16777216 ;  /* 0x4b8000009191b820 */ /* 0x000fe20000400000 */
[----:B------:R-:W-:Y:S01]  /*1ba20*/  @!P3 FMUL R147, R147, 16777216 ;  /* 0x4b8000009393b820 */ /* 0x000fe20000400000 */
        /* <DEDUP_REMOVED lines=11> */
[----:B------:R-:W-:Y:S01]  /*1bae0*/  FMUL R182, R0, R74 ;  /* 0x0000004a00b67220 */ /* 0x000fe20000400000 */
[----:B------:R-:W-:Y:S01]  /*1baf0*/  @!P3 FMUL R123, R123, 16777216 ;  /* 0x4b8000007b7bb820 */ /* 0x000fe20000400000 */
[----:B------:R-:W-:Y:S01]  /*1bb00*/  @!P3 FMUL R127, R127, 16777216 ;  /* 0x4b8000007f7fb820 */ /* 0x000fe20000400000 */
[----:B------:R-:W-:-:S02]  /*1bb10*/  IMAD.MOV.U32 R74, RZ, RZ, R226 ;  /* 0x000000ffff4a7224 */ /* 0x000fc400078e00e2 */
[----:B------:R-:W-:Y:S01]  /*1bb20*/  @!P3 FMUL R150, R150, 16777216 ;  /* 0x4b8000009696b820 */ /* 0x000fe20000400000 */
[----:B------:R-:W-:Y:S01]  /*1bb30*/  @!P3 FMUL R151, R151, 16777216 ;  /* 0x4b8000009797b820 */ /* 0x000fe20000400000 */
[----:B------:R-:W-:Y:S01]  /*1bb40*/  @!P3 FMUL R184, R184, 16777216 ;  /* 0x4b800000b8b8b820 */ /* 0x000fe20000400000 */
[----:B------:R-:W-:Y:S01]  /*1bb50*/  MOV R134, R247 ;  /* 0x000000f700867202 */ /* 0x000fe20000000f00 */
[C---:B------:R-:W-:Y:S01]  /*1bb60*/  FMUL R226, R0.reuse, R88 ;  /* 0x0000005800e27220 */ /* 0x040fe20000400000 */
[C---:B------:R-:W-:Y:S01]  /*1bb70*/  FMUL R180, R0.reuse, R90 ;  /* 0x0000005a00b47220 */ /* 0x040fe20000400000 */
[----:B------:R-:W-:Y:S01]  /*1bb80*/  FMUL R181, R0, R89 ;  /* 0x0000005900b57220 */ /* 0x000fe20000400000 */
        /* <DEDUP_REMOVED lines=14> */
[----:B------:R-:W-:Y:S01]  /*1bc70*/  MOV R88, R252 ;  /* 0x000000fc00587202 */ /* 0x000fe20000000f00 */
[----:B------:R-:W-:-:S02]  /*1bc80*/  IMAD.MOV.U32 R90, RZ, RZ, R251 ;  /* 0x000000ffff5a7224 */ /* 0x000fc400078e00fb */
[----:B------:R-:W-:Y:S01]  /*1bc90*/  @!P3 FMUL R24, R24, 16777216 ;  /* 0x4b8000001818b820 */ /* 0x000fe20000400000 */
[----:B------:R-:W-:Y:S02]  /*1bca0*/  IMAD.MOV.U32 R89, RZ, RZ, R225 ;  /* 0x000000ffff597224 */ /* 0x000fe400078e00e1 */
        /* <DEDUP_REMOVED lines=40> */
[----:B------:R-:W2:Y:S01]  /*1bf30*/  LDS.128 R20, [R234] ;  /* 0x00000000ea147984 */ /* 0x000ea20000000c00 */
[----:B------:R-:W-:Y:S01]  /*1bf40*/  @P1 FMUL R93, R93, 0.25 ;  /* 0x3e8000005d5d1820 */ /* 0x000fe20000400000 */
[----:B------:R-:W-:Y:S01]  /*1bf50*/  @P1 FMUL R64, R64, 0.25 ;  /* 0x3e80000040401820 */ /* 0x000fe20000400000 */
[----:B------:R-:W-:Y:S01]  /*1bf60*/  @P1 FMUL R94, R94, 0.25 ;  /* 0x3e8000005e5e1820 */ /* 0x000fe20000400000 */
[----:B------:R-:W-:Y:S01]  /*1bf70*/  LDS.128 R12, [R234+0x800] ;  /* 0x00080000ea0c7984 */ /* 0x000fe20000000c00 */
[----:B------:R-:W-:Y:S01]  /*1bf80*/  F2FP.F16.F32.PACK_AB R24, R89, R90 ;  /* 0x0000005a5918723e */ /* 0x000fe200000000ff */
[----:B------:R-:W-:Y:S01]  /*1bf90*/  @!P3 FMUL R183, R183, 16777216 ;  /* 0x4b800000b7b7b820 */ /* 0x000fe20000400000 */
[----:B------:R-:W-:Y:S01]  /*1bfa0*/  F2FP.F16.F32.PACK_AB R60, R248, R88 ;  /* 0x00000058f83c723e */ /* 0x000fe200000000ff */
[----:B------:R-:W-:Y:S01]  /*1bfb0*/  BAR.SYNC.DEFER_BLOCKING 0x0 ;  /* 0x0000000000007b1d */ /* 0x000fe20000010000 */
[----:B------:R-:W-:Y:S01]  /*1bfc0*/  F2FP.F16.F32.PACK_AB R25, R214, R247 ;  /* 0x000000f7d619723e */ /* 0x000fe200000000ff */
[----:B------:R-:W-:Y:S01]  /*1bfd0*/  @!P3 FMUL R73, R73, 16777216 ;  /* 0x4b8000004949b820 */ /* 0x000fe20000400000 */
[----:B------:R-:W-:Y:S01]  /*1bfe0*/  F2FP.F16.F32.PACK_AB R61, R209, R215 ;  /* 0x000000d7d13d723e */ /* 0x000fe200000000ff */
[----:B------:R-:W-:Y:S01]  /*1bff0*/  @!P3 FMUL R87, R87, 16777216 ;  /* 0x4b8000005757b820 */ /* 0x000fe20000400000 */
[----:B------:R-:W-:Y:S01]  /*1c000*/  F2FP.F16.F32.PACK_AB R26, R142, R208 ;  /* 0x000000d08e1a723e */ /* 0x000fe200000000ff */
[----:B------:R-:W-:Y:S01]  /*1c010*/  FMUL R231, R0, R183 ;  /* 0x000000b700e77220 */ /* 0x000fe20000400000 */
[----:B------:R-:W-:Y:S01]  /*1c020*/  F2FP.F16.F32.PACK_AB R62, R143, R197 ;  /* 0x000000c58f3e723e */ /* 0x000fe200000000ff */
[----:B------:R-:W-:Y:S01]  /*1c030*/  @!P3 FMUL R78, R78, 16777216 ;  /* 0x4b8000004e4eb820 */ /* 0x000fe20000400000 */
[----:B------:R-:W-:Y:S01]  /*1c040*/  F2FP.F16.F32.PACK_AB R27, R146, R144 ;  /* 0x00000090921b723e */ /* 0x000fe200000000ff */
[----:B------:R-:W-:Y:S01]  /*1c050*/  @!P3 FMUL R84, R84, 16777216 ;  /* 0x4b8000005454b820 */ /* 0x000fe20000400000 */
[----:B------:R-:W-:Y:S01]  /*1c060*/  F2FP.F16.F32.PACK_AB R63, R147, R145 ;  /* 0x00000091933f723e */ /* 0x000fe200000000ff */
        /* <DEDUP_REMOVED lines=12> */
[----:B------:R-:W-:Y:S01]  /*1c130*/  STS.128 [R2], R4 ;  /* 0x0000000402007388 */ /* 0x000fe20000000c00 */
[----:B------:R-:W-:Y:S01]  /*1c140*/  @P1 FMUL R185, R185, 0.25 ;  /* 0x3e800000b9b91820 */ /* 0x000fe20000400000 */
[----:B------:R-:W-:Y:S01]  /*1c150*/  @P1 FMUL R187, R187, 0.25 ;  /* 0x3e800000bbbb1820 */ /* 0x000fe20000400000 */
[----:B------:R-:W-:Y:S01]  /*1c160*/  @P1 FMUL R188, R188, 0.25 ;  /* 0x3e800000bcbc1820 */ /* 0x000fe20000400000 */
[----:B------:R-:W-:Y:S01]  /*1c170*/  STS.128 [R2+0x400], R8 ;  /* 0x0004000802007388 */ /* 0x000fe20000000c00 */
[----:B------:R-:W-:Y:S01]  /*1c180*/  @P1 FMUL R190, R190, 0.25 ;  /* 0x3e800000bebe1820 */ /* 0x000fe20000400000 */
[----:B------:R-:W-:Y:S01]  /*1c190*/  @P1 FMUL R189, R189, 0.25 ;  /* 0x3e800000bdbd1820 */ /* 0x000fe20000400000 */
[----:B------:R-:W-:Y:S01]  /*1c1a0*/  @P1 FMUL R191, R191, 0.25 ;  /* 0x3e800000bfbf1820 */ /* 0x000fe20000400000 */
[----:B------:R-:W-:Y:S01]  /*1c1b0*/  BAR.SYNC.DEFER_BLOCKING 0x0 ;  /* 0x0000000000007b1d */ /* 0x000fe20000010000 */
        /* <DEDUP_REMOVED lines=23> */
[----:B------:R-:W3:Y:S01]  /*1c330*/  LDS.128 R8, [R234] ;  /* 0x00000000ea087984 */ /* 0x000ee20000000c00 */
[----:B------:R-:W-:Y:S01]  /*1c340*/  @P1 FMUL R124, R124, 0.25 ;  /* 0x3e8000007c7c1820 */ /* 0x000fe20000400000 */
[----:B------:R-:W-:Y:S01]  /*1c350*/  @P1 FMUL R125, R125, 0.25 ;  /* 0x3e8000007d7d1820 */ /* 0x000fe20000400000 */
[----:B------:R-:W-:Y:S01]  /*1c360*/  @P1 FMUL R128, R128, 0.25 ;  /* 0x3e80000080801820 */ /* 0x000fe20000400000 */
[----:B------:R-:W-:Y:S01]  /*1c370*/  LDS.128 R4, [R234+0x800] ;  /* 0x00080000ea047984 */ /* 0x000fe20000000c00 */
[----:B------:R-:W-:Y:S01]  /*1c380*/  @P1 FMUL R130, R130, 0.25 ;  /* 0x3e80000082821820 */ /* 0x000fe20000400000 */
[----:B------:R-:W-:Y:S01]  /*1c390*/  @P1 FMUL R129, R129, 0.25 ;  /* 0x3e80000081811820 */ /* 0x000fe20000400000 */
[----:B------:R-:W-:Y:S01]  /*1c3a0*/  @P1 FMUL R131, R131, 0.25 ;  /* 0x3e80000083831820 */ /* 0x000fe20000400000 */
[----:B------:R-:W-:Y:S01]  /*1c3b0*/  BAR.SYNC.DEFER_BLOCKING 0x0 ;  /* 0x0000000000007b1d */ /* 0x000fe20000010000 */
[----:B------:R-:W-:-:S02]  /*1c3c0*/  IMAD.MOV.U32 R73, RZ, RZ, R227 ;  /* 0x000000ffff497224 */ /* 0x000fc400078e00e3 */
        /* <DEDUP_REMOVED lines=45> */
[----:B------:R-:W-:Y:S01]  /*1c6a0*/  @!P3 FMUL R30, R30, 16777216 ;  /* 0x4b8000001e1eb820 */ /* 0x000fe20000400000 */
[----:B------:R-:W-:Y:S01]  /*1c6b0*/  @!P3 FMUL R93, R93, 16777216 ;  /* 0x4b8000005d5db820 */ /* 0x000fe20000400000 */
[----:B------:R-:W-:-:S02]  /*1c6c0*/  IMAD.MOV.U32 R87, RZ, RZ, R224 ;  /* 0x000000ffff577224 */ /* 0x000fc400078e00e0 */
[----:B------:R-:W-:Y:S01]  /*1c6d0*/  @!P3 FMUL R64, R64, 16777216 ;  /* 0x4b8000004040b820 */ /* 0x000fe20000400000 */
[----:B------:R-:W-:Y:S01]  /*1c6e0*/  @!P3 FMUL R94, R94, 16777216 ;  /* 0x4b8000005e5eb820 */ /* 0x000fe20000400000 */
[C---:B------:R-:W-:Y:S01]  /*1c6f0*/  FMUL R140, R0.reuse, R78 ;  /* 0x0000004e008c7220 */ /* 0x040fe20000400000 */
[----:B------:R-:W-:Y:S01]  /*1c700*/  FMUL R84, R0, R84 ;  /* 0x0000005400547220 */ /* 0x000fe20000400000 */
[----:B------:R-:W-:Y:S01]  /*1c710*/  @!P3 FMUL R36, R36, 16777216 ;  /* 0x4b8000002424b820 */ /* 0x000fe20000400000 */
[----:B------:R-:W-:Y:S01]  /*1c720*/  @!P3 FMUL R171, R171, 16777216 ;  /* 0x4b800000ababb820 */ /* 0x000fe20000400000 */
[----:B------:R-:W4:Y:S01]  /*1c730*/  LDS.128 R60, [R234] ;  /* 0x00000000ea3c7984 */ /* 0x000f220000000c00 */
[----:B------:R-:W-:Y:S01]  /*1c740*/  @!P3 FMUL R172, R172, 16777216 ;  /* 0x4b800000acacb820 */ /* 0x000fe20000400000 */
[----:B------:R-:W-:Y:S01]  /*1c750*/  @!P3 FMUL R174, R174, 16777216 ;  /* 0x4b800000aeaeb820 */ /* 0x000fe20000400000 */
[----:B------:R-:W-:Y:S01]  /*1c760*/  @!P3 FMUL R173, R173, 16777216 ;  /* 0x4b800000adadb820 */ /* 0x000fe20000400000 */
[----:B------:R-:W-:Y:S01]  /*1c770*/  LDS.128 R24, [R234+0x800] ;  /* 0x00080000ea187984 */ /* 0x000fe20000000c00 */
        /* <DEDUP_REMOVED lines=41> */
[----:B------:R-:W-:Y:S01]  /*1ca10*/  MOV R78, R134 ;  /* 0x00000086004e7202 */ /* 0x000fe20000000f00 */
        /* <DEDUP_REMOVED lines=40> */
[----:B------:R-:W-:Y:S01]  /*1cca0*/  @!P3 FMUL R67, R67, 16777216 ;  /* 0x4b8000004343b820 */ /* 0x000fe20000400000 */
[C---:B------:R-:W-:Y:S01]  /*1ccb0*/  FMUL R134, R0.reuse, R30 ;  /* 0x0000001e00867220 */ /* 0x040fe20000400000 */
[C---:B------:R-:W-:Y:S01]  /*1ccc0*/  FMUL R139, R0.reuse, R93 ;  /* 0x0000005d008b7220 */ /* 0x040fe20000400000 */
[C---:B------:R-:W-:Y:S01]  /*1ccd0*/  FMUL R30, R0.reuse, R64 ;  /* 0x00000040001e7220 */ /* 0x040fe20000400000 */
[C---:B------:R-:W-:Y:S01]  /*1cce0*/  FMUL R138, R0.reuse, R94 ;  /* 0x0000005e008a7220 */ /* 0x040fe20000400000 */
[C---:B------:R-:W-:Y:S01]  /*1ccf0*/  FMUL R93, R0.reuse, R36 ;  /* 0x00000024005d7220 */ /* 0x040fe20000400000 */
[----:B------:R-:W-:Y:S01]  /*1cd00*/  F2FP.F16.F32.PACK_AB R64, R87, R85 ;  /* 0x000000555740723e */ /* 0x000fe200000000ff */
        /* <DEDUP_REMOVED lines=77> */
[----:B------:R-:W-:Y:S01]  /*1d1e0*/  MOV R85, R84 ;  /* 0x0000005400557202 */ /* 0x000fe20000000f00 */
[----:B------:R-:W-:Y:S01]  /*1d1f0*/  FMUL R0, R0, R67 ;  /* 0x0000004300007220 */ /* 0x000fe20000400000 */
[----:B------:R-:W-:Y:S01]  /*1d200*/  IMAD.MOV.U32 R88, RZ, RZ, R71 ;  /* 0x000000ffff587224 */ /* 0x000fe200078e0047 */
[----:B------:R-:W-:Y:S01]  /*1d210*/  MOV R90, R70 ;  /* 0x00000046005a7202 */ /* 0x000fe20000000f00 */
[----:B------:R-:W-:Y:S01]  /*1d220*/  IMAD.MOV.U32 R84, RZ, RZ, R69 ;  /* 0x000000ffff547224 */ /* 0x000fe200078e0045 */
[----:B------:R-:W-:-:S02]  /*1d230*/  F2FP.F16.F32.PACK_AB R68, R246, R68 ;  /* 0x00000044f644723e */ /* 0x000fc400000000ff */
[----:B------:R-:W-:Y:S02]  /*1d240*/  F2FP.F16.F32.PACK_AB R65, R212, R245 ;  /* 0x000000f5d441723e */ /* 0x000fe400000000ff */
[----:B------:R-:W-:Y:S02]  /*1d250*/  F2FP.F16.F32.PACK_AB R69, R199, R213 ;  /* 0x000000d5c745723e */ /* 0x000fe400000000ff */
[----:B------:R-:W-:Y:S02]  /*1d260*/  F2FP.F16.F32.PACK_AB R66, R158, R198 ;  /* 0x000000c69e42723e */ /* 0x000fe400000000ff */
[----:B------:R-:W-:Y:S02]  /*1d270*/  F2FP.F16.F32.PACK_AB R70, R159, R157 ;  /* 0x0000009d9f46723e */ /* 0x000fe400000000ff */
[----:B------:R-:W-:Y:S01]  /*1d280*/  F2FP.F16.F32.PACK_AB R67, R162, R160 ;  /* 0x000000a0a243723e */ /* 0x000fe200000000ff */
[----:B------:R-:W-:Y:S01]  /*1d290*/  BAR.SYNC.DEFER_BLOCKING 0x0 ;  /* 0x0000000000007b1d */ /* 0x000fe20000010000 */
[----:B------:R-:W-:-:S05]  /*1d2a0*/  F2FP.F16.F32.PACK_AB R71, R163, R161 ;  /* 0x000000a1a347723e */ /* 0x000fca00000000ff */
[----:B------:R-:W-:Y:S04]  /*1d2b0*/  STS.128 [R2], R64 ;  /* 0x0000004002007388 */ /* 0x000fe80000000c00 */
[----:B------:R-:W-:Y:S01]  /*1d2c0*/  STS.128 [R2+0x400], R68 ;  /* 0x0004004402007388 */ /* 0x000fe20000000c00 */
[----:B------:R-:W-:Y:S01]  /*1d2d0*/  BAR.SYNC.DEFER_BLOCKING 0x0 ;  /* 0x0000000000007b1d */ /* 0x000fe20000010000 */
[----:B------:R-:W-:Y:S01]  /*1d2e0*/  IMAD.MOV.U32 R87, RZ, RZ, R79 ;  /* 0x000000ffff577224 */ /* 0x000fe200078e004f */
[----:B------:R-:W-:Y:S01]  /*1d2f0*/  F2FP.F16.F32.PACK_AB R72, R77, R72 ;  /* 0x000000484d48723e */ /* 0x000fe200000000ff */
[----:B------:R-:W-:Y:S01]  /*1d300*/  IMAD.MOV.U32 R95, RZ, RZ, R78 ;  /* 0x000000ffff5f7224 */ /* 0x000fe200078e004e */
[----:B------:R-:W-:Y:S01]  /*1d310*/  MOV R100, R74 ;  /* 0x0000004a00647202 */ /* 0x000fe20000000f00 */
[----:B------:R-:W-:Y:S01]  /*1d320*/  IMAD.MOV.U32 R92, RZ, RZ, R75 ;  /* 0x000000ffff5c7224 */ /* 0x000fe200078e004b */
[----:B------:R-:W1:Y:S04]  /*1d330*/  LDS.128 R68, [R234] ;  /* 0x00000000ea447984 */ /* 0x000e680000000c00 */
[----:B------:R-:W-:Y:S01]  /*1d340*/  LDS.128 R64, [R234+0x800] ;  /* 0x00080000ea407984 */ /* 0x000fe20000000c00 */
        /* <DEDUP_REMOVED lines=12> */
[----:B------:R-:W-:Y:S01]  /*1d410*/  F2FP.F16.F32.PACK_AB R84, R90, R84 ;  /* 0x000000545a54723e */ /* 0x000fe200000000ff */
[----:B------:R-:W-:Y:S01]  /*1d420*/  IMAD.MOV.U32 R104, RZ, RZ, R87 ;  /* 0x000000ffff687224 */ /* 0x000fe200078e0057 */
[----:B------:R-:W-:Y:S01]  /*1d430*/  F2FP.F16.F32.PACK_AB R88, R231, R88 ;  /* 0x00000058e758723e */ /* 0x000fe200000000ff */
[----:B------:R-:W-:Y:S02]  /*1d440*/  IMAD.MOV.U32 R235, RZ, RZ, R85 ;  /* 0x000000ffffeb7224 */ /* 0x000fe400078e0055 */
[----:B------:R-:W0:Y:S04]  /*1d450*/  LDS.128 R76, [R234] ;  /* 0x00000000ea4c7984 */ /* 0x000e280000000c00 */
[----:B------:R-:W-:Y:S01]  /*1d460*/  LDS.128 R72, [R234+0x800] ;  /* 0x00080000ea487984 */ /* 0x000fe20000000c00 */
[----:B------:R-:W-:Y:S01]  /*1d470*/  IMAD.MOV.U32 R238, RZ, RZ, R86 ;  /* 0x000000ffffee7224 */ /* 0x000fe200078e0056 */
[----:B------:R-:W-:-:S02]  /*1d480*/  F2FP.F16.F32.PACK_AB R85, R186, R230 ;  /* 0x000000e6ba55723e */ /* 0x000fc400000000ff */
[----:B------:R-:W-:Y:S02]  /*1d490*/  F2FP.F16.F32.PACK_AB R89, R187, R185 ;  /* 0x000000b9bb59723e */ /* 0x000fe400000000ff */
[----:B------:R-:W-:Y:S02]  /*1d4a0*/  F2FP.F16.F32.PACK_AB R86, R190, R188 ;  /* 0x000000bcbe56723e */ /* 0x000fe400000000ff */
[----:B------:R-:W-:Y:S02]  /*1d4b0*/  F2FP.F16.F32.PACK_AB R90, R191, R189 ;  /* 0x000000bdbf5a723e */ /* 0x000fe400000000ff */
[----:B------:R-:W-:Y:S01]  /*1d4c0*/  F2FP.F16.F32.PACK_AB R87, R194, R192 ;  /* 0x000000c0c257723e */ /* 0x000fe200000000ff */
[----:B------:R-:W-:Y:S01]  /*1d4d0*/  BAR.SYNC.DEFER_BLOCKING 0x0 ;  /* 0x0000000000007b1d */ /* 0x000fe20000010000 */
[----:B------:R-:W-:-:S05]  /*1d4e0*/  F2FP.F16.F32.PACK_AB R91, R195, R193 ;  /* 0x000000c1c35b723e */ /* 0x000fca00000000ff */
[----:B------:R-:W-:Y:S04]  /*1d4f0*/  STS.128 [R2], R84 ;  /* 0x0000005402007388 */ /* 0x000fe80000000c00 */
[----:B------:R0:W-:Y:S01]  /*1d500*/  STS.128 [R2+0x400], R88 ;  /* 0x0004005802007388 */ /* 0x0001e20000000c00 */
[----:B------:R-:W-:Y:S01]  /*1d510*/  BAR.SYNC.DEFER_BLOCKING 0x0 ;  /* 0x0000000000007b1d */ /* 0x000fe20000010000 */
[----:B------:R-:W-:Y:S02]  /*1d520*/  F2FP.F16.F32.PACK_AB R92, R103, R92 ;  /* 0x0000005c675c723e */ /* 0x000fe400000000ff */
[----:B------:R-:W-:Y:S02]  /*1d530*/  MOV R250, R95 ;  /* 0x0000005f00fa7202 */ /* 0x000fe40000000f00 */
[----:B------:R-:W-:-:S02]  /*1d540*/  F2FP.F16.F32.PACK_AB R95, R82, R80 ;  /* 0x00000050525f723e */ /* 0x000fc400000000ff */
[----:B------:R-:W-:Y:S01]  /*1d550*/  F2FP.F16.F32.PACK_AB R103, R83, R81 ;  /* 0x000000515367723e */ /* 0x000fe200000000ff */
[----:B------:R-:W1:Y:S04]  /*1d560*/  LDS.128 R84, [R234] ;  /* 0x00000000ea547984 */ /* 0x000e680000000c00 */
[----:B------:R-:W-:Y:S01]  /*1d570*/  LDS.128 R80, [R234+0x800] ;  /* 0x00080000ea507984 */ /* 0x000fe20000000c00 */
[----:B------:R-:W-:Y:S01]  /*1d580*/  IMAD.MOV.U32 R249, RZ, RZ, R93 ;  /* 0x000000fffff97224 */ /* 0x000fe200078e005d */
[----:B------:R-:W-:Y:S01]  /*1d590*/  MOV R108, R101 ;  /* 0x00000065006c7202 */ /* 0x000fe20000000f00 */
[----:B------:R-:W-:Y:S01]  /*1d5a0*/  IMAD.MOV.U32 R233, RZ, RZ, R94 ;  /* 0x000000ffffe97224 */ /* 0x000fe200078e005e */
[----:B------:R-:W-:Y:S01]  /*1d5b0*/  F2FP.F16.F32.PACK_AB R100, R229, R100 ;  /* 0x00000064e564723e */ /* 0x000fe200000000ff */
[----:B------:R-:W-:Y:S01]  /*1d5c0*/  IMAD.MOV.U32 R236, RZ, RZ, R102 ;  /* 0x000000ffffec7224 */ /* 0x000fe200078e0066 */
[----:B------:R-:W-:-:S02]  /*1d5d0*/  F2FP.F16.F32.PACK_AB R93, R182, R228 ;  /* 0x000000e4b65d723e */ /* 0x000fc400000000ff */
[----:B------:R-:W-:Y:S02]  /*1d5e0*/  F2FP.F16.F32.PACK_AB R101, R167, R183 ;  /* 0x000000b7a765723e */ /* 0x000fe400000000ff */
[----:B------:R-:W-:Y:S01]  /*1d5f0*/  F2FP.F16.F32.PACK_AB R94, R140, R166 ;  /* 0x000000a68c5e723e */ /* 0x000fe200000000ff */
[----:B------:R-:W-:Y:S01]  /*1d600*/  BAR.SYNC.DEFER_BLOCKING 0x0 ;  /* 0x0000000000007b1d */ /* 0x000fe20000010000 */
[----:B------:R-:W-:-:S05]  /*1d610*/  F2FP.F16.F32.PACK_AB R102, R133, R141 ;  /* 0x0000008d8566723e */ /* 0x000fca00000000ff */
[----:B------:R-:W-:Y:S04]  /*1d620*/  STS.128 [R2], R92 ;  /* 0x0000005c02007388 */ /* 0x000fe80000000c00 */
[----:B------:R1:W-:Y:S01]  /*1d630*/  STS.128 [R2+0x400], R100 ;  /* 0x0004006402007388 */ /* 0x0003e20000000c00 */
[----:B------:R-:W-:Y:S01]  /*1d640*/  BAR.SYNC.DEFER_BLOCKING 0x0 ;  /* 0x0000000000007b1d */ /* 0x000fe20000010000 */
[----:B0-----:R-:W-:Y:S01]  /*1d650*/  F2FP.F16.F32.PACK_AB R88, R238, R235 ;  /* 0x000000ebee58723e */ /* 0x001fe200000000ff */
[----:B------:R-:W-:Y:S01]  /*1d660*/  IMAD.MOV.U32 R238, RZ, RZ, R107 ;  /* 0x000000ffffee7224 */ /* 0x000fe200078e006b */
[----:B------:R-:W-:Y:S02]  /*1d670*/  F2FP.F16.F32.PACK_AB R91, R98, R96 ;  /* 0x00000060625b723e */ /* 0x000fe400000000ff */
[----:B------:R-:W-:-:S02]  /*1d680*/  F2FP.F16.F32.PACK_AB R107, R99, R97 ;  /* 0x00000061636b723e */ /* 0x000fc400000000ff */
[----:B------:R-:W0:Y:S04]  /*1d690*/  LDS.128 R96, [R234] ;  /* 0x00000000ea607984 */ /* 0x000e280000000c00 */
[----:B------:R-:W-:Y:S01]  /*1d6a0*/  LDS.128 R92, [R234+0x800] ;  /* 0x00080000ea5c7984 */ /* 0x000fe20000000c00 */
[----:B------:R-:W-:Y:S01]  /*1d6b0*/  IMAD.MOV.U32 R235, RZ, RZ, R105 ;  /* 0x000000ffffeb7224 */ /* 0x000fe200078e0069 */
[----:B------:R-:W-:Y:S01]  /*1d6c0*/  F2FP.F16.F32.PACK_AB R104, R227, R104 ;  /* 0x00000068e368723e */ /* 0x000fe200000000ff */
[----:B------:R-:W-:Y:S01]  /*1d6d0*/  IMAD.MOV.U32 R239, RZ, RZ, R106 ;  /* 0x000000ffffef7224 */ /* 0x000fe200078e006a */
[----:B------:R-:W-:Y:S02]  /*1d6e0*/  F2FP.F16.F32.PACK_AB R89, R180, R226 ;  /* 0x000000e2b459723e */ /* 0x000fe400000000ff */
[----:B------:R-:W-:-:S02]  /*1d6f0*/  F2FP.F16.F32.PACK_AB R105, R165, R181 ;  /* 0x000000b5a569723e */ /* 0x000fc400000000ff */
[----:B------:R-:W-:Y:S01]  /*1d700*/  F2FP.F16.F32.PACK_AB R90, R138, R164 ;  /* 0x000000a48a5a723e */ /* 0x000fe200000000ff */
[----:B------:R-:W-:Y:S01]  /*1d710*/  BAR.SYNC.DEFER_BLOCKING 0x0 ;  /* 0x0000000000007b1d */ /* 0x000fe20000010000 */
[----:B------:R-:W-:Y:S02]  /*1d720*/  F2FP.F16.F32.PACK_AB R106, R132, R139 ;  /* 0x0000008b846a723e */ /* 0x000fe400000000ff */
[----:B-1----:R-:W-:Y:S02]  /*1d730*/  F2FP.F16.F32.PACK_AB R100, R236, R233 ;  /* 0x000000e9ec64723e */ /* 0x002fe400000000ff */
[----:B------:R-:W-:-:S03]  /*1d740*/  F2FP.F16.F32.PACK_AB R108, R225, R108 ;  /* 0x0000006ce16c723e */ /* 0x000fc600000000ff */
[----:B------:R-:W1:Y:S01]  /*1d750*/  LDC.64 R132, c[0x0][0x3e0] ;  /* 0x0000f800ff847b82 */ /* 0x000e620000000a00 */
[----:B------:R-:W-:Y:S04]  /*1d760*/  STS.128 [R2], R88 ;  /* 0x0000005802007388 */ /* 0x000fe80000000c00 */
[----:B------:R-:W-:Y:S03]  /*1d770*/  STS.128 [R2+0x400], R104 ;  /* 0x0004006802007388 */ /* 0x000fe60000000c00 */
[----:B------:R-:W-:Y:S01]  /*1d780*/  BAR.SYNC.DEFER_BLOCKING 0x0 ;  /* 0x0000000000007b1d */ /* 0x000fe20000010000 */
[----:B------:R-:W-:Y:S01]  /*1d790*/  MOV R236, R111 ;  /* 0x0000006f00ec7202 */ /* 0x000fe20000000f00 */
[----:B------:R-:W-:Y:S01]  /*1d7a0*/  IMAD.MOV.U32 R233, RZ, RZ, R109 ;  /* 0x000000ffffe97224 */ /* 0x000fe200078e006d */
[----:B------:R-:W-:-:S03]  /*1d7b0*/  F2FP.F16.F32.PACK_AB R101, R169, R224 ;  /* 0x000000e0a965723e */ /* 0x000fc600000000ff */
[----:B------:R-:W0:Y:S04]  /*1d7c0*/  LDS.128 R104, [R234] ;  /* 0x00000000ea687984 */ /* 0x000e280000000c00 */
[----:B------:R-:W-:Y:S01]  /*1d7d0*/  LDS.128 R88, [R234+0x800] ;  /* 0x00080000ea587984 */ /* 0x000fe20000000c00 */
        /* <DEDUP_REMOVED lines=9> */
[----:B------:R-:W-:Y:S02]  /*1d870*/  F2FP.F16.F32.PACK_AB R113, R120, R223 ;  /* 0x000000df7871723e */ /* 0x000fe400000000ff */
[----:B------:R-:W-:-:S03]  /*1d880*/  F2FP.F16.F32.PACK_AB R120, R221, R233 ;  /* 0x000000e9dd78723e */ /* 0x000fc600000000ff */
[----:B------:R-:W0:Y:S01]  /*1d890*/  S2R R233, SR_TID.X ;  /* 0x0000000000e97919 */ /* 0x000e220000002100 */
[----:B------:R-:W1:Y:S04]  /*1d8a0*/  LDS.128 R108, [R234] ;  /* 0x00000000ea6c7984 */ /* 0x000e680000000c00 */
[----:B------:R-:W-:Y:S01]  /*1d8b0*/  LDS.128 R100, [R234+0x800] ;  /* 0x00080000ea647984 */ /* 0x000fe20000000c00 */
[----:B------:R-:W-:Y:S02]  /*1d8c0*/  F2FP.F16.F32.PACK_AB R114, R119, R124 ;  /* 0x0000007c7772723e */ /* 0x000fe400000000ff */
[----:B------:R-:W-:Y:S02]  /*1d8d0*/  F2FP.F16.F32.PACK_AB R112, R251, R239 ;  /* 0x000000effb70723e */ /* 0x000fe400000000ff */
[----:B------:R-:W-:-:S02]  /*1d8e0*/  F2FP.F16.F32.PACK_AB R116, R116, R252 ;  /* 0x000000fc7474723e */ /* 0x000fc400000000ff */
[----:B------:R-:W-:Y:S02]  /*1d8f0*/  F2FP.F16.F32.PACK_AB R117, R117, R168 ;  /* 0x000000a87575723e */ /* 0x000fe400000000ff */
[----:B------:R-:W-:Y:S02]  /*1d900*/  F2FP.F16.F32.PACK_AB R118, R118, R125 ;  /* 0x0000007d7676723e */ /* 0x000fe400000000ff */
[----:B------:R-:W-:Y:S01]  /*1d910*/  F2FP.F16.F32.PACK_AB R115, R130, R128 ;  /* 0x000000808273723e */ /* 0x000fe200000000ff */
[----:B------:R-:W-:Y:S01]  /*1d920*/  BAR.SYNC.DEFER_BLOCKING 0x0 ;  /* 0x0000000000007b1d */ /* 0x000fe20000010000 */
[----:B------:R-:W-:Y:S02]  /*1d930*/  F2FP.F16.F32.PACK_AB R119, R131, R129 ;  /* 0x000000818377723e */ /* 0x000fe400000000ff */
[----:B0-----:R-:W-:-:S03]  /*1d940*/  LOP3.LUT R231, R233, 0x3f, RZ, 0xc0, !PT ;  /* 0x0000003fe9e77812 */ /* 0x001fc600078ec0ff */
[----:B------:R-:W0:Y:S01]  /*1d950*/  S2R R197, SR_CTAID.X ;  /* 0x0000000000c57919 */ /* 0x000e220000002500 */
[----:B------:R-:W-:Y:S04]  /*1d960*/  STS.128 [R2], R112 ;  /* 0x0000007002007388 */ /* 0x000fe80000000c00 */
[----:B------:R-:W-:Y:S01]  /*1d970*/  STS.128 [R2+0x400], R116 ;  /* 0x0004007402007388 */ /* 0x000fe20000000c00 */
[----:B------:R-:W-:Y:S06]  /*1d980*/  BAR.SYNC.DEFER_BLOCKING 0x0 ;  /* 0x0000000000007b1d */ /* 0x000fec0000010000 */
[----:B------:R-:W2:Y:S01]  /*1d990*/  S2R R233, SR_CTAID.Y ;  /* 0x0000000000e97919 */ /* 0x000ea20000002600 */
[----:B------:R-:W-:-:S02]  /*1d9a0*/  F2FP.F16.F32.PACK_AB R127, R18, R127 ;  /* 0x0000007f127f723e */ /* 0x000fc400000000ff */
[----:B------:R-:W-:Y:S02]  /*1d9b0*/  F2FP.F16.F32.PACK_AB R123, R19, R123 ;  /* 0x0000007b137b723e */ /* 0x000fe400000000ff */
[----:B------:R-:W3:Y:S01]  /*1d9c0*/  LDC.64 R18, c[0x0][0x398] ;  /* 0x0000e600ff127b82 */ /* 0x000ee20000000a00 */
[----:B------:R-:W3:Y:S04]  /*1d9d0*/  LDS.128 R116, [R234] ;  /* 0x00000000ea747984 */ /* 0x000ee80000000c00 */
[----:B------:R-:W-:Y:S01]  /*1d9e0*/  LDS.128 R112, [R234+0x800] ;  /* 0x00080000ea707984 */ /* 0x000fe20000000c00 */
[----:B0-----:R-:W-:Y:S01]  /*1d9f0*/  IMAD R197, R197, 0x40, R231 ;  /* 0x00000040c5c57824 */ /* 0x001fe200078e02e7 */
[----:B------:R-:W-:Y:S02]  /*1da00*/  F2FP.F16.F32.PACK_AB R124, R222, R236 ;  /* 0x000000ecde7c723e */ /* 0x000fe400000000ff */
[----:B------:R-:W-:Y:S01]  /*1da10*/  F2FP.F16.F32.PACK_AB R125, R154, R220 ;  /* 0x000000dc9a7d723e */ /* 0x000fe200000000ff */
[----:B-1----:R-:W-:Y:S01]  /*1da20*/  IMAD R139, R197, R133, RZ ;  /* 0x00000085c58b7224 */ /* 0x002fe200078e02ff */
[----:B------:R-:W-:Y:S01]  /*1da30*/  F2FP.F16.F32.PACK_AB R126, R126, R153 ;  /* 0x000000997e7e723e */ /* 0x000fe200000000ff */
[----:B------:R-:W-:Y:S01]  /*1da40*/  BAR.SYNC.DEFER_BLOCKING 0x0 ;  /* 0x0000000000007b1d */ /* 0x000fe20000010000 */
[----:B------:R-:W-:Y:S01]  /*1da50*/  F2FP.F16.F32.PACK_AB R128, R218, R238 ;  /* 0x000000eeda80723e */ /* 0x000fe200000000ff */
[----:B--2---:R-:W-:-:S04]  /*1da60*/  IMAD R138, R233, R132, RZ ;  /* 0x00000084e98a7224 */ /* 0x004fc800078e02ff */
[----:B------:R-:W2:Y:S01]  /*1da70*/  LDL.LU R238, [R1+0x14] ;  /* 0x0000140001ee7983 */ /* 0x000ea20000300800 */
[----:B------:R-:W-:Y:S01]  /*1da80*/  F2FP.F16.F32.PACK_AB R132, R217, R235 ;  /* 0x000000ebd984723e */ /* 0x000fe200000000ff */
[----:B------:R-:W-:Y:S02]  /*1da90*/  IMAD.SHL.U32 R137, R138, 0x2, RZ ;  /* 0x000000028a897824 */ /* 0x000fe400078e00ff */
[----:B------:R-:W4:Y:S04]  /*1daa0*/  LDL.LU R235, [R1+0x18] ;  /* 0x0000180001eb7983 */ /* 0x000f280000300800 */
[----:B------:R0:W-:Y:S02]  /*1dab0*/  STS.128 [R2], R124 ;  /* 0x0000007c02007388 */ /* 0x0001e40000000c00 */
[----:B0-----:R-:W-:-:S04]  /*1dac0*/  SHF.L.U32 R124, R139, 0x1, RZ ;  /* 0x000000018b7c7819 */ /* 0x001fc800000006ff */
[----:B---3--:R-:W-:Y:S02]  /*1dad0*/  IADD3 R137, P0, P1, R124, R18, R137 ;  /* 0x000000127c897210 */ /* 0x008fe4000791e089 */
[----:B------:R-:W-:Y:S02]  /*1dae0*/  F2FP.F16.F32.PACK_AB R124, R38, R249 ;  /* 0x000000f9267c723e */ /* 0x000fe400000000ff */
[----:B------:R-:W3:Y:S01]  /*1daf0*/  LDL.LU R249, [R1+0x1c] ;  /* 0x00001c0001f97983 */ /* 0x000ee20000300800 */
[----:B------:R-:W-:Y:S02]  /*1db00*/  F2FP.F16.F32.PACK_AB R121, R121, R219 ;  /* 0x000000db7979723e */ /* 0x000fe400000000ff */
[----:B------:R-:W-:-:S05]  /*1db10*/  F2FP.F16.F32.PACK_AB R122, R122, R152 ;  /* 0x000000987a7a723e */ /* 0x000fca00000000ff */
[----:B------:R-:W-:Y:S01]  /*1db20*/  STS.128 [R2+0x400], R120 ;  /* 0x0004007802007388 */ /* 0x000fe20000000c00 */
[----:B------:R-:W-:Y:S01]  /*1db30*/  BAR.SYNC.DEFER_BLOCKING 0x0 ;  /* 0x0000000000007b1d */ /* 0x000fe20000010000 */
[----:B------:R-:W-:Y:S02]  /*1db40*/  F2FP.F16.F32.PACK_AB R131, R34, R32 ;  /* 0x000000202283723e */ /* 0x000fe400000000ff */
[----:B------:R-:W-:Y:S02]  /*1db50*/  F2FP.F16.F32.PACK_AB R135, R35, R33 ;  /* 0x000000212387723e */ /* 0x000fe400000000ff */
[----:B------:R-:W-:Y:S01]  /*1db60*/  F2FP.F16.F32.PACK_AB R130, R134, R149 ;  /* 0x000000958682723e */ /* 0x000fe200000000ff */
[----:B------:R-:W0:Y:S04]  /*1db70*/  LDS.128 R32, [R234] ;  /* 0x00000000ea207984 */ /* 0x000e280000000c00 */
[----:B------:R-:W-:Y:S01]  /*1db80*/  LDS.128 R120, [R234+0x800] ;  /* 0x00080000ea787984 */ /* 0x000fe20000000c00 */
[----:B------:R-:W-:Y:S01]  /*1db90*/  F2FP.F16.F32.PACK_AB R129, R151, R216 ;  /* 0x000000d89781723e */ /* 0x000fe200000000ff */
[----:B------:R-:W-:Y:S01]  /*1dba0*/  BAR.SYNC.DEFER_BLOCKING 0x0 ;  /* 0x0000000000007b1d */ /* 0x000fe20000010000 */
[----:B------:R-:W-:-:S02]  /*1dbb0*/  F2FP.F16.F32.PACK_AB R133, R150, R184 ;  /* 0x000000b89685723e */ /* 0x000fc400000000ff */
[----:B------:R-:W-:Y:S01]  /*1dbc0*/  F2FP.F16.F32.PACK_AB R134, R31, R148 ;  /* 0x000000941f86723e */ /* 0x000fe200000000ff */
[----:B------:R-:W-:Y:S01]  /*1dbd0*/  IMAD.MOV.U32 R236, RZ, RZ, R250 ;  /* 0x000000ffffec7224 */ /* 0x000fe200078e00fa */
[----:B------:R-:W-:-:S03]  /*1dbe0*/  F2FP.F16.F32.PACK_AB R125, R42, R40 ;  /* 0x000000282a7d723e */ /* 0x000fc600000000ff */
[----:B------:R-:W1:Y:S01]  /*1dbf0*/  LDC R31, c[0x0][0x3e8] ;  /* 0x0000fa00ff1f7b82 */ /* 0x000e620000000800 */
[----:B------:R0:W-:Y:S04]  /*1dc00*/  STS.128 [R2], R128 ;  /* 0x0000008002007388 */ /* 0x0001e80000000c00 */
[----:B------:R-:W-:Y:S01]  /*1dc10*/  STS.128 [R2+0x400], R132 ;  /* 0x0004008402007388 */ /* 0x000fe20000000c00 */
[----:B------:R-:W-:Y:S02]  /*1dc20*/  F2FP.F16.F32.PACK_AB R141, R43, R41 ;  /* 0x000000292b8d723e */ /* 0x000fe400000000ff */
[----:B------:R-:W-:Y:S01]  /*1dc30*/  BAR.SYNC.DEFER_BLOCKING 0x0 ;  /* 0x0000000000007b1d */ /* 0x000fe20000010000 */
[----:B------:R-:W-:Y:S02]  /*1dc40*/  F2FP.F16.F32.PACK_AB R126, R46, R44 ;  /* 0x0000002c2e7e723e */ /* 0x000fe400000000ff */
[----:B------:R-:W-:-:S03]  /*1dc50*/  F2FP.F16.F32.PACK_AB R142, R47, R45 ;  /* 0x0000002d2f8e723e */ /* 0x000fc600000000ff */
[----:B------:R-:W0:Y:S01]  /*1dc60*/  S2R R250, SR_TID.X ;  /* 0x0000000000fa7919 */ /* 0x000e220000002100 */
[----:B------:R-:W1:Y:S04]  /*1dc70*/  LDS.128 R44, [R234] ;  /* 0x00000000ea2c7984 */ /* 0x000e680000000c00 */
[----:B------:R-:W-:Y:S01]  /*1dc80*/  LDS.128 R40, [R234+0x800] ;  /* 0x00080000ea287984 */ /* 0x000fe20000000c00 */
[----:B------:R-:W-:Y:S02]  /*1dc90*/  F2FP.F16.F32.PACK_AB R140, R39, R37 ;  /* 0x00000025278c723e */ /* 0x000fe400000000ff */
[----:B------:R-:W-:Y:S01]  /*1dca0*/  F2FP.F16.F32.PACK_AB R127, R50, R48 ;  /* 0x00000030327f723e */ /* 0x000fe200000000ff */
[----:B------:R-:W-:Y:S01]  /*1dcb0*/  BAR.SYNC.DEFER_BLOCKING 0x0 ;  /* 0x0000000000007b1d */ /* 0x000fe20000010000 */
[----:B------:R-:W-:-:S02]  /*1dcc0*/  F2FP.F16.F32.PACK_AB R143, R51, R49 ;  /* 0x00000031338f723e */ /* 0x000fc400000000ff */
[----:B0-----:R-:W-:-:S04]  /*1dcd0*/  SHF.R.U32.HI R18, RZ, 0x6, R250 ;  /* 0x00000006ff127819 */ /* 0x001fc800000116fa */
[----:B------:R-:W-:Y:S01]  /*1dce0*/  SGXT.U32 R18, R18, 0x1 ;  /* 0x000000011212781a */ /* 0x000fe20000000000 */
[----:B------:R-:W-:Y:S04]  /*1dcf0*/  STS.128 [R2], R124 ;  /* 0x0000007c02007388 */ /* 0x000fe80000000c00 */
[----:B------:R-:W-:Y:S01]  /*1dd00*/  STS.128 [R2+0x400], R140 ;  /* 0x0004008c02007388 */ /* 0x000fe20000000c00 */
[----:B------:R-:W-:Y:S01]  /*1dd10*/  BAR.SYNC.DEFER_BLOCKING 0x0 ;  /* 0x0000000000007b1d */ /* 0x000fe20000010000 */
[----:B------:R-:W-:-:S04]  /*1dd20*/  IMAD.HI R138, R138, 0x2, RZ ;  /* 0x000000028a8a7827 */ /* 0x000fc800078e02ff */
[----:B------:R-:W-:Y:S01]  /*1dd30*/  IMAD.HI R37, R139, 0x2, RZ ;  /* 0x000000028b257827 */ /* 0x000fe200078e02ff */
[----:B------:R-:W-:-:S03]  /*1dd40*/  F2FP.F16.F32.PACK_AB R52, R54, R52 ;  /* 0x000000343634723e */ /* 0x000fc600000000ff */
[----:B-1----:R-:W-:Y:S01]  /*1dd50*/  IMAD R18, R18, R31, RZ ;  /* 0x0000001f12127224 */ /* 0x002fe200078e02ff */
[----:B------:R-:W-:Y:S02]  /*1dd60*/  IADD3.X R37, PT, PT, R37, R19, R138, P0, P1 ;  /* 0x0000001325257210 */ /* 0x000fe400007e248a */
[----:B------:R-:W-:Y:S02]  /*1dd70*/  F2FP.F16.F32.PACK_AB R54, R28, R16 ;  /* 0x000000101c36723e */ /* 0x000fe400000000ff */
[----:B------:R-:W-:Y:S02]  /*1dd80*/  LEA R28, P0, R18, R137, 0x1 ;  /* 0x00000089121c7211 */ /* 0x000fe400078008ff */
[----:B------:R-:W-:Y:S02]  /*1dd90*/  F2FP.F16.F32.PACK_AB R128, R55, R53 ;  /* 0x000000353780723e */ /* 0x000fe400000000ff */
[----:B------:R-:W-:Y:S01]  /*1dda0*/  F2FP.F16.F32.PACK_AB R53, R58, R56 ;  /* 0x000000383a35723e */ /* 0x000fe200000000ff */
[----:B------:R-:W-:Y:S01]  /*1ddb0*/  IMAD R56, R31, 0x2, R18 ;  /* 0x000000021f387824 */ /* 0x000fe200078e0212 */
[----:B------:R-:W-:-:S02]  /*1ddc0*/  F2FP.F16.F32.PACK_AB R130, R29, R17 ;  /* 0x000000111d82723e */ /* 0x000fc400000000ff */
[----:B------:R-:W-:Y:S01]  /*1ddd0*/  LEA.HI.X.SX32 R29, R18, R37, 0x1, P0 ;  /* 0x00000025121d7211 */ /* 0x000fe200000f0eff */
[----:B------:R-:W0:Y:S04]  /*1dde0*/  LDS.128 R48, [R234] ;  /* 0x00000000ea307984 */ /* 0x000e280000000c00 */
[----:B------:R-:W-:Y:S01]  /*1ddf0*/  LDS.128 R16, [R234+0x800] ;  /* 0x00080000ea107984 */ /* 0x000fe20000000c00 */
[----:B------:R-:W-:Y:S02]  /*1de00*/  F2FP.F16.F32.PACK_AB R129, R59, R57 ;  /* 0x000000393b81723e */ /* 0x000fe400000000ff */
[----:B------:R-:W-:Y:S01]  /*1de10*/  F2FP.F16.F32.PACK_AB R55, R136, R30 ;  /* 0x0000001e8837723e */ /* 0x000fe200000000ff */
[----:B------:R-:W-:Y:S01]  /*1de20*/  BAR.SYNC.DEFER_BLOCKING 0x0 ;  /* 0x0000000000007b1d */ /* 0x000fe20000010000 */
[----:B------:R-:W-:Y:S01]  /*1de30*/  F2FP.F16.F32.PACK_AB R131, R0, R36 ;  /* 0x000000240083723e */ /* 0x000fe200000000ff */
[----:B------:R-:W-:Y:S01]  /*1de40*/  IMAD R0, R31, 0x2, R56 ;  /* 0x000000021f007824 */ /* 0x000fe200078e0238 */
[----:B------:R-:W-:-:S04]  /*1de50*/  LEA R38, P1, R56, R137, 0x1 ;  /* 0x0000008938267211 */ /* 0x000fc800078208ff */
[----:B------:R-:W-:Y:S02]  /*1de60*/  LEA.HI.X.SX32 R39, R56, R37, 0x1, P1 ;  /* 0x0000002538277211 */ /* 0x000fe400008f0eff */
[C---:B------:R-:W-:Y:S02]  /*1de70*/  LEA R56, P0, R0.reuse, R137, 0x1 ;  /* 0x0000008900387211 */ /* 0x040fe400078008ff */
[C---:B------:R-:W-:Y:S01]  /*1de80*/  LEA R30, R31.reuse, R0, 0x1 ;  /* 0x000000001f1e7211 */ /* 0x040fe200078e08ff */
[----:B------:R1:W-:Y:S04]  /*1de90*/  STS.128 [R2], R52 ;  /* 0x0000003402007388 */ /* 0x0003e80000000c00 */
[----:B------:R0:W-:Y:S01]  /*1dea0*/  STS.128 [R2+0x400], R128 ;  /* 0x0004008002007388 */ /* 0x0001e20000000c00 */
[----:B------:R-:W-:Y:S01]  /*1deb0*/  BAR.SYNC.DEFER_BLOCKING 0x0 ;  /* 0x0000000000007b1d */ /* 0x000fe20000010000 */
[----:B------:R-:W-:Y:S01]  /*1dec0*/  LEA.HI.X.SX32 R57, R0, R37, 0x1, P0 ;  /* 0x0000002500397211 */ /* 0x000fe200000f0eff */
[----:B------:R-:W-:Y:S01]  /*1ded0*/  IMAD R0, R31, 0x2, R30 ;  /* 0x000000021f007824 */ /* 0x000fe200078e021e */
[----:B------:R-:W-:-:S04]  /*1dee0*/  LEA R58, P0, R30, R137, 0x1 ;  /* 0x000000891e3a7211 */ /* 0x000fc800078008ff */
[----:B------:R-:W-:Y:S02]  /*1def0*/  LEA.HI.X.SX32 R59, R30, R37, 0x1, P0 ;  /* 0x000000251e3b7211 */ /* 0x000fe400000f0eff */
[----:B-1----:R-:W-:Y:S01]  /*1df00*/  LEA R52, P0, R0, R137, 0x1 ;  /* 0x0000008900347211 */ /* 0x002fe200078008ff */
[----:B0-----:R-:W-:-:S03]  /*1df10*/  IMAD R2, R31, 0x2, R0 ;  /* 0x000000021f027824 */ /* 0x001fc600078e0200 */
[----:B------:R-:W-:Y:S01]  /*1df20*/  LEA.HI.X.SX32 R53, R0, R37, 0x1, P0 ;  /* 0x0000002500357211 */ /* 0x000fe200000f0eff */
[----:B------:R-:W-:Y:S01]  /*1df30*/  IMAD R0, R31, 0x2, R2 ;  /* 0x000000021f007824 */ /* 0x000fe200078e0202 */
[----:B------:R0:W-:Y:S02]  /*1df40*/  STG.E.U16 desc[UR10][R28.64], R236 ;  /* 0x000000ec1c007986 */ /* 0x0001e4000c10150a */
[----:B0-----:R-:W-:Y:S02]  /*1df50*/  PRMT R29, R236, 0x7632, R29 ;  /* 0x00007632ec1d7816 */ /* 0x001fe4000000001d */
[C---:B------:R-:W-:Y:S01]  /*1df60*/  LEA R28, P0, R2.reuse, R137, 0x1 ;  /* 0x00000089021c7211 */ /* 0x040fe200078008ff */
[----:B------:R-:W3:Y:S04]  /*1df70*/  LDL.LU R236, [R1] ;  /* 0x0000000001ec7983 */ /* 0x000ee80000300800 */
[----:B------:R0:W-:Y:S02]  /*1df80*/  STG.E.U16 desc[UR10][R38.64], R29 ;  /* 0x0000001d26007986 */ /* 0x0001e4000c10150a */
[----:B0-----:R-:W-:-:S02]  /*1df90*/  LEA.HI.X.SX32 R29, R2, R37, 0x1, P0 ;  /* 0x00000025021d7211 */ /* 0x001fc400000f0eff */
[C---:B------:R-:W-:Y:S02]  /*1dfa0*/  LEA R38, P0, R0.reuse, R137, 0x1 ;  /* 0x0000008900267211 */ /* 0x040fe400078008ff */
[C---:B------:R-:W-:Y:S02]  /*1dfb0*/  LEA R2, R31.reuse, R0, 0x1 ;  /* 0x000000001f027211 */ /* 0x040fe400078e08ff */
[----:B------:R-:W-:Y:S02]  /*1dfc0*/  LEA.HI.X.SX32 R39, R0, R37, 0x1, P0 ;  /* 0x0000002500277211 */ /* 0x000fe400000f0eff */
[----:B------:R-:W-:Y:S01]  /*1dfd0*/  LEA R54, P0, R2, R137, 0x1 ;  /* 0x0000008902367211 */ /* 0x000fe200078008ff */
[C---:B------:R-:W-:Y:S01]  /*1dfe0*/  IMAD R0, R31.reuse, 0x2, R2 ;  /* 0x000000021f007824 */ /* 0x040fe200078e0202 */
[----:B--2---:R-:W-:Y:S01]  /*1dff0*/  PRMT R30, R238, 0x7632, R30 ;  /* 0x00007632ee1e7816 */ /* 0x004fe2000000001e */
[----:B------:R0:W-:Y:S01]  /*1e000*/  STG.E.U16 desc[UR10][R56.64], R238 ;  /* 0x000000ee38007986 */ /* 0x0001e2000c10150a */
[----:B------:R-:W-:Y:S01]  /*1e010*/  LEA.HI.X.SX32 R55, R2, R37, 0x1, P0 ;  /* 0x0000002502377211 */ /* 0x000fe200000f0eff */
[----:B------:R-:W-:Y:S01]  /*1e020*/  IMAD R2, R31, 0x2, R0 ;  /* 0x000000021f027824 */ /* 0x000fe200078e0200 */
[----:B----4-:R-:W-:Y:S01]  /*1e030*/  PRMT R36, R235, 0x7632, R36 ;  /* 0x00007632eb247816 */ /* 0x010fe20000000024 */
[----:B------:R-:W-:Y:S04]  /*1e040*/  STG.E.U16 desc[UR10][R58.64], R30 ;  /* 0x0000001e3a007986 */ /* 0x000fe8000c10150a */
[----:B------:R1:W-:Y:S01]  /*1e050*/  STG.E.U16 desc[UR10][R52.64], R235 ;  /* 0x000000eb34007986 */ /* 0x0003e2000c10150a */
[----:B0-----:R-:W-:-:S03]  /*1e060*/  LEA R56, P0, R0, R137, 0x1 ;  /* 0x0000008900387211 */ /* 0x001fc600078008ff */
[----:B------:R0:W-:Y:S01]  /*1e070*/  STG.E.U16 desc[UR10][R28.64], R36 ;  /* 0x000000241c007986 */ /* 0x0001e2000c10150a */
[----:B------:R-:W-:Y:S01]  /*1e080*/  LEA.HI.X.SX32 R57, R0, R37, 0x1, P0 ;  /* 0x0000002500397211 */ /* 0x000fe200000f0eff */
[----:B------:R-:W-:Y:S02]  /*1e090*/  IMAD R0, R31, 0x2, R2 ;  /* 0x000000021f007824 */ /* 0x000fe400078e0202 */
[----:B------:R-:W2:Y:S01]  /*1e0a0*/  LDL.LU R238, [R1+0x4] ;  /* 0x0000040001ee7983 */ /* 0x000ea20000300800 */
[----:B-1----:R-:W-:Y:S02]  /*1e0b0*/  LEA R52, P0, R2, R137, 0x1 ;  /* 0x0000008902347211 */ /* 0x002fe400078008ff */
[----:B------:R-:W-:Y:S01]  /*1e0c0*/  PRMT R30, R200, 0x7632, R30 ;  /* 0x00007632c81e7816 */ /* 0x000fe2000000001e */
[----:B------:R-:W4:Y:S01]  /*1e0d0*/  LDL.LU R235, [R1+0x8] ;  /* 0x0000080001eb7983 */ /* 0x000f220000300800 */
[----:B------:R-:W-:Y:S02]  /*1e0e0*/  LEA.HI.X.SX32 R53, R2, R37, 0x1, P0 ;  /* 0x0000002502357211 */ /* 0x000fe400000f0eff */
[----:B0-----:R-:W-:-:S02]  /*1e0f0*/  LEA R28, P0, R0, R137, 0x1 ;  /* 0x00000089001c7211 */ /* 0x001fc400078008ff */
[----:B------:R-:W-:Y:S02]  /*1e100*/  LEA R2, R31, R0, 0x1 ;  /* 0x000000001f027211 */ /* 0x000fe400078e08ff */
[----:B---3--:R-:W-:Y:S01]  /*1e110*/  PRMT R29, R249, 0x7632, R29 ;  /* 0x00007632f91d7816 */ /* 0x008fe2000000001d */
[----:B------:R0:W-:Y:S04]  /*1e120*/  STG.E.U16 desc[UR10][R38.64], R249 ;  /* 0x000000f926007986 */ /* 0x0001e8000c10150a */
[----:B------:R1:W-:Y:S01]  /*1e130*/  STG.E.U16 desc[UR10][R54.64], R29 ;  /* 0x0000001d36007986 */ /* 0x0003e2000c10150a */
[----:B------:R-:W-:-:S03]  /*1e140*/  PRMT R36, R203, 0x7632, R36 ;  /* 0x00007632cb247816 */ /* 0x000fc60000000024 */
[----:B0-----:R-:W3:Y:S01]  /*1e150*/  LDL.LU R249, [R1+0xc] ;  /* 0x00000c0001f97983 */ /* 0x001ee20000300800 */
[----:B-1----:R-:W-:Y:S01]  /*1e160*/  LEA.HI.X.SX32 R29, R0, R37, 0x1, P0 ;  /* 0x00000025001d7211 */ /* 0x002fe200000f0eff */
[----:B------:R-:W-:Y:S01]  /*1e170*/  IMAD R0, R31, 0x2, R2 ;  /* 0x000000021f007824 */ /* 0x000fe200078e0202 */
[----:B------:R-:W-:-:S04]  /*1e180*/  LEA R38, P0, R2, R137, 0x1 ;  /* 0x0000008902267211 */ /* 0x000fc800078008ff */
[----:B------:R-:W-:Y:S01]  /*1e190*/  LEA.HI.X.SX32 R39, R2, R37, 0x1, P0 ;  /* 0x0000002502277211 */ /* 0x000fe200000f0eff */
[C---:B------:R-:W-:Y:S01]  /*1e1a0*/  IMAD R2, R31.reuse, 0x2, R0 ;  /* 0x000000021f027824 */ /* 0x040fe200078e0200 */
[C---:B------:R-:W-:Y:S01]  /*1e1b0*/  LEA R54, P0, R0.reuse, R137, 0x1 ;  /* 0x0000008900367211 */ /* 0x040fe200078008ff */
[----:B------:R0:W-:Y:S03]  /*1e1c0*/  STG.E.U16 desc[UR10][R56.64], R200 ;  /* 0x000000c838007986 */ /* 0x0001e6000c10150a */
[----:B------:R-:W-:Y:S01]  /*1e1d0*/  LEA.HI.X.SX32 R55, R0, R37, 0x1, P0 ;  /* 0x0000002500377211 */ /* 0x000fe200000f0eff */
[----:B------:R-:W-:Y:S01]  /*1e1e0*/  IMAD R0, R31, 0x2, R2 ;  /* 0x000000021f007824 */ /* 0x000fe200078e0202 */
[----:B------:R1:W-:Y:S01]  /*1e1f0*/  STG.E.U16 desc[UR10][R52.64], R30 ;  /* 0x0000001e34007986 */ /* 0x0003e2000c10150a */
[----:B0-----:R-:W-:-:S03]  /*1e200*/  LEA R56, P0, R2, R137, 0x1 ;  /* 0x0000008902387211 */ /* 0x001fc600078008ff */
[----:B------:R0:W-:Y:S01]  /*1e210*/  STG.E.U16 desc[UR10][R28.64], R201 ;  /* 0x000000c91c007986 */ /* 0x0001e2000c10150a */
[----:B------:R-:W-:Y:S02]  /*1e220*/  LEA.HI.X.SX32 R57, R2, R37, 0x1, P0 ;  /* 0x0000002502397211 */ /* 0x000fe400000f0eff */
[C---:B-1----:R-:W-:Y:S02]  /*1e230*/  LEA R52, P0, R0.reuse, R137, 0x1 ;  /* 0x0000008900347211 */ /* 0x042fe400078008ff */
[----:B------:R-:W-:Y:S02]  /*1e240*/  LEA R2, R31, R0, 0x1 ;  /* 0x000000001f027211 */ /* 0x000fe400078e08ff */
[----:B------:R-:W-:Y:S02]  /*1e250*/  LEA.HI.X.SX32 R53, R0, R37, 0x1, P0 ;  /* 0x0000002500357211 */ /* 0x000fe400000f0eff */
[----:B0-----:R-:W-:Y:S01]  /*1e260*/  PRMT R29, R201, 0x7632, R29 ;  /* 0x00007632c91d7816 */ /* 0x001fe2000000001d */
[----:B------:R-:W-:Y:S01]  /*1e270*/  IMAD R0, R31, 0x2, R2 ;  /* 0x000000021f007824 */ /* 0x000fe200078e0202 */
[----:B------:R-:W-:-:S03]  /*1e280*/  LEA R28, P0, R2, R137, 0x1 ;  /* 0x00000089021c7211 */ /* 0x000fc600078008ff */
[----:B------:R0:W-:Y:S01]  /*1e290*/  STG.E.U16 desc[UR10][R38.64], R29 ;  /* 0x0000001d26007986 */ /* 0x0001e2000c10150a */
[----:B------:R-:W-:-:S03]  /*1e2a0*/  PRMT R30, R202, 0x7632, R30 ;  /* 0x00007632ca1e7816 */ /* 0x000fc6000000001e */
[----:B------:R1:W-:Y:S01]  /*1e2b0*/  STG.E.U16 desc[UR10][R54.64], R202 ;  /* 0x000000ca36007986 */ /* 0x0003e2000c10150a */
[----:B0-----:R-:W-:Y:S01]  /*1e2c0*/  LEA.HI.X.SX32 R29, R2, R37, 0x1, P0 ;  /* 0x00000025021d7211 */ /* 0x001fe200000f0eff */
[----:B------:R-:W-:Y:S01]  /*1e2d0*/  IMAD R2, R31, 0x2, R0 ;  /* 0x000000021f027824 */ /* 0x000fe200078e0200 */
[----:B------:R-:W-:-:S04]  /*1e2e0*/  LEA R38, P0, R0, R137, 0x1 ;  /* 0x0000008900267211 */ /* 0x000fc800078008ff */
[----:B------:R-:W-:Y:S01]  /*1e2f0*/  LEA.HI.X.SX32 R39, R0, R37, 0x1, P0 ;  /* 0x0000002500277211 */ /* 0x000fe200000f0eff */
[C---:B------:R-:W-:Y:S01]  /*1e300*/  IMAD R0, R31.reuse, 0x2, R2 ;  /* 0x000000021f007824 */ /* 0x040fe200078e0202 */
[C---:B-1----:R-:W-:Y:S01]  /*1e310*/  LEA R54, P0, R2.reuse, R137, 0x1 ;  /* 0x0000008902367211 */ /* 0x042fe200078008ff */
[----:B------:R0:W-:Y:S03]  /*1e320*/  STG.E.U16 desc[UR10][R56.64], R30 ;  /* 0x0000001e38007986 */ /* 0x0001e6000c10150a */
[----:B------:R-:W-:Y:S02]  /*1e330*/  LEA.HI.X.SX32 R55, R2, R37, 0x1, P0 ;  /* 0x0000002502377211 */ /* 0x000fe400000f0eff */
[----:B------:R-:W-:Y:S01]  /*1e340*/  LEA R2, R31, R0, 0x1 ;  /* 0x000000001f027211 */ /* 0x000fe200078e08ff */
[----:B------:R1:W-:Y:S01]  /*1e350*/  STG.E.U16 desc[UR10][R52.64], R203 ;  /* 0x000000cb34007986 */ /* 0x0003e2000c10150a */
[----:B0-----:R-:W-:-:S03]  /*1e360*/  LEA R56, P0, R0, R137, 0x1 ;  /* 0x0000008900387211 */ /* 0x001fc600078008ff */
[----:B------:R0:W-:Y:S01]  /*1e370*/  STG.E.U16 desc[UR10][R28.64], R36 ;  /* 0x000000241c007986 */ /* 0x0001e2000c10150a */
[----:B------:R-:W-:Y:S01]  /*1e380*/  LEA.HI.X.SX32 R57, R0, R37, 0x1, P0 ;  /* 0x0000002500397211 */ /* 0x000fe200000f0eff */
[C---:B------:R-:W-:Y:S01]  /*1e390*/  IMAD R0, R31.reuse, 0x2, R2 ;  /* 0x000000021f007824 */ /* 0x040fe200078e0202 */
[C---:B-1----:R-:W-:Y:S01]  /*1e3a0*/  LEA R52, P0, R2.reuse, R137, 0x1 ;  /* 0x0000008902347211 */ /* 0x042fe200078008ff */
[----:B------:R-:W-:Y:S03]  /*1e3b0*/  STG.E.U16 desc[UR10][R38.64], R20 ;  /* 0x0000001426007986 */ /* 0x000fe6000c10150a */
[----:B------:R-:W-:Y:S01]  /*1e3c0*/  LEA.HI.X.SX32 R53, R2, R37, 0x1, P0 ;  /* 0x0000002502357211 */ /* 0x000fe200000f0eff */
[----:B------:R-:W-:Y:S01]  /*1e3d0*/  IMAD R2, R31, 0x2, R0 ;  /* 0x000000021f027824 */ /* 0x000fe200078e0200 */
[----:B0-----:R-:W-:Y:S02]  /*1e3e0*/  PRMT R29, R20, 0x7632, R29 ;  /* 0x00007632141d7816 */ /* 0x001fe4000000001d */
[----:B------:R-:W-:-:S03]  /*1e3f0*/  LEA R28, P0, R0, R137, 0x1 ;  /* 0x00000089001c7211 */ /* 0x000fc600078008ff */
[----:B------:R0:W-:Y:S01]  /*1e400*/  STG.E.U16 desc[UR10][R54.64], R29 ;  /* 0x0000001d36007986 */ /* 0x0001e2000c10150a */
[----:B------:R-:W-:Y:S02]  /*1e410*/  PRMT R30, R21, 0x7632, R30 ;  /* 0x00007632151e7816 */ /* 0x000fe4000000001e */
[----:B0-----:R-:W-:Y:S01]  /*1e420*/  LEA.HI.X.SX32 R29, R0, R37, 0x1, P0 ;  /* 0x00000025001d7211 */ /* 0x001fe200000f0eff */
[----:B------:R-:W-:Y:S01]  /*1e430*/  IMAD R0, R31, 0x2, R2 ;  /* 0x000000021f007824 */ /* 0x000fe200078e0202 */
[----:B------:R-:W-:-:S04]  /*1e440*/  LEA R38, P0, R2, R137, 0x1 ;  /* 0x0000008902267211 */ /* 0x000fc800078008ff */
[----:B------:R-:W-:Y:S02]  /*1e450*/  LEA.HI.X.SX32 R39, R2, R37, 0x1, P0 ;  /* 0x0000002502277211 */ /* 0x000fe400000f0eff */
[C---:B------:R-:W-:Y:S02]  /*1e460*/  LEA R54, P0, R0.reuse, R137, 0x1 ;  /* 0x0000008900367211 */ /* 0x040fe400078008ff */
[C---:B------:R-:W-:Y:S02]  /*1e470*/  LEA R2, R31.reuse, R0, 0x1 ;  /* 0x000000001f027211 */ /* 0x040fe400078e08ff */
[----:B------:R-:W-:Y:S02]  /*1e480*/  LEA.HI.X.SX32 R55, R0, R37, 0x1, P0 ;  /* 0x0000002500377211 */ /* 0x000fe400000f0eff */
[C---:B------:R-:W-:Y:S01]  /*1e490*/  LEA R20, P0, R2.reuse, R137, 0x1 ;  /* 0x0000008902147211 */ /* 0x040fe200078008ff */
[C---:B------:R-:W-:Y:S01]  /*1e4a0*/  IMAD R0, R31.reuse, 0x2, R2 ;  /* 0x000000021f007824 */ /* 0x040fe200078e0202 */
[----:B------:R0:W-:Y:S04]  /*1e4b0*/  STG.E.U16 desc[UR10][R56.64], R21 ;  /* 0x0000001538007986 */ /* 0x0001e8000c10150a */
[----:B------:R1:W-:Y:S04]  /*1e4c0*/  STG.E.U16 desc[UR10][R52.64], R30 ;  /* 0x0000001e34007986 */ /* 0x0003e8000c10150a */
[----:B------:R1:W-:Y:S01]  /*1e4d0*/  STG.E.U16 desc[UR10][R28.64], R22 ;  /* 0x000000161c007986 */ /* 0x0003e2000c10150a */
[----:B0-----:R-:W-:Y:S01]  /*1e4e0*/  LEA.HI.X.SX32 R21, R2, R37, 0x1, P0 ;  /* 0x0000002502157211 */ /* 0x001fe200000f0eff */
[----:B------:R-:W-:Y:S01]  /*1e4f0*/  IMAD R2, R31, 0x2, R0 ;  /* 0x000000021f027824 */ /* 0x000fe200078e0200 */
[----:B-1----:R-:W-:-:S02]  /*1e500*/  LEA R52, P0, R0, R137, 0x1 ;  /* 0x0000008900347211 */ /* 0x002fc400078008ff */
[----:B------:R-:W-:Y:S02]  /*1e510*/  PRMT R29, R22, 0x7632, R29 ;  /* 0x00007632161d7816 */ /* 0x000fe4000000001d */
[----:B------:R-:W-:Y:S01]  /*1e520*/  LEA.HI.X.SX32 R53, R0, R37, 0x1, P0 ;  /* 0x0000002500357211 */ /* 0x000fe200000f0eff */
[----:B------:R-:W-:Y:S01]  /*1e530*/  IMAD R0, R31, 0x2, R2 ;  /* 0x000000021f007824 */ /* 0x000fe200078e0202 */
[----:B------:R-:W-:Y:S01]  /*1e540*/  LEA R28, P0, R2, R137, 0x1 ;  /* 0x00000089021c7211 */ /* 0x000fe200078008ff */
[----:B------:R0:W-:Y:S01]  /*1e550*/  STG.E.U16 desc[UR10][R38.64], R29 ;  /* 0x0000001d26007986 */ /* 0x0001e2000c10150a */
[----:B------:R-:W-:-:S03]  /*1e560*/  PRMT R30, R23, 0x7632, R30 ;  /* 0x00007632171e7816 */ /* 0x000fc6000000001e */
[----:B------:R1:W-:Y:S01]  /*1e570*/  STG.E.U16 desc[UR10][R54.64], R23 ;  /* 0x0000001736007986 */ /* 0x0003e2000c10150a */
[----:B0-----:R-:W-:Y:S02]  /*1e580*/  LEA.HI.X.SX32 R29, R2, R37, 0x1, P0 ;  /* 0x00000025021d7211 */ /* 0x001fe400000f0eff */
[C---:B------:R-:W-:Y:S02]  /*1e590*/  LEA R38, P0, R0.reuse, R137, 0x1 ;  /* 0x0000008900267211 */ /* 0x040fe400078008ff */
[C---:B------:R-:W-:Y:S02]  /*1e5a0*/  LEA R2, R31.reuse, R0, 0x1 ;  /* 0x000000001f027211 */ /* 0x040fe400078e08ff */
[----:B------:R-:W-:Y:S02]  /*1e5b0*/  LEA.HI.X.SX32 R39, R0, R37, 0x1, P0 ;  /* 0x0000002500277211 */ /* 0x000fe400000f0eff */
[C---:B------:R-:W-:Y:S01]  /*1e5c0*/  LEA R22, P0, R2.reuse, R137, 0x1 ;  /* 0x0000008902167211 */ /* 0x040fe200078008ff */
[C---:B------:R-:W-:Y:S01]  /*1e5d0*/  IMAD R0, R31.reuse, 0x2, R2 ;  /* 0x000000021f007824 */ /* 0x040fe200078e0202 */
[----:B------:R0:W-:Y:S02]  /*1e5e0*/  STG.E.U16 desc[UR10][R20.64], R30 ;  /* 0x0000001e14007986 */ /* 0x0001e4000c10150a */
[----:B-1----:R-:W-:Y:S01]  /*1e5f0*/  LEA.HI.X.SX32 R23, R2, R37, 0x1, P0 ;  /* 0x0000002502177211 */ /* 0x002fe200000f0eff */
[----:B------:R-:W-:Y:S01]  /*1e600*/  IMAD R2, R31, 0x2, R0 ;  /* 0x000000021f027824 */ /* 0x000fe200078e0200 */
[----:B------:R-:W-:Y:S01]  /*1e610*/  STG.E.U16 desc[UR10][R52.64], R8 ;  /* 0x0000000834007986 */ /* 0x000fe2000c10150a */
[----:B0-----:R-:W-:-:S02]  /*1e620*/  PRMT R21, R8, 0x7632, R21 ;  /* 0x0000763208157816 */ /* 0x001fc40000000015 */
[----:B------:R-:W-:-:S03]  /*1e630*/  LEA R20, P0, R0, R137, 0x1 ;  /* 0x0000008900147211 */ /* 0x000fc600078008ff */
[----:B------:R0:W-:Y:S04]  /*1e640*/  STG.E.U16 desc[UR10][R28.64], R21 ;  /* 0x000000151c007986 */ /* 0x0001e8000c10150a */
[----:B------:R-:W-:Y:S01]  /*1e650*/  STG.E.U16 desc[UR10][R38.64], R9 ;  /* 0x0000000926007986 */ /* 0x000fe2000c10150a */
[----:B0-----:R-:W-:Y:S01]  /*1e660*/  LEA.HI.X.SX32 R21, R0, R37, 0x1, P0 ;  /* 0x0000002500157211 */ /* 0x001fe200000f0eff */
[----:B------:R-:W-:Y:S01]  /*1e670*/  IMAD R0, R31, 0x2, R2 ;  /* 0x000000021f007824 */ /* 0x000fe200078e0202 */
[C---:B------:R-:W-:Y:S02]  /*1e680*/  LEA R52, P0, R2.reuse, R137, 0x1 ;  /* 0x0000008902347211 */ /* 0x040fe400078008ff */
[----:B------:R-:W-:Y:S02]  /*1e690*/  PRMT R29, R9, 0x7632, R29 ;  /* 0x00007632091d7816 */ /* 0x000fe4000000001d */
[----:B------:R-:W-:-:S02]  /*1e6a0*/  LEA.HI.X.SX32 R53, R2, R37, 0x1, P0 ;  /* 0x0000002502357211 */ /* 0x000fc400000f0eff */
[C---:B------:R-:W-:Y:S02]  /*1e6b0*/  LEA R28, P0, R0.reuse, R137, 0x1 ;  /* 0x00000089001c7211 */ /* 0x040fe400078008ff */
[C---:B------:R-:W-:Y:S01]  /*1e6c0*/  LEA R2, R31.reuse, R0, 0x1 ;  /* 0x000000001f027211 */ /* 0x040fe200078e08ff */
[----:B------:R0:W-:Y:S04]  /*1e6d0*/  STG.E.U16 desc[UR10][R22.64], R29 ;  /* 0x0000001d16007986 */ /* 0x0001e8000c10150a */
[----:B------:R1:W-:Y:S01]  /*1e6e0*/  STG.E.U16 desc[UR10][R20.64], R10 ;  /* 0x0000000a14007986 */ /* 0x0003e2000c10150a */
[----:B0-----:R-:W-:Y:S01]  /*1e6f0*/  LEA.HI.X.SX32 R29, R0, R37, 0x1, P0 ;  /* 0x00000025001d7211 */ /* 0x001fe200000f0eff */
[----:B------:R-:W-:Y:S01]  /*1e700*/  IMAD R0, R31, 0x2, R2 ;  /* 0x000000021f007824 */ /* 0x000fe200078e0202 */
[----:B------:R-:W-:-:S04]  /*1e710*/  LEA R8, P0, R2, R137, 0x1 ;  /* 0x0000008902087211 */ /* 0x000fc800078008ff */
[----:B------:R-:W-:Y:S01]  /*1e720*/  LEA.HI.X.SX32 R9, R2, R37, 0x1, P0 ;  /* 0x0000002502097211 */ /* 0x000fe200000f0eff */
[C---:B------:R-:W-:Y:S01]  /*1e730*/  IMAD R2, R31.reuse, 0x2, R0 ;  /* 0x000000021f027824 */ /* 0x040fe200078e0200 */
[----:B------:R-:W-:Y:S02]  /*1e740*/  LEA R22, P0, R0, R137, 0x1 ;  /* 0x0000008900167211 */ /* 0x000fe400078008ff */
[----:B-1----:R-:W-:Y:S02]  /*1e750*/  PRMT R21, R10, 0x7632, R21 ;  /* 0x000076320a157816 */ /* 0x002fe40000000015 */
        /* <DEDUP_REMOVED lines=31> */
[----:B------:R-:W-:-:S02]  /*1e950*/  LEA R28, P0, R2, R137, 0x1 ;  /* 0x00000089021c7211 */ /* 0x000fc400078008ff */
[----:B------:R-:W-:Y:S02]  /*1e960*/  PRMT R11, R62, 0x7632, R11 ;  /* 0x000076323e0b7816 */ /* 0x000fe4000000000b */
[----:B------:R-:W-:Y:S01]  /*1e970*/  LEA.HI.X.SX32 R29, R2, R37, 0x1, P0 ;  /* 0x00000025021d7211 */ /* 0x000fe200000f0eff */
[----:B------:R-:W-:Y:S01]  /*1e980*/  IMAD R2, R31, 0x2, R0 ;  /* 0x000000021f027824 */ /* 0x000fe200078e0200 */
[----:B------:R-:W-:Y:S01]  /*1e990*/  LEA R10, P0, R0, R137, 0x1 ;  /* 0x00000089000a7211 */ /* 0x000fe200078008ff */
[----:B------:R0:W-:Y:S01]  /*1e9a0*/  STG.E.U16 desc[UR10][R22.64], R11 ;  /* 0x0000000b16007986 */ /* 0x0001e2000c10150a */
[----:B-1----:R-:W-:-:S03]  /*1e9b0*/  PRMT R9, R63, 0x7632, R9 ;  /* 0x000076323f097816 */ /* 0x002fc60000000009 */
[----:B------:R-:W-:Y:S04]  /*1e9c0*/  STG.E.U16 desc[UR10][R20.64], R63 ;  /* 0x0000003f14007986 */ /* 0x000fe8000c10150a */
[----:B------:R1:W-:Y:S01]  /*1e9d0*/  STG.E.U16 desc[UR10][R28.64], R9 ;  /* 0x000000091c007986 */ /* 0x0003e2000c10150a */
[----:B0-----:R-:W-:Y:S01]  /*1e9e0*/  LEA.HI.X.SX32 R11, R0, R37, 0x1, P0 ;  /* 0x00000025000b7211 */ /* 0x001fe200000f0eff */
[----:B------:R-:W-:Y:S01]  /*1e9f0*/  IMAD R0, R31, 0x2, R2 ;  /* 0x000000021f007824 */ /* 0x000fe200078e0202 */
[----:B------:R-:W-:-:S04]  /*1ea00*/  LEA R8, P0, R2, R137, 0x1 ;  /* 0x0000008902087211 */ /* 0x000fc800078008ff */
[----:B-1----:R-:W-:Y:S02]  /*1ea10*/  LEA.HI.X.SX32 R9, R2, R37, 0x1, P0 ;  /* 0x0000002502097211 */ /* 0x002fe400000f0eff */
[C---:B------:R-:W-:Y:S02]  /*1ea20*/  LEA R22, P0, R0.reuse, R137, 0x1 ;  /* 0x0000008900167211 */ /* 0x040fe400078008ff */
[C---:B------:R-:W-:Y:S02]  /*1ea30*/  LEA R2, R31.reuse, R0, 0x1 ;  /* 0x000000001f027211 */ /* 0x040fe400078e08ff */
[----:B------:R-:W-:Y:S02]  /*1ea40*/  LEA.HI.X.SX32 R23, R0, R37, 0x1, P0 ;  /* 0x0000002500177211 */ /* 0x000fe400000f0eff */
[C---:B------:R-:W-:Y:S01]  /*1ea50*/  LEA R20, P0, R2.reuse, R137, 0x1 ;  /* 0x0000008902147211 */ /* 0x040fe200078008ff */
[C---:B------:R-:W-:Y:S01]  /*1ea60*/  IMAD R0, R31.reuse, 0x2, R2 ;  /* 0x000000021f007824 */ /* 0x040fe200078e0202 */
[----:B------:R0:W-:Y:S02]  /*1ea70*/  STG.E.U16 desc[UR10][R10.64], R68 ;  /* 0x000000440a007986 */ /* 0x0001e4000c10150a */
[----:B------:R-:W-:Y:S01]  /*1ea80*/  LEA.HI.X.SX32 R21, R2, R37, 0x1, P0 ;  /* 0x0000002502157211 */ /* 0x000fe200000f0eff */
[----:B------:R-:W-:Y:S01]  /*1ea90*/  IMAD R2, R31, 0x2, R0 ;  /* 0x000000021f027824 */ /* 0x000fe200078e0200 */
[----:B------:R-:W-:-:S04]  /*1eaa0*/  LEA R28, P0, R0, R137, 0x1 ;  /* 0x00000089001c7211 */ /* 0x000fc800078008ff */
[----:B------:R-:W-:Y:S01]  /*1eab0*/  LEA.HI.X.SX32 R29, R0, R37, 0x1, P0 ;  /* 0x00000025001d7211 */ /* 0x000fe200000f0eff */
[----:B------:R-:W-:Y:S01]  /*1eac0*/  IMAD R0, R31, 0x2, R2 ;  /* 0x000000021f007824 */ /* 0x000fe200078e0202 */
[----:B0-----:R-:W-:Y:S02]  /*1ead0*/  PRMT R11, R68, 0x7632, R11 ;  /* 0x00007632440b7816 */ /* 0x001fe4000000000b */
[----:B------:R-:W-:-:S03]  /*1eae0*/  LEA R10, P0, R2, R137, 0x1 ;  /* 0x00000089020a7211 */ /* 0x000fc600078008ff */
[----:B------:R0:W-:Y:S04]  /*1eaf0*/  STG.E.U16 desc[UR10][R8.64], R11 ;  /* 0x0000000b08007986 */ /* 0x0001e8000c10150a */
[----:B------:R-:W-:Y:S01]  /*1eb00*/  STG.E.U16 desc[UR10][R22.64], R69 ;  /* 0x0000004516007986 */ /* 0x000fe2000c10150a */
[----:B0-----:R-:W-:Y:S02]  /*1eb10*/  PRMT R9, R69, 0x7632, R9 ;  /* 0x0000763245097816 */ /* 0x001fe40000000009 */
[----:B------:R-:W-:Y:S02]  /*1eb20*/  LEA.HI.X.SX32 R11, R2, R37, 0x1, P0 ;  /* 0x00000025020b7211 */ /* 0x000fe400000f0eff */
[C---:B------:R-:W-:Y:S02]  /*1eb30*/  LEA R8, P0, R0.reuse, R137, 0x1 ;  /* 0x0000008900087211 */ /* 0x040fe400078008ff */
[C---:B------:R-:W-:Y:S01]  /*1eb40*/  LEA R2, R31.reuse, R0, 0x1 ;  /* 0x000000001f027211 */ /* 0x040fe200078e08ff */
[----:B------:R0:W-:Y:S04]  /*1eb50*/  STG.E.U16 desc[UR10][R20.64], R9 ;  /* 0x0000000914007986 */ /* 0x0001e8000c10150a */
[----:B------:R-:W-:Y:S01]  /*1eb60*/  STG.E.U16 desc[UR10][R28.64], R70 ;  /* 0x000000461c007986 */ /* 0x000fe2000c10150a */
[----:B0-----:R-:W-:Y:S01]  /*1eb70*/  LEA.HI.X.SX32 R9, R0, R37, 0x1, P0 ;  /* 0x0000002500097211 */ /* 0x001fe200000f0eff */
[----:B------:R-:W-:Y:S01]  /*1eb80*/  IMAD R0, R31, 0x2, R2 ;  /* 0x000000021f007824 */ /* 0x000fe200078e0202 */
[----:B------:R-:W-:-:S02]  /*1eb90*/  LEA R22, P0, R2, R137, 0x1 ;  /* 0x0000008902167211 */ /* 0x000fc400078008ff */
[----:B------:R-:W-:Y:S02]  /*1eba0*/  PRMT R21, R70, 0x7632, R21 ;  /* 0x0000763246157816 */ /* 0x000fe40000000015 */
[----:B------:R-:W-:Y:S01]  /*1ebb0*/  LEA.HI.X.SX32 R23, R2, R37, 0x1, P0 ;  /* 0x0000002502177211 */ /* 0x000fe200000f0eff */
[C---:B------:R-:W-:Y:S01]  /*1ebc0*/  IMAD R2, R31.reuse, 0x2, R0 ;  /* 0x000000021f027824 */ /* 0x040fe200078e0200 */
[C---:B------:R-:W-:Y:S01]  /*1ebd0*/  LEA R20, P0, R0.reuse, R137, 0x1 ;  /* 0x0000008900147211 */ /* 0x040fe200078008ff */
[----:B------:R0:W-:Y:S04]  /*1ebe0*/  STG.E.U16 desc[UR10][R10.64], R21 ;  /* 0x000000150a007986 */ /* 0x0001e8000c10150a */
[----:B------:R1:W-:Y:S01]  /*1ebf0*/  STG.E.U16 desc[UR10][R8.64], R71 ;  /* 0x0000004708007986 */ /* 0x0003e2000c10150a */
[----:B0-----:R-:W-:Y:S01]  /*1ec00*/  LEA.HI.X.SX32 R21, R0, R37, 0x1, P0 ;  /* 0x0000002500157211 */ /* 0x001fe200000f0eff */
[----:B------:R-:W-:Y:S01]  /*1ec10*/  IMAD R0, R31, 0x2, R2 ;  /* 0x000000021f007824 */ /* 0x000fe200078e0202 */
[----:B------:R-:W-:-:S02]  /*1ec20*/  LEA R28, P0, R2, R137, 0x1 ;  /* 0x00000089021c7211 */ /* 0x000fc400078008ff */
[----:B------:R-:W-:Y:S02]  /*1ec30*/  PRMT R11, R71, 0x7632, R11 ;  /* 0x00007632470b7816 */ /* 0x000fe4000000000b */
[----:B------:R-:W-:Y:S02]  /*1ec40*/  LEA.HI.X.SX32 R29, R2, R37, 0x1, P0 ;  /* 0x00000025021d7211 */ /* 0x000fe400000f0eff */
[----:B------:R-:W-:Y:S02]  /*1ec50*/  LEA R10, P0, R0, R137, 0x1 ;  /* 0x00000089000a7211 */ /* 0x000fe400078008ff */
[----:B------:R-:W-:Y:S01]  /*1ec60*/  LEA R2, R31, R0, 0x1 ;  /* 0x000000001f027211 */ /* 0x000fe200078e08ff */
[----:B------:R0:W-:Y:S01]  /*1ec70*/  STG.E.U16 desc[UR10][R22.64], R11 ;  /* 0x0000000b16007986 */ /* 0x0001e2000c10150a */
[----:B-1----:R-:W-:-:S03]  /*1ec80*/  PRMT R9, R76, 0x7632, R9 ;  /* 0x000076324c097816 */ /* 0x002fc60000000009 */
[----:B------:R1:W-:Y:S04]  /*1ec90*/  STG.E.U16 desc[UR10][R20.64], R76 ;  /* 0x0000004c14007986 */ /* 0x0003e8000c10150a */
[----:B------:R2:W-:Y:S01]  /*1eca0*/  STG.E.U16 desc[UR10][R28.64], R9 ;  /* 0x000000091c007986 */ /* 0x0005e2000c10150a */
[----:B0-----:R-:W-:Y:S01]  /*1ecb0*/  LEA.HI.X.SX32 R11, R0, R37, 0x1, P0 ;  /* 0x00000025000b7211 */ /* 0x001fe200000f0eff */
[----:B------:R-:W-:Y:S01]  /*1ecc0*/  IMAD R0, R31, 0x2, R2 ;  /* 0x000000021f007824 */ /* 0x000fe200078e0202 */
[C---:B------:R-:W-:Y:S02]  /*1ecd0*/  LEA R8, P0, R2.reuse, R137, 0x1 ;  /* 0x0000008902087211 */ /* 0x040fe400078008ff */
[----:B-1----:R-:W-:Y:S02]  /*1ece0*/  PRMT R21, R77, 0x7632, R21 ;  /* 0x000076324d157816 */ /* 0x002fe40000000015 */
[----:B--2---:R-:W-:Y:S01]  /*1ecf0*/  LEA.HI.X.SX32 R9, R2, R37, 0x1, P0 ;  /* 0x0000002502097211 */ /* 0x004fe200000f0eff */
[C---:B------:R-:W-:Y:S01]  /*1ed00*/  IMAD R2, R31.reuse, 0x2, R0 ;  /* 0x000000021f027824 */ /* 0x040fe200078e0200 */
[C---:B------:R-:W-:Y:S01]  /*1ed10*/  LEA R22, P0, R0.reuse, R137, 0x1 ;  /* 0x0000008900167211 */ /* 0x040fe200078008ff */
[----:B------:R-:W-:Y:S03]  /*1ed20*/  STG.E.U16 desc[UR10][R10.64], R77 ;  /* 0x0000004d0a007986 */ /* 0x000fe6000c10150a */
[----:B------:R-:W-:Y:S01]  /*1ed30*/  LEA.HI.X.SX32 R23, R0, R37, 0x1, P0 ;  /* 0x0000002500177211 */ /* 0x000fe200000f0eff */
[----:B------:R-:W-:Y:S01]  /*1ed40*/  IMAD R0, R31, 0x2, R2 ;  /* 0x000000021f007824 */ /* 0x000fe200078e0202 */
[C---:B------:R-:W-:Y:S01]  /*1ed50*/  LEA R20, P0, R2.reuse, R137, 0x1 ;  /* 0x0000008902147211 */ /* 0x040fe200078008ff */
[----:B------:R0:W-:Y:S03]  /*1ed60*/  STG.E.U16 desc[UR10][R8.64], R21 ;  /* 0x0000001508007986 */ /* 0x0001e6000c10150a */
[----:B0-----:R-:W-:-:S02]  /*1ed70*/  LEA.HI.X.SX32 R21, R2, R37, 0x1, P0 ;  /* 0x0000002502157211 */ /* 0x001fc400000f0eff */
[C---:B------:R-:W-:Y:S02]  /*1ed80*/  LEA R28, P0, R0.reuse, R137, 0x1 ;  /* 0x00000089001c7211 */ /* 0x040fe400078008ff */
[C---:B------:R-:W-:Y:S02]  /*1ed90*/  LEA R2, R31.reuse, R0, 0x1 ;  /* 0x000000001f027211 */ /* 0x040fe400078e08ff */
[----:B------:R-:W-:Y:S02]  /*1eda0*/  LEA.HI.X.SX32 R29, R0, R37, 0x1, P0 ;  /* 0x00000025001d7211 */ /* 0x000fe400000f0eff */
[----:B------:R-:W-:Y:S01]  /*1edb0*/  LEA R10, P0, R2, R137, 0x1 ;  /* 0x00000089020a7211 */ /* 0x000fe200078008ff */
[C---:B------:R-:W-:Y:S01]  /*1edc0*/  IMAD R0, R31.reuse, 0x2, R2 ;  /* 0x000000021f007824 */ /* 0x040fe200078e0202 */
[----:B------:R-:W-:Y:S02]  /*1edd0*/  PRMT R9, R78, 0x7632, R9 ;  /* 0x000076324e097816 */ /* 0x000fe40000000009 */
[----:B------:R-:W-:Y:S01]  /*1ede0*/  LEA.HI.X.SX32 R11, R2, R37, 0x1, P0 ;  /* 0x00000025020b7211 */ /* 0x000fe200000f0eff */
[C---:B------:R-:W-:Y:S01]  /*1edf0*/  IMAD R2, R31.reuse, 0x2, R0 ;  /* 0x000000021f027824 */ /* 0x040fe200078e0200 */
[C---:B------:R-:W-:Y:S01]  /*1ee00*/  LEA R8, P0, R0.reuse, R137, 0x1 ;  /* 0x0000008900087211 */ /* 0x040fe200078008ff */
[----:B------:R-:W-:Y:S04]  /*1ee10*/  STG.E.U16 desc[UR10][R22.64], R78 ;  /* 0x0000004e16007986 */ /* 0x000fe8000c10150a */
[----:B------:R0:W-:Y:S04]  /*1ee20*/  STG.E.U16 desc[UR10][R20.64], R9 ;  /* 0x0000000914007986 */ /* 0x0001e8000c10150a */
[----:B------:R-:W-:Y:S01]  /*1ee30*/  STG.E.U16 desc[UR10][R28.64], R79 ;  /* 0x0000004f1c007986 */ /* 0x000fe2000c10150a */
[----:B0-----:R-:W-:Y:S01]  /*1ee40*/  LEA.HI.X.SX32 R9, R0, R37, 0x1, P0 ;  /* 0x0000002500097211 */ /* 0x001fe200000f0eff */
[----:B------:R-:W-:Y:S01]  /*1ee50*/  IMAD R0, R31, 0x2, R2 ;  /* 0x000000021f007824 */ /* 0x000fe200078e0202 */
[----:B------:R-:W-:-:S02]  /*1ee60*/  LEA R22, P0, R2, R137, 0x1 ;  /* 0x0000008902167211 */ /* 0x000fc400078008ff */
[----:B------:R-:W-:Y:S02]  /*1ee70*/  PRMT R21, R79, 0x7632, R21 ;  /* 0x000076324f157816 */ /* 0x000fe40000000015 */
[----:B------:R-:W-:Y:S02]  /*1ee80*/  LEA.HI.X.SX32 R23, R2, R37, 0x1, P0 ;  /* 0x0000002502177211 */ /* 0x000fe400000f0eff */
        /* <DEDUP_REMOVED lines=217> */
[----:B------:R-:W-:Y:S01]  /*1fc20*/  LEA R2, R31, R0, 0x1 ;  /* 0x000000001f027211 */ /* 0x000fe200078e08ff */
[----:B------:R0:W-:Y:S02]  /*1fc30*/  STG.E.U16 desc[UR10][R20.64], R9 ;  /* 0x0000000914007986 */ /* 0x0001e4000c10150a */
[----:B0-----:R-:W-:-:S02]  /*1fc40*/  LEA.HI.X.SX32 R9, R0, R37, 0x1, P0 ;  /* 0x0000002500097211 */ /* 0x001fc400000f0eff */
[----:B------:R-:W-:Y:S01]  /*1fc50*/  IMAD R0, R31, 0x2, R2 ;  /* 0x000000021f007824 */ /* 0x000fe200078e0202 */
[----:B------:R-:W-:-:S03]  /*1fc60*/  LEA R22, P0, R2, R137, 0x1 ;  /* 0x0000008902167211 */ /* 0x000fc600078008ff */
[C---:B------:R-:W-:Y:S01]  /*1fc70*/  IMAD R30, R31.reuse, 0x2, R0 ;  /* 0x000000021f1e7824 */ /* 0x040fe200078e0200 */
[----:B------:R-:W-:Y:S02]  /*1fc80*/  PRMT R21, R44, 0x7632, R21 ;  /* 0x000076322c157816 */ /* 0x000fe40000000015 */
[----:B------:R-:W-:Y:S01]  /*1fc90*/  LEA.HI.X.SX32 R23, R2, R37, 0x1, P0 ;  /* 0x0000002502177211 */ /* 0x000fe200000f0eff */
[----:B------:R-:W-:Y:S01]  /*1fca0*/  IMAD R2, R31, 0x2, R30 ;  /* 0x000000021f027824 */ /* 0x000fe200078e021e */
[C---:B------:R-:W-:Y:S01]  /*1fcb0*/  LEA R20, P0, R0.reuse, R137, 0x1 ;  /* 0x0000008900147211 */ /* 0x040fe200078008ff */
[----:B------:R-:W-:Y:S04]  /*1fcc0*/  STG.E.U16 desc[UR10][R28.64], R44 ;  /* 0x0000002c1c007986 */ /* 0x000fe8000c10150a */
[----:B------:R0:W-:Y:S02]  /*1fcd0*/  STG.E.U16 desc[UR10][R10.64], R21 ;  /* 0x000000150a007986 */ /* 0x0001e4000c10150a */
[----:B0-----:R-:W-:-:S02]  /*1fce0*/  LEA.HI.X.SX32 R21, R0, R37, 0x1, P0 ;  /* 0x0000002500157211 */ /* 0x001fc400000f0eff */
[----:B------:R-:W-:Y:S02]  /*1fcf0*/  LEA R0, R31, R2, 0x1 ;  /* 0x000000021f007211 */ /* 0x000fe400078e08ff */
[----:B------:R-:W-:-:S03]  /*1fd00*/  LEA R28, P0, R30, R137, 0x1 ;  /* 0x000000891e1c7211 */ /* 0x000fc600078008ff */
[----:B------:R-:W-:Y:S01]  /*1fd10*/  IMAD R32, R31, 0x2, R0 ;  /* 0x000000021f207824 */ /* 0x000fe200078e0200 */
[----:B------:R-:W-:-:S03]  /*1fd20*/  LEA.HI.X.SX32 R29, R30, R37, 0x1, P0 ;  /* 0x000000251e1d7211 */ /* 0x000fc600000f0eff */
[----:B------:R-:W-:Y:S01]  /*1fd30*/  IMAD R30, R31, 0x2, R32 ;  /* 0x000000021f1e7824 */ /* 0x000fe200078e0220 */
[----:B------:R-:W-:Y:S02]  /*1fd40*/  PRMT R11, R45, 0x7632, R11 ;  /* 0x000076322d0b7816 */ /* 0x000fe4000000000b */
[----:B------:R-:W-:Y:S01]  /*1fd50*/  LEA R10, P0, R2, R137, 0x1 ;  /* 0x00000089020a7211 */ /* 0x000fe200078008ff */
[----:B------:R-:W-:Y:S01]  /*1fd60*/  IMAD R34, R31, 0x2, R30 ;  /* 0x000000021f227824 */ /* 0x000fe200078e021e */
[----:B------:R0:W-:Y:S04]  /*1fd70*/  STG.E.U16 desc[UR10][R8.64], R45 ;  /* 0x0000002d08007986 */ /* 0x0001e8000c10150a */
[----:B------:R1:W-:Y:S04]  /*1fd80*/  STG.E.U16 desc[UR10][R22.64], R11 ;  /* 0x0000000b16007986 */ /* 0x0003e8000c10150a */
[----:B------:R-:W-:Y:S01]  /*1fd90*/  STG.E.U16 desc[UR10][R20.64], R46 ;  /* 0x0000002e14007986 */ /* 0x000fe2000c10150a */
[----:B0-----:R-:W-:-:S02]  /*1fda0*/  PRMT R9, R46, 0x7632, R9 ;  /* 0x000076322e097816 */ /* 0x001fc40000000009 */
[----:B-1----:R-:W-:Y:S02]  /*1fdb0*/  LEA.HI.X.SX32 R11, R2, R37, 0x1, P0 ;  /* 0x00000025020b7211 */ /* 0x002fe400000f0eff */
[C---:B------:R-:W-:Y:S02]  /*1fdc0*/  LEA R8, P0, R0.reuse, R137, 0x1 ;  /* 0x0000008900087211 */ /* 0x040fe400078008ff */
[----:B------:R-:W-:Y:S01]  /*1fdd0*/  LEA R2, R31, R34, 0x1 ;  /* 0x000000221f027211 */ /* 0x000fe200078e08ff */
[----:B------:R0:W-:Y:S01]  /*1fde0*/  STG.E.U16 desc[UR10][R28.64], R9 ;  /* 0x000000091c007986 */ /* 0x0001e2000c10150a */
[----:B------:R-:W-:Y:S02]  /*1fdf0*/  PRMT R23, R47, 0x7632, R23 ;  /* 0x000076322f177816 */ /* 0x000fe40000000017 */
[----:B0-----:R-:W-:Y:S01]  /*1fe00*/  LEA.HI.X.SX32 R9, R0, R37, 0x1, P0 ;  /* 0x0000002500097211 */ /* 0x001fe200000f0eff */
[----:B------:R-:W-:Y:S01]  /*1fe10*/  IMAD R0, R31, 0x2, R2 ;  /* 0x000000021f007824 */ /* 0x000fe200078e0202 */
[----:B------:R-:W-:-:S03]  /*1fe20*/  LEA R20, P0, R32, R137, 0x1 ;  /* 0x0000008920147211 */ /* 0x000fc600078008ff */
[C---:B------:R-:W-:Y:S01]  /*1fe30*/  IMAD R36, R31.reuse, 0x2, R0 ;  /* 0x000000021f247824 */ /* 0x040fe200078e0200 */
[----:B------:R-:W-:Y:S02]  /*1fe40*/  LEA.HI.X.SX32 R21, R32, R37, 0x1, P0 ;  /* 0x0000002520157211 */ /* 0x000fe400000f0eff */
[----:B------:R-:W-:Y:S01]  /*1fe50*/  LEA R22, P0, R30, R137, 0x1 ;  /* 0x000000891e167211 */ /* 0x000fe200078008ff */
[----:B------:R-:W-:Y:S01]  /*1fe60*/  IMAD R38, R31, 0x2, R36 ;  /* 0x000000021f267824 */ /* 0x000fe200078e0224 */
[----:B------:R-:W-:Y:S04]  /*1fe70*/  STG.E.U16 desc[UR10][R10.64], R47 ;  /* 0x0000002f0a007986 */ /* 0x000fe8000c10150a */
[----:B------:R0:W-:Y:S01]  /*1fe80*/  STG.E.U16 desc[UR10][R8.64], R23 ;  /* 0x0000001708007986 */ /* 0x0001e2000c10150a */
[----:B------:R-:W-:-:S02]  /*1fe90*/  PRMT R33, R48, 0x7632, R33 ;  /* 0x0000763230217816 */ /* 0x000fc40000000021 */
[----:B0-----:R-:W-:Y:S01]  /*1fea0*/  LEA.HI.X.SX32 R23, R30, R37, 0x1, P0 ;  /* 0x000000251e177211 */ /* 0x001fe200000f0eff */
[----:B------:R-:W0:Y:S01]  /*1feb0*/  LDS.128 R8, [R234] ;  /* 0x00000000ea087984 */ /* 0x000e220000000c00 */
[----:B------:R-:W-:Y:S02]  /*1fec0*/  LEA R30, R31, R38, 0x1 ;  /* 0x000000261f1e7211 */ /* 0x000fe400078e08ff */
[----:B------:R-:W-:-:S03]  /*1fed0*/  LEA R28, P0, R34, R137, 0x1 ;  /* 0x00000089221c7211 */ /* 0x000fc600078008ff */
[C---:B------:R-:W-:Y:S01]  /*1fee0*/  IMAD R44, R31.reuse, 0x2, R30 ;  /* 0x000000021f2c7824 */ /* 0x040fe200078e021e */
[----:B------:R-:W-:Y:S02]  /*1fef0*/  LEA.HI.X.SX32 R29, R34, R37, 0x1, P0 ;  /* 0x00000025221d7211 */ /* 0x000fe400000f0eff */
[C---:B------:R-:W-:Y:S01]  /*1ff00*/  LEA R32, P0, R2.reuse, R137, 0x1 ;  /* 0x0000008902207211 */ /* 0x040fe200078008ff */
[C---:B------:R-:W-:Y:S01]  /*1ff10*/  IMAD R46, R31.reuse, 0x2, R44 ;  /* 0x000000021f2e7824 */ /* 0x040fe200078e022c */
[----:B------:R-:W-:Y:S04]  /*1ff20*/  STG.E.U16 desc[UR10][R20.64], R48 ;  /* 0x0000003014007986 */ /* 0x000fe8000c10150a */
[----:B------:R1:W-:Y:S02]  /*1ff30*/  STG.E.U16 desc[UR10][R22.64], R33 ;  /* 0x0000002116007986 */ /* 0x0003e4000c10150a */
[----:B-1----:R-:W-:Y:S01]  /*1ff40*/  LEA.HI.X.SX32 R33, R2, R37, 0x1, P0 ;  /* 0x0000002502217211 */ /* 0x002fe200000f0eff */
[----:B------:R-:W-:Y:S01]  /*1ff50*/  IMAD R2, R31, 0x2, R46 ;  /* 0x000000021f027824 */ /* 0x000fe200078e022e */
[----:B------:R-:W-:-:S02]  /*1ff60*/  LEA R34, P0, R0, R137, 0x1 ;  /* 0x0000008900227211 */ /* 0x000fc400078008ff */
[----:B------:R-:W-:Y:S02]  /*1ff70*/  PRMT R21, R49, 0x7632, R21 ;  /* 0x0000763231157816 */ /* 0x000fe40000000015 */
[C---:B------:R-:W-:Y:S02]  /*1ff80*/  LEA R48, R31.reuse, R2, 0x1 ;  /* 0x000000021f307211 */ /* 0x040fe400078e08ff */
[----:B------:R-:W-:Y:S02]  /*1ff90*/  LEA.HI.X.SX32 R35, R0, R37, 0x1, P0 ;  /* 0x0000002500237211 */ /* 0x000fe400000f0eff */
[----:B------:R-:W-:Y:S01]  /*1ffa0*/  LEA R20, P0, R36, R137, 0x1 ;  /* 0x0000008924147211 */ /* 0x000fe200078008ff */
[----:B------:R-:W-:Y:S01]  /*1ffb0*/  IMAD R0, R31, 0x2, R48 ;  /* 0x000000021f007824 */ /* 0x000fe200078e0230 */
[----:B------:R-:W-:Y:S04]  /*1ffc0*/  STG.E.U16 desc[UR10][R28.64], R49 ;  /* 0x000000311c007986 */ /* 0x000fe8000c10150a */
[----:B------:R1:W-:Y:S01]  /*1ffd0*/  STG.E.U16 desc[UR10][R32.64], R21 ;  /* 0x0000001520007986 */ /* 0x0003e2000c10150a */
[----:B------:R-:W-:-:S02]  /*1ffe0*/  PRMT R23, R50, 0x7632, R23 ;  /* 0x0000763232177816 */ /* 0x000fc40000000017 */
[----:B-1----:R-:W-:Y:S01]  /*1fff0*/  LEA.HI.X.SX32 R21, R36, R37, 0x1, P0 ;  /* 0x0000002524157211 */ /* 0x002fe200000f0eff */
[----:B------:R-:W-:-:S04]  /*20000*/  IMAD R36, R31, 0x2, R0 ;  /* 0x000000021f247824 */ /* 0x000fc800078e0200 */
[----:B------:R-:W-:Y:S01]  /*20010*/  IMAD R52, R31, 0x2, R36 ;  /* 0x000000021f347824 */ /* 0x000fe200078e0224 */
[----:B------:R-:W-:-:S04]  /*20020*/  LEA R28, P1, R30, R137, 0x1 ;  /* 0x000000891e1c7211 */ /* 0x000fc800078208ff */
[C---:B------:R-:W-:Y:S02]  /*20030*/  LEA R54, R31.reuse, R52, 0x1 ;  /* 0x000000341f367211 */ /* 0x040fe400078e08ff */
[----:B------:R-:W-:Y:S01]  /*20040*/  LEA R22, P0, R38, R137, 0x1 ;  /* 0x0000008926167211 */ /* 0x000fe200078008ff */
[----:B------:R-:W-:Y:S01]  /*20050*/  STG.E.U16 desc[UR10][R34.64], R50 ;  /* 0x0000003222007986 */ /* 0x000fe2000c10150a */
[-C--:B------:R-:W-:Y:S01]  /*20060*/  LEA.HI.X.SX32 R29, R30, R37.reuse, 0x1, P1 ;  /* 0x000000251e1d7211 */ /* 0x080fe200008f0eff */
[C---:B------:R-:W-:Y:S02]  /*20070*/  IMAD R30, R31.reuse, 0x2, R54 ;  /* 0x000000021f1e7824 */ /* 0x040fe400078e0236 */
[----:B------:R1:W-:Y:S02]  /*20080*/  STG.E.U16 desc[UR10][R20.64], R23 ;  /* 0x0000001714007986 */ /* 0x0003e4000c10150a */
[----:B-1----:R-:W-:Y:S01]  /*20090*/  LEA.HI.X.SX32 R23, R38, R37, 0x1, P0 ;  /* 0x0000002526177211 */ /* 0x002fe200000f0eff */
[----:B------:R-:W-:Y:S01]  /*200a0*/  IMAD R38, R31, 0x2, R30 ;  /* 0x000000021f267824 */ /* 0x000fe200078e021e */
[----:B------:R-:W-:-:S02]  /*200b0*/  LEA R32, P0, R44, R137, 0x1 ;  /* 0x000000892c207211 */ /* 0x000fc400078008ff */
[----:B------:R-:W-:Y:S02]  /*200c0*/  PRMT R21, R51, 0x7632, R21 ;  /* 0x0000763233157816 */ /* 0x000fe40000000015 */
[----:B------:R-:W-:Y:S01]  /*200d0*/  LEA.HI.X.SX32 R33, R44, R37, 0x1, P0 ;  /* 0x000000252c217211 */ /* 0x000fe200000f0eff */
[----:B------:R-:W-:Y:S01]  /*200e0*/  IMAD R44, R31, 0x2, R38 ;  /* 0x000000021f2c7824 */ /* 0x000fe200078e0226 */
[C---:B------:R-:W-:Y:S01]  /*200f0*/  LEA R20, P0, R46.reuse, R137, 0x1 ;  /* 0x000000892e147211 */ /* 0x040fe200078008ff */
[----:B------:R-:W-:Y:S04]  /*20100*/  STG.E.U16 desc[UR10][R22.64], R51 ;  /* 0x0000003316007986 */ /* 0x000fe8000c10150a */
[----:B------:R1:W-:Y:S02]  /*20110*/  STG.E.U16 desc[UR10][R28.64], R21 ;  /* 0x000000151c007986 */ /* 0x0003e4000c10150a */
[----:B-1----:R-:W-:-:S02]  /*20120*/  LEA.HI.X.SX32 R21, R46, R37, 0x1, P0 ;  /* 0x000000252e157211 */ /* 0x002fc400000f0eff */
[C---:B------:R-:W-:Y:S02]  /*20130*/  LEA R46, R31.reuse, R44, 0x1 ;  /* 0x0000002c1f2e7211 */ /* 0x040fe400078e08ff */
[----:B------:R-:W-:Y:S02]  /*20140*/  LEA R34, P0, R2, R137, 0x1 ;  /* 0x0000008902227211 */ /* 0x000fe400078008ff */
[----:B0-----:R-:W-:Y:S01]  /*20150*/  PRMT R23, R8, 0x7632, R23 ;  /* 0x0000763208177816 */ /* 0x001fe20000000017 */
[C---:B------:R-:W-:Y:S01]  /*20160*/  IMAD R50, R31.reuse, 0x2, R46 ;  /* 0x000000021f327824 */ /* 0x040fe200078e022e */
[----:B------:R-:W-:Y:S02]  /*20170*/  LEA.HI.X.SX32 R35, R2, R37, 0x1, P0 ;  /* 0x0000002502237211 */ /* 0x000fe400000f0eff */
[C---:B------:R-:W-:Y:S01]  /*20180*/  LEA R22, P0, R48.reuse, R137, 0x1 ;  /* 0x0000008930167211 */ /* 0x040fe200078008ff */
[C---:B------:R-:W-:Y:S01]  /*20190*/  IMAD R2, R31.reuse, 0x2, R50 ;  /* 0x000000021f027824 */ /* 0x040fe200078e0232 */
[----:B------:R-:W-:Y:S04]  /*201a0*/  STG.E.U16 desc[UR10][R32.64], R8 ;  /* 0x0000000820007986 */ /* 0x000fe8000c10150a */
[----:B------:R0:W-:Y:S02]  /*201b0*/  STG.E.U16 desc[UR10][R20.64], R23 ;  /* 0x0000001714007986 */ /* 0x0001e4000c10150a */
[----:B0-----:R-:W-:Y:S01]  /*201c0*/  LEA.HI.X.SX32 R23, R48, R37, 0x1, P0 ;  /* 0x0000002530177211 */ /* 0x001fe200000f0eff */
[----:B------:R-:W-:Y:S01]  /*201d0*/  IMAD R48, R31, 0x2, R2 ;  /* 0x000000021f307824 */ /* 0x000fe200078e0202 */
[----:B------:R-:W-:-:S04]  /*201e0*/  LEA R28, P0, R0, R137, 0x1 ;  /* 0x00000089001c7211 */ /* 0x000fc800078008ff */
[C---:B------:R-:W-:Y:S02]  /*201f0*/  LEA R56, R31.reuse, R48, 0x1 ;  /* 0x000000301f387211 */ /* 0x040fe400078e08ff */
[----:B------:R-:W-:Y:S02]  /*20200*/  LEA.HI.X.SX32 R29, R0, R37, 0x1, P0 ;  /* 0x00000025001d7211 */ /* 0x000fe400000f0eff */
[----:B------:R-:W-:Y:S01]  /*20210*/  LEA R32, P0, R36, R137, 0x1 ;  /* 0x0000008924207211 */ /* 0x000fe200078008ff */
[----:B------:R-:W-:-:S03]  /*20220*/  IMAD R0, R31, 0x2, R56 ;  /* 0x000000021f007824 */ /* 0x000fc600078e0238 */
[----:B------:R-:W-:Y:S01]  /*20230*/  LEA.HI.X.SX32 R33, R36, R37, 0x1, P0 ;  /* 0x0000002524217211 */ /* 0x000fe200000f0eff */
[----:B------:R-:W-:Y:S01]  /*20240*/  IMAD R36, R31, 0x2, R0 ;  /* 0x000000021f247824 */ /* 0x000fe200078e0200 */
[----:B------:R0:W-:Y:S01]  /*20250*/  STG.E.U16 desc[UR10][R34.64], R9 ;  /* 0x0000000922007986 */ /* 0x0001e2000c10150a */
[----:B------:R-:W-:Y:S02]  /*20260*/  PRMT R21, R9, 0x7632, R21 ;  /* 0x0000763209157816 */ /* 0x000fe40000000015 */
[-C--:B------:R-:W-:Y:S01]  /*20270*/  LEA R8, P0, R52, R137.reuse, 0x1 ;  /* 0x0000008934087211 */ /* 0x080fe200078008ff */
[----:B0-----:R-:W-:Y:S01]  /*20280*/  IMAD R34, R31, 0x2, R36 ;  /* 0x000000021f227824 */ /* 0x001fe200078e0224 */
[----:B------:R-:W-:-:S04]  /*20290*/  LEA R20, P1, R54, R137, 0x1 ;  /* 0x0000008936147211 */ /* 0x000fc800078208ff */
[----:B------:R-:W-:Y:S01]  /*202a0*/  LEA R58, R31, R34, 0x1 ;  /* 0x000000221f3a7211 */ /* 0x000fe200078e08ff */
[----:B------:R0:W-:Y:S01]  /*202b0*/  STG.E.U16 desc[UR10][R22.64], R21 ;  /* 0x0000001516007986 */ /* 0x0001e2000c10150a */
[----:B------:R-:W-:-:S03]  /*202c0*/  LEA.HI.X.SX32 R9, R52, R37, 0x1, P0 ;  /* 0x0000002534097211 */ /* 0x000fc600000f0eff */
[C---:B------:R-:W-:Y:S01]  /*202d0*/  IMAD R52, R31.reuse, 0x2, R58 ;  /* 0x000000021f347824 */ /* 0x040fe200078e023a */
[----:B------:R1:W-:Y:S01]  /*202e0*/  STG.E.U16 desc[UR10][R28.64], R10 ;  /* 0x0000000a1c007986 */ /* 0x0003e2000c10150a */
[----:B0-----:R-:W-:Y:S02]  /*202f0*/  PRMT R23, R10, 0x7632, R23 ;  /* 0x000076320a177816 */ /* 0x001fe40000000017 */
        /* <DEDUP_REMOVED lines=11> */
[C---:B------:R-:W-:Y:S02]  /*203b0*/  LEA R38, R31.reuse, R30, 0x1 ;  /* 0x0000001e1f267211 */ /* 0x040fe400078e08ff */
[----:B------:R-:W-:Y:S02]  /*203c0*/  LEA R32, P0, R44, R137, 0x1 ;  /* 0x000000892c207211 */ /* 0x000fe400078008ff */
[----:B------:R-:W-:Y:S01]  /*203d0*/  PRMT R9, R236, 0x7632, R9 ;  /* 0x00007632ec097816 */ /* 0x000fe20000000009 */
        /* <DEDUP_REMOVED lines=8> */
[----:B------:R-:W-:Y:S01]  /*20460*/  IMAD R46, R31, 0x2, R44 ;  /* 0x000000021f2e7824 */ /* 0x000fe200078e022c */
[----:B------:R-:W-:-:S04]  /*20470*/  LEA R10, P0, R50, R137, 0x1 ;  /* 0x00000089320a7211 */ /* 0x000fc800078008ff */
[C---:B------:R-:W-:Y:S02]  /*20480*/  LEA R62, R31.reuse, R46, 0x1 ;  /* 0x0000002e1f3e7211 */ /* 0x040fe400078e08ff */
[----:B------:R-:W-:Y:S02]  /*20490*/  LEA.HI.X.SX32 R11, R50, R37, 0x1, P0 ;  /* 0x00000025320b7211 */ /* 0x000fe400000f0eff */
[C---:B------:R-:W-:Y:S01]  /*204a0*/  LEA R20, P0, R2.reuse, R137, 0x1 ;  /* 0x0000008902147211 */ /* 0x040fe200078008ff */
[C---:B------:R-:W-:Y:S01]  /*204b0*/  IMAD R50, R31.reuse, 0x2, R62 ;  /* 0x000000021f327824 */ /* 0x040fe200078e023e */
[----:B------:R-:W-:Y:S04]  /*204c0*/  STG.E.U16 desc[UR10][R32.64], R238 ;  /* 0x000000ee20007986 */ /* 0x000fe8000c10150a */
[----:B------:R0:W-:Y:S02]  /*204d0*/  STG.E.U16 desc[UR10][R8.64], R21 ;  /* 0x0000001508007986 */ /* 0x0001e4000c10150a */
[----:B0-----:R-:W-:Y:S01]  /*204e0*/  LEA.HI.X.SX32 R21, R2, R37, 0x1, P0 ;  /* 0x0000002502157211 */ /* 0x001fe200000f0eff */
[----:B------:R-:W-:-:S04]  /*204f0*/  IMAD R2, R31, 0x2, R50 ;  /* 0x000000021f027824 */ /* 0x000fc800078e0232 */
[----:B------:R-:W-:Y:S01]  /*20500*/  IMAD R32, R31, 0x2, R2 ;  /* 0x000000021f207824 */ /* 0x000fe200078e0202 */
[----:B------:R-:W-:-:S04]  /*20510*/  LEA R22, P0, R48, R137, 0x1 ;  /* 0x0000008930167211 */ /* 0x000fc800078008ff */
[C---:B------:R-:W-:Y:S02]  /*20520*/  LEA R68, R31.reuse, R32, 0x1 ;  /* 0x000000201f447211 */ /* 0x040fe400078e08ff */
[----:B------:R-:W-:Y:S02]  /*20530*/  LEA R28, P1, R56, R137, 0x1 ;  /* 0x00000089381c7211 */ /* 0x000fe400078208ff */
[-C--:B------:R-:W-:Y:S01]  /*20540*/  LEA.HI.X.SX32 R23, R48, R37.reuse, 0x1, P0 ;  /* 0x0000002530177211 */ /* 0x080fe200000f0eff */
[----:B------:R-:W-:Y:S01]  /*20550*/  IMAD R48, R31, 0x2, R68 ;  /* 0x000000021f307824 */ /* 0x000fe200078e0244 */
[----:B----4-:R-:W-:Y:S02]  /*20560*/  PRMT R9, R235, 0x7632, R9 ;  /* 0x00007632eb097816 */ /* 0x010fe40000000009 */
[----:B------:R-:W-:Y:S01]  /*20570*/  LEA.HI.X.SX32 R29, R56, R37, 0x1, P1 ;  /* 0x00000025381d7211 */ /* 0x000fe200008f0eff */
[----:B------:R-:W-:Y:S01]  /*20580*/  IMAD R56, R31, 0x2, R48 ;  /* 0x000000021f387824 */ /* 0x000fe200078e0230 */
[----:B------:R-:W-:Y:S01]  /*20590*/  LEA R8, P0, R0, R137, 0x1 ;  /* 0x0000008900087211 */ /* 0x000fe200078008ff */
[----:B------:R0:W-:Y:S04]  /*205a0*/  STG.E.U16 desc[UR10][R10.64], R235 ;  /* 0x000000eb0a007986 */ /* 0x0001e8000c10150a */
[----:B------:R1:W-:Y:S04]  /*205b0*/  STG.E.U16 desc[UR10][R20.64], R9 ;  /* 0x0000000914007986 */ /* 0x0003e8000c10150a */
[----:B---3--:R-:W-:Y:S01]  /*205c0*/  STG.E.U16 desc[UR10][R22.64], R249 ;  /* 0x000000f916007986 */ /* 0x008fe2000c10150a */
[----:B0-----:R-:W-:-:S02]  /*205d0*/  PRMT R11, R249, 0x7632, R11 ;  /* 0x00007632f90b7816 */ /* 0x001fc4000000000b */
[----:B-1----:R-:W-:Y:S01]  /*205e0*/  LEA.HI.X.SX32 R9, R0, R37, 0x1, P0 ;  /* 0x0000002500097211 */ /* 0x002fe200000f0eff */
[C---:B------:R-:W-:Y:S01]  /*205f0*/  IMAD R0, R31.reuse, 0x2, R56 ;  /* 0x000000021f007824 */ /* 0x040fe200078e0238 */
[C---:B------:R-:W-:Y:S01]  /*20600*/  LEA R10, P0, R36.reuse, R137, 0x1 ;  /* 0x00000089240a7211 */ /* 0x040fe200078008ff */
[----:B------:R0:W-:Y:S03]  /*20610*/  STG.E.U16 desc[UR10][R28.64], R11 ;  /* 0x0000000b1c007986 */ /* 0x0001e6000c10150a */
[----:B0-----:R-:W-:Y:S02]  /*20620*/  LEA.HI.X.SX32 R11, R36, R37, 0x1, P0 ;  /* 0x00000025240b7211 */ /* 0x001fe400000f0eff */
[----:B------:R-:W-:Y:S02]  /*20630*/  LEA R36, R31, R0, 0x1 ;  /* 0x000000001f247211 */ /* 0x000fe400078e08ff */
[----:B------:R-:W-:-:S03]  /*20640*/  LEA R20, P0, R34, R137, 0x1 ;  /* 0x0000008922147211 */ /* 0x000fc600078008ff */
[C---:B------:R-:W-:Y:S01]  /*20650*/  IMAD R70, R31.reuse, 0x2, R36 ;  /* 0x000000021f467824 */ /* 0x040fe200078e0224 */
[----:B------:R-:W-:Y:S02]  /*20660*/  LEA.HI.X.SX32 R21, R34, R37, 0x1, P0 ;  /* 0x0000002522157211 */ /* 0x000fe400000f0eff */
[----:B------:R-:W-:Y:S01]  /*20670*/  LEA R22, P0, R58, R137, 0x1 ;  /* 0x000000893a167211 */ /* 0x000fe200078008ff */
[----:B------:R-:W-:-:S03]  /*20680*/  IMAD R34, R31, 0x2, R70 ;  /* 0x000000021f227824 */ /* 0x000fc600078e0246 */
[----:B------:R-:W-:Y:S01]  /*20690*/  LEA.HI.X.SX32 R23, R58, R37, 0x1, P0 ;  /* 0x000000253a177211 */ /* 0x000fe200000f0eff */
[C---:B------:R-:W-:Y:S01]  /*206a0*/  IMAD R58, R31.reuse, 0x2, R34 ;  /* 0x000000021f3a7824 */ /* 0x040fe200078e0222 */
[C---:B------:R-:W-:Y:S01]  /*206b0*/  LEA R28, P0, R52.reuse, R137, 0x1 ;  /* 0x00000089341c7211 */ /* 0x040fe200078008ff */
[----:B------:R0:W-:Y:S03]  /*206c0*/  STG.E.U16 desc[UR10][R8.64], R204 ;  /* 0x000000cc08007986 */ /* 0x0001e6000c10150a */
[----:B------:R-:W-:Y:S02]  /*206d0*/  LEA R76, R31, R58, 0x1 ;  /* 0x0000003a1f4c7211 */ /* 0x000fe400078e08ff */
[----:B------:R-:W-:-:S03]  /*206e0*/  LEA.HI.X.SX32 R29, R52, R37, 0x1, P0 ;  /* 0x00000025341d7211 */ /* 0x000fc600000f0eff */
[----:B------:R-:W-:Y:S01]  /*206f0*/  IMAD R52, R31, 0x2, R76 ;  /* 0x000000021f347824 */ /* 0x000fe200078e024c */
[----:B0-----:R-:W-:Y:S02]  /*20700*/  PRMT R9, R204, 0x7632, R9 ;  /* 0x00007632cc097816 */ /* 0x001fe40000000009 */
[----:B------:R-:W-:-:S03]  /*20710*/  LEA R8, P0, R54, R137, 0x1 ;  /* 0x0000008936087211 */ /* 0x000fc600078008ff */
[----:B------:R0:W-:Y:S02]  /*20720*/  STG.E.U16 desc[UR10][R10.64], R9 ;  /* 0x000000090a007986 */ /* 0x0001e4000c10150a */
[----:B0-----:R-:W-:Y:S01]  /*20730*/  LEA.HI.X.SX32 R9, R54, R37, 0x1, P0 ;  /* 0x0000002536097211 */ /* 0x001fe200000f0eff */
[----:B------:R-:W-:Y:S01]  /*20740*/  IMAD R54, R31, 0x2, R52 ;  /* 0x000000021f367824 */ /* 0x000fe200078e0234 */
[----:B------:R-:W-:-:S03]  /*20750*/  PRMT R11, R205, 0x7632, R11 ;  /* 0x00007632cd0b7816 */ /* 0x000fc6000000000b */
[C---:B------:R-:W-:Y:S01]  /*20760*/  IMAD R78, R31.reuse, 0x2, R54 ;  /* 0x000000021f4e7824 */ /* 0x040fe200078e0236 */
[----:B------:R-:W-:Y:S01]  /*20770*/  LEA R10, P0, R30, R137, 0x1 ;  /* 0x000000891e0a7211 */ /* 0x000fe200078008ff */
[----:B------:R0:W-:Y:S03]  /*20780*/  STG.E.U16 desc[UR10][R20.64], R205 ;  /* 0x000000cd14007986 */ /* 0x0001e6000c10150a */
[----:B------:R-:W-:Y:S01]  /*20790*/  LEA R84, R31, R78, 0x1 ;  /* 0x0000004e1f547211 */ /* 0x000fe200078e08ff */
[----:B------:R1:W-:Y:S04]  /*207a0*/  STG.E.U16 desc[UR10][R22.64], R11 ;  /* 0x0000000b16007986 */ /* 0x0003e8000c10150a */
[----:B------:R-:W-:Y:S01]  /*207b0*/  STG.E.U16 desc[UR10][R28.64], R206 ;  /* 0x000000ce1c007986 */ /* 0x000fe2000c10150a */
[----:B0-----:R-:W-:-:S02]  /*207c0*/  PRMT R21, R206, 0x7632, R21 ;  /* 0x00007632ce157816 */ /* 0x001fc40000000015 */
[----:B------:R-:W-:Y:S02]  /*207d0*/  LEA R20, P1, R38, R137, 0x1 ;  /* 0x0000008926147211 */ /* 0x000fe400078208ff */
[----:B-1----:R-:W-:Y:S01]  /*207e0*/  LEA.HI.X.SX32 R11, R30, R37, 0x1, P0 ;  /* 0x000000251e0b7211 */ /* 0x002fe200000f0eff */
[----:B------:R-:W-:Y:S01]  /*207f0*/  IMAD R30, R31, 0x2, R84 ;  /* 0x000000021f1e7824 */ /* 0x000fe200078e0254 */
[----:B------:R0:W-:Y:S01]  /*20800*/  STG.E.U16 desc[UR10][R8.64], R21 ;  /* 0x0000001508007986 */ /* 0x0001e2000c10150a */
[----:B------:R-:W-:-:S04]  /*20810*/  LEA R22, P0, R60, R137, 0x1 ;  /* 0x000000893c167211 */ /* 0x000fc800078008ff */
[-C--:B------:R-:W-:Y:S02]  /*20820*/  LEA.HI.X.SX32 R23, R60, R37.reuse, 0x1, P0 ;  /* 0x000000253c177211 */ /* 0x080fe400000f0eff */
[----:B0-----:R-:W-:Y:S01]  /*20830*/  LEA.HI.X.SX32 R21, R38, R37, 0x1, P1 ;  /* 0x0000002526157211 */ /* 0x001fe200008f0eff */
[----:B------:R-:W-:Y:S01]  /*20840*/  IMAD R38, R31, 0x2, R30 ;  /* 0x000000021f267824 */ /* 0x000fe200078e021e */
[----:B------:R-:W-:Y:S02]  /*20850*/  PRMT R9, R207, 0x7632, R9 ;  /* 0x00007632cf097816 */ /* 0x000fe40000000009 */
[C---:B------:R-:W-:Y:S01]  /*20860*/  LEA R8, P0, R44.reuse, R137, 0x1 ;  /* 0x000000892c087211 */ /* 0x040fe200078008ff */
[----:B------:R-:W-:Y:S01]  /*20870*/  IMAD R60, R31, 0x2, R38 ;  /* 0x000000021f3c7824 */ /* 0x000fe200078e0226 */
[----:B------:R-:W-:Y:S04]  /*20880*/  STG.E.U16 desc[UR10][R10.64], R207 ;  /* 0x000000cf0a007986 */ /* 0x000fe8000c10150a */
[----:B------:R0:W-:Y:S02]  /*20890*/  STG.E.U16 desc[UR10][R20.64], R9 ;  /* 0x0000000914007986 */ /* 0x0001e4000c10150a */
[----:B0-----:R-:W-:-:S02]  /*208a0*/  LEA.HI.X.SX32 R9, R44, R37, 0x1, P0 ;  /* 0x000000252c097211 */ /* 0x001fc400000f0eff */
[C---:B------:R-:W-:Y:S02]  /*208b0*/  LEA R44, R31.reuse, R60, 0x1 ;  /* 0x0000003c1f2c7211 */ /* 0x040fe400078e08ff */
[----:B------:R-:W-:Y:S02]  /*208c0*/  LEA R28, P0, R46, R137, 0x1 ;  /* 0x000000892e1c7211 */ /* 0x000fe400078008ff */
[----:B------:R-:W-:Y:S01]  /*208d0*/  PRMT R11, R12, 0x7632, R11 ;  /* 0x000076320c0b7816 */ /* 0x000fe2000000000b */
        /* <DEDUP_REMOVED lines=9> */
[----:B------:R-:W-:Y:S02]  /*20970*/  LEA R96, R31, R62, 0x1 ;  /* 0x0000003e1f607211 */ /* 0x000fe400078e08ff */
[----:B------:R-:W-:-:S03]  /*20980*/  LEA.HI.X.SX32 R21, R50, R37, 0x1, P0 ;  /* 0x0000002532157211 */ /* 0x000fc600000f0eff */
[----:B------:R-:W-:-:S04]  /*20990*/  IMAD R50, R31, 0x2, R96 ;  /* 0x000000021f327824 */ /* 0x000fc800078e0260 */
[----:B------:R-:W-:Y:S01]  /*209a0*/  IMAD R98, R31, 0x2, R50 ;  /* 0x000000021f627824 */ /* 0x000fe200078e0232 */
[----:B------:R-:W-:-:S03]  /*209b0*/  LEA R22, P0, R2, R137, 0x1 ;  /* 0x0000008902167211 */ /* 0x000fc600078008ff */
[----:B------:R-:W-:Y:S01]  /*209c0*/  IMAD R104, R31, 0x2, R98 ;  /* 0x000000021f687824 */ /* 0x000fe200078e0262 */
[----:B------:R-:W-:Y:S02]  /*209d0*/  PRMT R9, R13, 0x7632, R9 ;  /* 0x000076320d097816 */ /* 0x000fe40000000009 */
[----:B------:R-:W-:Y:S02]  /*209e0*/  LEA R12, P1, R68, R137, 0x1 ;  /* 0x00000089440c7211 */ /* 0x000fe400078208ff */
[C---:B------:R-:W-:Y:S01]  /*209f0*/  LEA R106, R31.reuse, R104, 0x1 ;  /* 0x000000681f6a7211 */ /* 0x040fe200078e08ff */
[----:B------:R0:W-:Y:S01]  /*20a00*/  STG.E.U16 desc[UR10][R28.64], R13 ;  /* 0x0000000d1c007986 */ /* 0x0001e2000c10150a */
[----:B------:R-:W-:Y:S02]  /*20a10*/  LEA.HI.X.SX32 R23, R2, R37, 0x1, P0 ;  /* 0x0000002502177211 */ /* 0x000fe400000f0eff */
[----:B------:R-:W-:Y:S01]  /*20a20*/  LEA R8, P0, R32, R137, 0x1 ;  /* 0x0000008920087211 */ /* 0x000fe200078008ff */
[----:B------:R1:W-:Y:S01]  /*20a30*/  STG.E.U16 desc[UR10][R10.64], R9 ;  /* 0x000000090a007986 */ /* 0x0003e2000c10150a */
[----:B0-----:R-:W-:Y:S01]  /*20a40*/  LEA.HI.X.SX32 R13, R68, R37, 0x1, P1 ;  /* 0x00000025440d7211 */ /* 0x001fe200008f0eff */
[----:B------:R-:W-:Y:S01]  /*20a50*/  IMAD R68, R31, 0x2, R106 ;  /* 0x000000021f447824 */ /* 0x000fe200078e026a */
[----:B-1----:R-:W-:-:S02]  /*20a60*/  PRMT R11, R14, 0x7632, R11 ;  /* 0x000076320e0b7816 */ /* 0x002fc4000000000b */
[----:B------:R-:W-:Y:S01]  /*20a70*/  LEA.HI.X.SX32 R9, R32, R37, 0x1, P0 ;  /* 0x0000002520097211 */ /* 0x000fe200000f0eff */
[----:B------:R-:W-:Y:S01]  /*20a80*/  IMAD R108, R31, 0x2, R68 ;  /* 0x000000021f6c7824 */ /* 0x000fe200078e0244 */
[C---:B------:R-:W-:Y:S01]  /*20a90*/  LEA R10, P0, R48.reuse, R137, 0x1 ;  /* 0x00000089300a7211 */ /* 0x040fe200078008ff */
[----:B------:R-:W-:Y:S04]  /*20aa0*/  STG.E.U16 desc[UR10][R20.64], R14 ;  /* 0x0000000e14007986 */ /* 0x000fe8000c10150a */
[----:B------:R0:W-:Y:S01]  /*20ab0*/  STG.E.U16 desc[UR10][R22.64], R11 ;  /* 0x0000000b16007986 */ /* 0x0001e2000c10150a */
[----:B------:R-:W-:Y:S02]  /*20ac0*/  PRMT R2, R15, 0x7632, R2 ;  /* 0x000076320f027816 */ /* 0x000fe40000000002 */
[----:B0-----:R-:W-:Y:S01]  /*20ad0*/  LEA.HI.X.SX32 R11, R48, R37, 0x1, P0 ;  /* 0x00000025300b7211 */ /* 0x001fe200000f0eff */
[----:B------:R-:W-:Y:S01]  /*20ae0*/  IMAD R48, R31, 0x2, R108 ;  /* 0x000000021f307824 */ /* 0x000fe200078e026c */
[----:B------:R-:W-:-:S04]  /*20af0*/  LEA R20, P0, R56, R137, 0x1 ;  /* 0x0000008938147211 */ /* 0x000fc800078008ff */
[----:B------:R-:W-:Y:S02]  /*20b00*/  LEA.HI.X.SX32 R21, R56, R37, 0x1, P0 ;  /* 0x0000002538157211 */ /* 0x000fe400000f0eff */
[C---:B------:R-:W-:Y:S02]  /*20b10*/  LEA R56, R31.reuse, R48, 0x1 ;  /* 0x000000301f387211 */ /* 0x040fe400078e08ff */
[C---:B------:R-:W-:Y:S01]  /*20b20*/  LEA R22, P0, R0.reuse, R137, 0x1 ;  /* 0x0000008900167211 */ /* 0x040fe200078008ff */
[----:B------:R0:W-:Y:S02]  /*20b30*/  STG.E.U16 desc[UR10][R8.64], R15 ;  /* 0x0000000f08007986 */ /* 0x0001e4000c10150a */
[C---:B------:R-:W-:Y:S01]  /*20b40*/  IMAD R110, R31.reuse, 0x2, R56 ;  /* 0x000000021f6e7824 */ /* 0x040fe200078e0238 */
[----:B------:R-:W-:Y:S01]  /*20b50*/  LEA.HI.X.SX32 R23, R0, R37, 0x1, P0 ;  /* 0x0000002500177211 */ /* 0x000fe200000f0eff */
[----:B------:R-:W-:Y:S02]  /*20b60*/  STG.E.U16 desc[UR10][R12.64], R2 ;  /* 0x000000020c007986 */ /* 0x000fe4000c10150a */
[----:B------:R-:W-:-:S02]  /*20b70*/  IMAD R0, R31, 0x2, R110 ;  /* 0x000000021f007824 */ /* 0x000fc400078e026e */
[----:B------:R-:W-:Y:S01]  /*20b80*/  STG.E.U16 desc[UR10][R10.64], R4 ;  /* 0x000000040a007986 */ /* 0x000fe2000c10150a */
[----:B0-----:R-:W-:Y:S02]  /*20b90*/  PRMT R9, R4, 0x7632, R9 ;  /* 0x0000763204097816 */ /* 0x001fe40000000009 */
[----:B------:R-:W-:-:S03]  /*20ba0*/  LEA R8, P0, R36, R137, 0x1 ;  /* 0x0000008924087211 */ /* 0x000fc600078008ff */
[----:B------:R0:W-:Y:S02]  /*20bb0*/  STG.E.U16 desc[UR10][R20.64], R9 ;  /* 0x0000000914007986 */ /* 0x0001e4000c10150a */
[----:B0-----:R-:W-:Y:S01]  /*20bc0*/  LEA.HI.X.SX32 R9, R36, R37, 0x1, P0 ;  /* 0x0000002524097211 */ /* 0x001fe200000f0eff */
[----:B------:R-:W-:Y:S01]  /*20bd0*/  IMAD R36, R31, 0x2, R0 ;  /* 0x000000021f247824 */ /* 0x000fe200078e0200 */
[----:B------:R-:W-:-:S04]  /*20be0*/  LEA R12, P0, R70, R137, 0x1 ;  /* 0x00000089460c7211 */ /* 0x000fc800078008ff */
[----:B------:R-:W-:Y:S02]  /*20bf0*/  LEA R116, R31, R36, 0x1 ;  /* 0x000000241f747211 */ /* 0x000fe400078e08ff */
[----:B------:R-:W-:-:S03]  /*20c00*/  LEA.HI.X.SX32 R13, R70, R37, 0x1, P0 ;  /* 0x00000025460d7211 */ /* 0x000fc600000f0eff */
[----:B------:R-:W-:Y:S01]  /*20c10*/  IMAD R70, R31, 0x2, R116 ;  /* 0x000000021f467824 */ /* 0x000fe200078e0274 */
[----:B------:R-:W-:-:S03]  /*20c20*/  LEA R10, P0, R34, R137, 0x1 ;  /* 0x00000089220a7211 */ /* 0x000fc600078008ff */
[C---:B------:R-:W-:Y:S01]  /*20c30*/  IMAD R118, R31.reuse, 0x2, R70 ;  /* 0x000000021f767824 */ /* 0x040fe200078e0246 */
[----:B------:R-:W-:Y:S02]  /*20c40*/  LEA.HI.X.SX32 R11, R34, R37, 0x1, P0 ;  /* 0x00000025220b7211 */ /* 0x000fe400000f0eff */
[C---:B------:R-:W-:Y:S01]  /*20c50*/  LEA R14, P0, R58.reuse, R137, 0x1 ;  /* 0x000000893a0e7211 */ /* 0x040fe200078008ff */
[----:B------:R-:W-:Y:S01]  /*20c60*/  IMAD R124, R31, 0x2, R118 ;  /* 0x000000021f7c7824 */ /* 0x000fe200078e0276 */
[----:B------:R-:W-:Y:S01]  /*20c70*/  PRMT R2, R5, 0x7632, R2 ;  /* 0x0000763205027816 */ /* 0x000fe20000000002 */
[----:B------:R0:W-:Y:S01]  /*20c80*/  STG.E.U16 desc[UR10][R22.64], R5 ;  /* 0x0000000516007986 */ /* 0x0001e2000c10150a */
[----:B------:R-:W-:Y:S02]  /*20c90*/  LEA.HI.X.SX32 R15, R58, R37, 0x1, P0 ;  /* 0x000000253a0f7211 */ /* 0x000fe400000f0eff */
[----:B------:R-:W-:Y:S01]  /*20ca0*/  LEA R4, P0, R76, R137, 0x1 ;  /* 0x000000894c047211 */ /* 0x000fe200078008ff */
[----:B------:R-:W-:Y:S01]  /*20cb0*/  STG.E.U16 desc[UR10][R8.64], R2 ;  /* 0x0000000208007986 */ /* 0x000fe2000c10150a */
[----:B------:R-:W-:-:S03]  /*20cc0*/  LEA R126, R31, R124, 0x1 ;  /* 0x0000007c1f7e7211 */ /* 0x000fc600078e08ff */
[----:B------:R-:W-:Y:S01]  /*20cd0*/  STG.E.U16 desc[UR10][R12.64], R6 ;  /* 0x000000060c007986 */ /* 0x000fe2000c10150a */
[----:B0-----:R-:W-:-:S05]  /*20ce0*/  PRMT R5, R6, 0x7632, R5 ;  /* 0x0000763206057816 */ /* 0x001fca0000000005 */
[----:B------:R0:W-:Y:S02]  /*20cf0*/  STG.E.U16 desc[UR10][R10.64], R5 ;  /* 0x000000050a007986 */ /* 0x0001e4000c10150a */
[----:B0-----:R-:W-:Y:S01]  /*20d00*/  LEA.HI.X.SX32 R5, R76, R37, 0x1, P0 ;  /* 0x000000254c057211 */ /* 0x001fe200000f0eff */
[----:B------:R-:W-:-:S04]  /*20d10*/  IMAD R76, R31, 0x2, R126 ;  /* 0x000000021f4c7824 */ /* 0x000fc800078e027e */
[----:B------:R-:W-:-:S04]  /*20d20*/  IMAD R128, R31, 0x2, R76 ;  /* 0x000000021f807824 */ /* 0x000fc800078e024c */
[----:B------:R-:W-:-:S05]  /*20d30*/  IMAD R130, R31, 0x2, R128 ;  /* 0x000000021f827824 */ /* 0x000fca00078e0280 */
[----:B------:R-:W-:-:S05]  /*20d40*/  LEA R132, R31, R130, 0x1 ;  /* 0x000000821f847211 */ /* 0x000fca00078e08ff */
[----:B------:R-:W-:-:S04]  /*20d50*/  IMAD R134, R31, 0x2, R132 ;  /* 0x000000021f867824 */ /* 0x000fc800078e0284 */
[----:B------:R-:W-:Y:S01]  /*20d60*/  IMAD R136, R31, 0x2, R134 ;  /* 0x000000021f887824 */ /* 0x000fe200078e0286 */
[----:B------:R-:W-:-:S03]  /*20d70*/  LEA R20, P1, R30, R137, 0x1 ;  /* 0x000000891e147211 */ /* 0x000fc600078208ff */
[C---:B------:R-:W-:Y:S01]  /*20d80*/  IMAD R138, R31.reuse, 0x2, R136 ;  /* 0x000000021f8a7824 */ /* 0x040fe200078e0288 */
[----:B------:R-:W-:Y:S02]  /*20d90*/  LEA R8, P0, R52, R137, 0x1 ;  /* 0x0000008934087211 */ /* 0x000fe400078008ff */
[-C--:B------:R-:W-:Y:S02]  /*20da0*/  LEA.HI.X.SX32 R21, R30, R37.reuse, 0x1, P1 ;  /* 0x000000251e157211 */ /* 0x080fe400008f0eff */
[C---:B------:R-:W-:Y:S02]  /*20db0*/  LEA R30, R31.reuse, R138, 0x1 ;  /* 0x0000008a1f1e7211 */ /* 0x040fe400078e08ff */
[----:B------:R-:W-:Y:S02]  /*20dc0*/  LEA.HI.X.SX32 R9, R52, R37, 0x1, P0 ;  /* 0x0000002534097211 */ /* 0x000fe400000f0eff */
[----:B------:R-:W-:Y:S01]  /*20dd0*/  LEA R12, P0, R54, R137, 0x1 ;  /* 0x00000089360c7211 */ /* 0x000fe200078008ff */
[----:B------:R-:W-:-:S03]  /*20de0*/  IMAD R140, R31, 0x2, R30 ;  /* 0x000000021f8c7824 */ /* 0x000fc600078e021e */
[----:B------:R-:W-:Y:S02]  /*20df0*/  LEA.HI.X.SX32 R13, R54, R37, 0x1, P0 ;  /* 0x00000025360d7211 */ /* 0x000fe400000f0eff */
[C---:B------:R-:W-:Y:S01]  /*20e00*/  LEA R10, P0, R78.reuse, R137, 0x1 ;  /* 0x000000894e0a7211 */ /* 0x040fe200078008ff */
[----:B------:R-:W-:Y:S01]  /*20e10*/  IMAD R142, R31, 0x2, R140 ;  /* 0x000000021f8e7824 */ /* 0x000fe200078e028c */
[----:B------:R0:W-:Y:S01]  /*20e20*/  STG.E.U16 desc[UR10][R14.64], R7 ;  /* 0x000000070e007986 */ /* 0x0001e2000c10150a */
[----:B------:R-:W-:Y:S02]  /*20e30*/  PRMT R2, R7, 0x7632, R2 ;  /* 0x0000763207027816 */ /* 0x000fe40000000002 */
[----:B------:R-:W-:Y:S01]  /*20e40*/  LEA.HI.X.SX32 R11, R78, R37, 0x1, P0 ;  /* 0x000000254e0b7211 */ /* 0x000fe200000f0eff */
[----:B------:R-:W-:Y:S01]  /*20e50*/  IMAD R144, R31, 0x2, R142 ;  /* 0x000000021f907824 */ /* 0x000fe200078e028e */
[----:B------:R-:W-:Y:S01]  /*20e60*/  PRMT R6, R24, 0x7632, R6 ;  /* 0x0000763218067816 */ /* 0x000fe20000000006 */
[----:B------:R1:W-:Y:S01]  /*20e70*/  STG.E.U16 desc[UR10][R4.64], R2 ;  /* 0x0000000204007986 */ /* 0x0003e2000c10150a */
[----:B0-----:R-:W-:-:S02]  /*20e80*/  LEA R14, P0, R84, R137, 0x1 ;  /* 0x00000089540e7211 */ /* 0x001fc400078008ff */
[----:B------:R-:W-:Y:S02]  /*20e90*/  PRMT R7, R25, 0x7632, R7 ;  /* 0x0000763219077816 */ /* 0x000fe40000000007 */
[----:B------:R-:W-:Y:S01]  /*20ea0*/  LEA.HI.X.SX32 R15, R84, R37, 0x1, P0 ;  /* 0x00000025540f7211 */ /* 0x000fe200000f0eff */
[----:B------:R-:W-:Y:S01]  /*20eb0*/  STG.E.U16 desc[UR10][R8.64], R24 ;  /* 0x0000001808007986 */ /* 0x000fe2000c10150a */
[----:B------:R-:W-:-:S03]  /*20ec0*/  LEA R146, R31, R144, 0x1 ;  /* 0x000000901f927211 */ /* 0x000fc600078e08ff */
[----:B------:R0:W-:Y:S01]  /*20ed0*/  STG.E.U16 desc[UR10][R12.64], R6 ;  /* 0x000000060c007986 */ /* 0x0001e2000c10150a */
[----:B-1----:R-:W-:-:S03]  /*20ee0*/  PRMT R2, R26, 0x7632, R2 ;  /* 0x000076321a027816 */ /* 0x002fc60000000002 */
[----:B------:R-:W-:Y:S04]  /*20ef0*/  STG.E.U16 desc[UR10][R10.64], R25 ;  /* 0x000000190a007986 */ /* 0x000fe8000c10150a */
[----:B------:R-:W-:Y:S04]  /*20f00*/  STG.E.U16 desc[UR10][R14.64], R7 ;  /* 0x000000070e007986 */ /* 0x000fe8000c10150a */
[----:B------:R1:W-:Y:S01]  /*20f10*/  STG.E.U16 desc[UR10][R20.64], R26 ;  /* 0x0000001a14007986 */ /* 0x0003e2000c10150a */
[----:B0-----:R-:W-:Y:S01]  /*20f20*/  LEA R6, P1, R60, R137, 0x1 ;  /* 0x000000893c067211 */ /* 0x001fe200078208ff */
[----:B-1----:R-:W-:-:S04]  /*20f30*/  IMAD R26, R31, 0x2, R146 ;  /* 0x000000021f1a7824 */ /* 0x002fc800078e0292 */
[----:B------:R-:W-:-:S04]  /*20f40*/  IMAD R148, R31, 0x2, R26 ;  /* 0x000000021f947824 */ /* 0x000fc800078e021a */
[----:B------:R-:W-:Y:S01]  /*20f50*/  IMAD R150, R31, 0x2, R148 ;  /* 0x000000021f967824 */ /* 0x000fe200078e0294 */
[----:B------:R-:W-:-:S04]  /*20f60*/  LEA.HI.X.SX32 R7, R60, R37, 0x1, P1 ;  /* 0x000000253c077211 */ /* 0x000fc800008f0eff */
[C---:B------:R-:W-:Y:S02]  /*20f70*/  LEA R152, R31.reuse, R150, 0x1 ;  /* 0x000000961f987211 */ /* 0x040fe400078e08ff */
[-C--:B------:R-:W-:Y:S02]  /*20f80*/  LEA R8, P2, R44, R137.reuse, 0x1 ;  /* 0x000000892c087211 */ /* 0x080fe400078408ff */
[----:B------:R-:W-:Y:S01]  /*20f90*/  LEA R12, P1, R46, R137, 0x1 ;  /* 0x000000892e0c7211 */ /* 0x000fe200078208ff */
[C---:B------:R-:W-:Y:S01]  /*20fa0*/  IMAD R154, R31.reuse, 0x2, R152 ;  /* 0x000000021f9a7824 */ /* 0x040fe200078e0298 */
[-C--:B------:R-:W-:Y:S02]  /*20fb0*/  LEA.HI.X.SX32 R9, R44, R37.reuse, 0x1, P2 ;  /* 0x000000252c097211 */ /* 0x080fe400010f0eff */
[----:B------:R-:W-:Y:S01]  /*20fc0*/  LEA.HI.X.SX32 R13, R46, R37, 0x1, P1 ;  /* 0x000000252e0d7211 */ /* 0x000fe200008f0eff */
[----:B------:R-:W-:Y:S01]  /*20fd0*/  IMAD R156, R31, 0x2, R154 ;  /* 0x000000021f9c7824 */ /* 0x000fe200078e029a */
[----:B------:R-:W-:-:S02]  /*20fe0*/  LEA R14, P2, R62, R137, 0x1 ;  /* 0x000000893e0e7211 */ /* 0x000fc400078408ff */
[----:B------:R-:W-:Y:S02]  /*20ff0*/  LEA R22, P1, R50, R137, 0x1 ;  /* 0x0000008932167211 */ /* 0x000fe400078208ff */
[-C--:B------:R-:W-:Y:S02]  /*21000*/  LEA.HI.X.SX32 R15, R62, R37.reuse, 0x1, P2 ;  /* 0x000000253e0f7211 */ /* 0x080fe400010f0eff */
[----:B------:R-:W-:Y:S02]  /*21010*/  LEA.HI.X.SX32 R23, R50, R37, 0x1, P1 ;  /* 0x0000002532177211 */ /* 0x000fe400008f0eff */
[-C--:B------:R-:W-:Y:S02]  /*21020*/  LEA R24, P2, R98, R137.reuse, 0x1 ;  /* 0x0000008962187211 */ /* 0x080fe400078408ff */
[----:B------:R-:W-:Y:S02]  /*21030*/  LEA R32, P1, R106, R137, 0x1 ;  /* 0x000000896a207211 */ /* 0x000fe400078208ff */
[----:B------:R-:W-:-:S02]  /*21040*/  LEA R158, R31, R156, 0x1 ;  /* 0x0000009c1f9e7211 */ /* 0x000fc400078e08ff */
[-C--:B------:R-:W-:Y:S02]  /*21050*/  LEA.HI.X.SX32 R25, R98, R37.reuse, 0x1, P2 ;  /* 0x0000002562197211 */ /* 0x080fe400010f0eff */
[----:B------:R-:W-:Y:S01]  /*21060*/  LEA.HI.X.SX32 R33, R106, R37, 0x1, P1 ;  /* 0x000000256a217211 */ /* 0x000fe200008f0eff */
[C---:B------:R-:W-:Y:S01]  /*21070*/  IMAD R160, R31.reuse, 0x2, R158 ;  /* 0x000000021fa07824 */ /* 0x040fe200078e029e */
[-C--:B------:R-:W-:Y:S02]  /*21080*/  LEA R34, P2, R68, R137.reuse, 0x1 ;  /* 0x0000008944227211 */ /* 0x080fe400078408ff */
[-C--:B------:R-:W-:Y:S02]  /*21090*/  LEA R44, P1, R48, R137.reuse, 0x1 ;  /* 0x00000089302c7211 */ /* 0x080fe400078208ff */
[----:B------:R-:W-:Y:S01]  /*210a0*/  LEA R4, P0, R38, R137, 0x1 ;  /* 0x0000008926047211 */ /* 0x000fe200078008ff */
[----:B------:R-:W-:Y:S01]  /*210b0*/  IMAD R162, R31, 0x2, R160 ;  /* 0x000000021fa27824 */ /* 0x000fe200078e02a0 */
[----:B------:R-:W-:-:S02]  /*210c0*/  LEA.HI.X.SX32 R35, R68, R37, 0x1, P2 ;  /* 0x0000002544237211 */ /* 0x000fc400010f0eff */
[----:B------:R-:W-:Y:S02]  /*210d0*/  LEA.HI.X.SX32 R45, R48, R37, 0x1, P1 ;  /* 0x00000025302d7211 */ /* 0x000fe400008f0eff */
[-C--:B------:R-:W-:Y:S02]  /*210e0*/  LEA R46, P2, R56, R137.reuse, 0x1 ;  /* 0x00000089382e7211 */ /* 0x080fe400078408ff */
[----:B------:R-:W-:Y:S02]  /*210f0*/  LEA R50, P1, R0, R137, 0x1 ;  /* 0x0000008900327211 */ /* 0x000fe400078208ff */
[----:B------:R-:W-:Y:S02]  /*21100*/  LEA.HI.X.SX32 R5, R38, R37, 0x1, P0 ;  /* 0x0000002526057211 */ /* 0x000fe400000f0eff */
[----:B------:R-:W-:Y:S02]  /*21110*/  LEA R10, P0, R86, R137, 0x1 ;  /* 0x00000089560a7211 */ /* 0x000fe400078008ff */
[----:B------:R-:W-:-:S02]  /*21120*/  LEA.HI.X.SX32 R47, R56, R37, 0x1, P2 ;  /* 0x00000025382f7211 */ /* 0x000fc400010f0eff */
[----:B------:R-:W-:Y:S02]  /*21130*/  LEA.HI.X.SX32 R51, R0, R37, 0x1, P1 ;  /* 0x0000002500337211 */ /* 0x000fe400008f0eff */
[----:B------:R-:W-:Y:S02]  /*21140*/  LEA R52, P2, R36, R137, 0x1 ;  /* 0x0000008924347211 */ /* 0x000fe400078408ff */
[C---:B------:R-:W-:Y:S02]  /*21150*/  LEA R0, R31.reuse, R162, 0x1 ;  /* 0x000000a21f007211 */ /* 0x040fe400078e08ff */
[----:B------:R-:W-:Y:S02]  /*21160*/  LEA.HI.X.SX32 R11, R86, R37, 0x1, P0 ;  /* 0x00000025560b7211 */ /* 0x000fe400000f0eff */
[----:B------:R-:W-:Y:S02]  /*21170*/  LEA R20, P0, R96, R137, 0x1 ;  /* 0x0000008960147211 */ /* 0x000fe400078008ff */
[-C--:B------:R-:W-:Y:S01]  /*21180*/  LEA.HI.X.SX32 R53, R36, R37.reuse, 0x1, P2 ;  /* 0x0000002524357211 */ /* 0x080fe200010f0eff */
[----:B------:R-:W-:Y:S01]  /*21190*/  IMAD R36, R31, 0x2, R0 ;  /* 0x000000021f247824 */ /* 0x000fe200078e0200 */
[----:B------:R-:W-:-:S02]  /*211a0*/  LEA.HI.X.SX32 R21, R96, R37, 0x1, P0 ;  /* 0x0000002560157211 */ /* 0x000fc400000f0eff */
[----:B------:R-:W-:Y:S01]  /*211b0*/  LEA R28, P0, R104, R137, 0x1 ;  /* 0x00000089681c7211 */ /* 0x000fe200078008ff */
[----:B------:R-:W-:-:S03]  /*211c0*/  IMAD R164, R31, 0x2, R36 ;  /* 0x000000021fa47824 */ /* 0x000fc600078e0224 */
[----:B------:R-:W-:Y:S02]  /*211d0*/  LEA.HI.X.SX32 R29, R104, R37, 0x1, P0 ;  /* 0x00000025681d7211 */ /* 0x000fe400000f0eff */
[C---:B------:R-:W-:Y:S02]  /*211e0*/  LEA R38, P0, R108.reuse, R137, 0x1 ;  /* 0x000000896c267211 */ /* 0x040fe400078008ff */
[----:B------:R-:W-:Y:S02]  /*211f0*/  LEA R166, R31, R164, 0x1 ;  /* 0x000000a41fa67211 */ /* 0x000fe400078e08ff */
[----:B------:R-:W-:Y:S02]  /*21200*/  LEA.HI.X.SX32 R39, R108, R37, 0x1, P0 ;  /* 0x000000256c277211 */ /* 0x000fe400000f0eff */
[-C--:B------:R-:W-:Y:S02]  /*21210*/  LEA R48, P0, R110, R137.reuse, 0x1 ;  /* 0x000000896e307211 */ /* 0x080fe400078008ff */
[----:B------:R-:W-:-:S02]  /*21220*/  LEA R56, P1, R70, R137, 0x1 ;  /* 0x0000008946387211 */ /* 0x000fc400078208ff */
[----:B------:R-:W-:Y:S01]  /*21230*/  LEA R58, P2, R118, R137, 0x1 ;  /* 0x00000089763a7211 */ /* 0x000fe200078408ff */
[C---:B------:R-:W-:Y:S01]  /*21240*/  IMAD R168, R31.reuse, 0x2, R166 ;  /* 0x000000021fa87824 */ /* 0x040fe200078e02a6 */
[-C--:B------:R-:W-:Y:S02]  /*21250*/  LEA.HI.X.SX32 R49, R110, R37.reuse, 0x1, P0 ;  /* 0x000000256e317211 */ /* 0x080fe400000f0eff */
[-C--:B------:R-:W-:Y:S02]  /*21260*/  LEA.HI.X.SX32 R57, R70, R37.reuse, 0x1, P1 ;  /* 0x0000002546397211 */ /* 0x080fe400008f0eff */
[----:B------:R-:W-:Y:S01]  /*21270*/  LEA.HI.X.SX32 R59, R118, R37, 0x1, P2 ;  /* 0x00000025763b7211 */ /* 0x000fe200010f0eff */
[----:B------:R-:W-:Y:S01]  /*21280*/  IMAD R170, R31, 0x2, R168 ;  /* 0x000000021faa7824 */ /* 0x000fe200078e02a8 */
[-C--:B------:R-:W-:Y:S02]  /*21290*/  LEA R54, P0, R116, R137.reuse, 0x1 ;  /* 0x0000008974367211 */ /* 0x080fe400078008ff */
[----:B------:R-:W-:-:S02]  /*212a0*/  LEA R62, P1, R126, R137, 0x1 ;  /* 0x000000897e3e7211 */ /* 0x000fc400078208ff */
[----:B------:R-:W-:Y:S02]  /*212b0*/  LEA R68, P2, R76, R137, 0x1 ;  /* 0x000000894c447211 */ /* 0x000fe400078408ff */
[-C--:B------:R-:W-:Y:S02]  /*212c0*/  LEA.HI.X.SX32 R55, R116, R37.reuse, 0x1, P0 ;  /* 0x0000002574377211 */ /* 0x080fe400000f0eff */
[-C--:B------:R-:W-:Y:S02]  /*212d0*/  LEA.HI.X.SX32 R63, R126, R37.reuse, 0x1, P1 ;  /* 0x000000257e3f7211 */ /* 0x080fe400008f0eff */
[----:B------:R-:W-:Y:S02]  /*212e0*/  LEA.HI.X.SX32 R69, R76, R37, 0x1, P2 ;  /* 0x000000254c457211 */ /* 0x000fe400010f0eff */
[-C--:B------:R-:W-:Y:S02]  /*212f0*/  LEA R60, P0, R124, R137.reuse, 0x1 ;  /* 0x000000897c3c7211 */ /* 0x080fe400078008ff */
[----:B------:R-:W-:-:S02]  /*21300*/  LEA R76, P1, R130, R137, 0x1 ;  /* 0x00000089824c7211 */ /* 0x000fc400078208ff */
[C---:B------:R-:W-:Y:S02]  /*21310*/  LEA R172, R31.reuse, R170, 0x1 ;  /* 0x000000aa1fac7211 */ /* 0x040fe400078e08ff */
[-C--:B------:R-:W-:Y:S02]  /*21320*/  LEA.HI.X.SX32 R61, R124, R37.reuse, 0x1, P0 ;  /* 0x000000257c3d7211 */ /* 0x080fe400000f0eff */
[----:B------:R-:W-:Y:S01]  /*21330*/  LEA.HI.X.SX32 R77, R130, R37, 0x1, P1 ;  /* 0x00000025824d7211 */ /* 0x000fe200008f0eff */
[----:B------:R-:W-:Y:S01]  /*21340*/  IMAD R174, R31, 0x2, R172 ;  /* 0x000000021fae7824 */ /* 0x000fe200078e02ac */
[-C--:B------:R-:W-:Y:S02]  /*21350*/  LEA R70, P0, R128, R137.reuse, 0x1 ;  /* 0x0000008980467211 */ /* 0x080fe400078008ff */
[-C--:B------:R-:W-:Y:S02]  /*21360*/  LEA R86, P1, R136, R137.reuse, 0x1 ;  /* 0x0000008988567211 */ /* 0x080fe400078208ff */
[----:B------:R-:W-:-:S02]  /*21370*/  LEA R78, P2, R132, R137, 0x1 ;  /* 0x00000089844e7211 */ /* 0x000fc400078408ff */
[-C--:B------:R-:W-:Y:S02]  /*21380*/  LEA.HI.X.SX32 R71, R128, R37.reuse, 0x1, P0 ;  /* 0x0000002580477211 */ /* 0x080fe400000f0eff */
[----:B------:R-:W-:Y:S01]  /*21390*/  LEA.HI.X.SX32 R87, R136, R37, 0x1, P1 ;  /* 0x0000002588577211 */ /* 0x000fe200008f0eff */
[----:B------:R-:W-:Y:S01]  /*213a0*/  IMAD R136, R31, 0x2, R174 ;  /* 0x000000021f887824 */ /* 0x000fe200078e02ae */
[----:B------:R-:W-:Y:S02]  /*213b0*/  LEA R84, P0, R134, R137, 0x1 ;  /* 0x0000008986547211 */ /* 0x000fe400078008ff */
[----:B------:R-:W-:Y:S02]  /*213c0*/  LEA.HI.X.SX32 R79, R132, R37, 0x1, P2 ;  /* 0x00000025844f7211 */ /* 0x000fe400010f0eff */
[----:B------:R-:W-:Y:S02]  /*213d0*/  LEA R96, P2, R138, R137, 0x1 ;  /* 0x000000898a607211 */ /* 0x000fe400078408ff */
[----:B------:R-:W-:-:S02]  /*213e0*/  LEA.HI.X.SX32 R85, R134, R37, 0x1, P0 ;  /* 0x0000002586557211 */ /* 0x000fc400000f0eff */
        /* <DEDUP_REMOVED lines=10> */
[----:B------:R-:W-:-:S05]  /*21490*/  LEA R26, R31, R178, 0x1 ;  /* 0x000000b21f1a7211 */ /* 0x000fca00078e08ff */
[----:B------:R-:W-:Y:S01]  /*214a0*/  IMAD R180, R31, 0x2, R26 ;  /* 0x000000021fb47824 */ /* 0x000fe200078e021a */
[----:B------:R-:W-:-:S03]  /*214b0*/  LEA R108, P0, R144, R137, 0x1 ;  /* 0x00000089906c7211 */ /* 0x000fc600078008ff */
[C---:B------:R-:W-:Y:S01]  /*214c0*/  IMAD R182, R31.reuse, 0x2, R180 ;  /* 0x000000021fb67824 */ /* 0x040fe200078e02b4 */
[-C--:B------:R-:W-:Y:S02]  /*214d0*/  LEA R126, P2, R152, R137.reuse, 0x1 ;  /* 0x00000089987e7211 */ /* 0x080fe400078408ff */
[----:B------:R-:W-:Y:S02]  /*214e0*/  LEA R104, P1, R140, R137, 0x1 ;  /* 0x000000898c687211 */ /* 0x000fe400078208ff */
[C---:B------:R-:W-:Y:S02]  /*214f0*/  LEA R184, R31.reuse, R182, 0x1 ;  /* 0x000000b61fb87211 */ /* 0x040fe400078e08ff */
[----:B------:R-:W-:Y:S02]  /*21500*/  LEA.HI.X.SX32 R109, R144, R37, 0x1, P0 ;  /* 0x00000025906d7211 */ /* 0x000fe400000f0eff */
[----:B------:R-:W-:Y:S02]  /*21510*/  LEA R118, P0, R148, R137, 0x1 ;  /* 0x0000008994767211 */ /* 0x000fe400078008ff */
[----:B------:R-:W-:Y:S01]  /*21520*/  LEA.HI.X.SX32 R127, R152, R37, 0x1, P2 ;  /* 0x00000025987f7211 */ /* 0x000fe200010f0eff */
[----:B------:R-:W-:Y:S01]  /*21530*/  IMAD R186, R31, 0x2, R184 ;  /* 0x000000021fba7824 */ /* 0x000fe200078e02b8 */
[----:B------:R-:W-:-:S02]  /*21540*/  LEA R132, P2, R158, R137, 0x1 ;  /* 0x000000899e847211 */ /* 0x000fc400078408ff */
[----:B------:R-:W-:Y:S02]  /*21550*/  LEA.HI.X.SX32 R105, R140, R37, 0x1, P1 ;  /* 0x000000258c697211 */ /* 0x000fe400008f0eff */
[----:B------:R-:W-:Y:S02]  /*21560*/  LEA R110, P1, R146, R137, 0x1 ;  /* 0x00000089926e7211 */ /* 0x000fe400078208ff */
[----:B------:R-:W-:Y:S01]  /*21570*/  LEA.HI.X.SX32 R119, R148, R37, 0x1, P0 ;  /* 0x0000002594777211 */ /* 0x000fe200000f0eff */
[----:B------:R-:W-:Y:S01]  /*21580*/  IMAD R188, R31, 0x2, R186 ;  /* 0x000000021fbc7824 */ /* 0x000fe200078e02ba */
[----:B------:R-:W-:Y:S02]  /*21590*/  LEA R128, P0, R154, R137, 0x1 ;  /* 0x000000899a807211 */ /* 0x000fe400078008ff */
[----:B------:R-:W-:Y:S02]  /*215a0*/  LEA.HI.X.SX32 R133, R158, R37, 0x1, P2 ;  /* 0x000000259e857211 */ /* 0x000fe400010f0eff */
[----:B------:R-:W-:-:S02]  /*215b0*/  LEA R140, P2, R0, R137, 0x1 ;  /* 0x00000089008c7211 */ /* 0x000fc400078408ff */
[----:B------:R-:W-:Y:S02]  /*215c0*/  LEA.HI.X.SX32 R111, R146, R37, 0x1, P1 ;  /* 0x00000025926f7211 */ /* 0x000fe400008f0eff */
[----:B------:R-:W-:Y:S02]  /*215d0*/  LEA R124, P1, R150, R137, 0x1 ;  /* 0x00000089967c7211 */ /* 0x000fe400078208ff */
[----:B------:R-:W-:Y:S02]  /*215e0*/  LEA.HI.X.SX32 R129, R154, R37, 0x1, P0 ;  /* 0x000000259a817211 */ /* 0x000fe400000f0eff */
[----:B------:R-:W-:Y:S02]  /*215f0*/  LEA R134, P0, R160, R137, 0x1 ;  /* 0x00000089a0867211 */ /* 0x000fe400078008ff */
[----:B------:R-:W-:Y:S02]  /*21600*/  LEA.HI.X.SX32 R141, R0, R37, 0x1, P2 ;  /* 0x00000025008d7211 */ /* 0x000fe400010f0eff */
[----:B------:R-:W-:-:S02]  /*21610*/  LEA R0, R31, R188, 0x1 ;  /* 0x000000bc1f007211 */ /* 0x000fc400078e08ff */
[----:B------:R-:W-:Y:S02]  /*21620*/  LEA.HI.X.SX32 R125, R150, R37, 0x1, P1 ;  /* 0x00000025967d7211 */ /* 0x000fe400008f0eff */
[----:B------:R-:W-:Y:S02]  /*21630*/  LEA R130, P1, R156, R137, 0x1 ;  /* 0x000000899c827211 */ /* 0x000fe400078208ff */
[----:B------:R-:W-:Y:S01]  /*21640*/  LEA.HI.X.SX32 R135, R160, R37, 0x1, P0 ;  /* 0x00000025a0877211 */ /* 0x000fe200000f0eff */
[----:B------:R-:W-:Y:S01]  /*21650*/  IMAD R190, R31, 0x2, R0 ;  /* 0x000000021fbe7824 */ /* 0x000fe200078e0200 */
[----:B------:R-:W-:Y:S02]  /*21660*/  LEA R142, P0, R36, R137, 0x1 ;  /* 0x00000089248e7211 */ /* 0x000fe400078008ff */
[----:B------:R-:W-:Y:S02]  /*21670*/  LEA.HI.X.SX32 R131, R156, R37, 0x1, P1 ;  /* 0x000000259c837211 */ /* 0x000fe400008f0eff */
[----:B------:R-:W-:-:S02]  /*21680*/  LEA R138, P1, R162, R137, 0x1 ;  /* 0x00000089a28a7211 */ /* 0x000fc400078208ff */
[-C--:B------:R-:W-:Y:S01]  /*21690*/  LEA.HI.X.SX32 R143, R36, R37.reuse, 0x1, P0 ;  /* 0x00000025248f7211 */ /* 0x080fe200000f0eff */
[C---:B------:R-:W-:Y:S01]  /*216a0*/  IMAD R36, R31.reuse, 0x2, R190 ;  /* 0x000000021f247824 */ /* 0x040fe200078e02be */
[----:B------:R-:W-:Y:S02]  /*216b0*/  LEA.HI.X.SX32 R139, R162, R37, 0x1, P1 ;  /* 0x00000025a28b7211 */ /* 0x000fe400008f0eff */
[-C--:B------:R-:W-:Y:S02]  /*216c0*/  LEA R144, P1, R164, R137.reuse, 0x1 ;  /* 0x00000089a4907211 */ /* 0x080fe400078208ff */
[C---:B------:R-:W-:Y:S02]  /*216d0*/  LEA R192, R31.reuse, R36, 0x1 ;  /* 0x000000241fc07211 */ /* 0x040fe400078e08ff */
[----:B------:R-:W-:Y:S02]  /*216e0*/  LEA R146, P2, R166, R137, 0x1 ;  /* 0x00000089a6927211 */ /* 0x000fe400078408ff */
[----:B------:R-:W-:Y:S01]  /*216f0*/  LEA.HI.X.SX32 R145, R164, R37, 0x1, P1 ;  /* 0x00000025a4917211 */ /* 0x000fe200008f0eff */
[----:B------:R-:W-:Y:S01]  /*21700*/  IMAD R194, R31, 0x2, R192 ;  /* 0x000000021fc27824 */ /* 0x000fe200078e02c0 */
[----:B------:R-:W-:-:S02]  /*21710*/  LEA R150, P1, R170, R137, 0x1 ;  /* 0x00000089aa967211 */ /* 0x000fc400078208ff */
[----:B------:R-:W-:Y:S01]  /*21720*/  LEA.HI.X.SX32 R147, R166, R37, 0x1, P2 ;  /* 0x00000025a6937211 */ /* 0x000fe200010f0eff */
[----:B------:R-:W-:Y:S01]  /*21730*/  IMAD R198, R31, 0x2, R194 ;  /* 0x000000021fc67824 */ /* 0x000fe200078e02c2 */
[----:B------:R-:W-:Y:S02]  /*21740*/  LEA R152, P2, R172, R137, 0x1 ;  /* 0x00000089ac987211 */ /* 0x000fe400078408ff */
[----:B------:R-:W-:Y:S02]  /*21750*/  LEA.HI.X.SX32 R151, R170, R37, 0x1, P1 ;  /* 0x00000025aa977211 */ /* 0x000fe400008f0eff */
[----:B------:R-:W-:Y:S02]  /*21760*/  LEA R156, P1, R136, R137, 0x1 ;  /* 0x00000089889c7211 */ /* 0x000fe400078208ff */
[----:B------:R-:W-:Y:S02]  /*21770*/  LEA.HI.X.SX32 R153, R172, R37, 0x1, P2 ;  /* 0x00000025ac997211 */ /* 0x000fe400010f0eff */
[----:B------:R-:W-:-:S02]  /*21780*/  LEA R148, P0, R168, R137, 0x1 ;  /* 0x00000089a8947211 */ /* 0x000fc400078008ff */
[----:B------:R-:W-:Y:S02]  /*21790*/  LEA R158, P2, R176, R137, 0x1 ;  /* 0x00000089b09e7211 */ /* 0x000fe400078408ff */
[-C--:B------:R-:W-:Y:S02]  /*217a0*/  LEA.HI.X.SX32 R157, R136, R37.reuse, 0x1, P1 ;  /* 0x00000025889d7211 */ /* 0x080fe400008f0eff */
[C---:B------:R-:W-:Y:S02]  /*217b0*/  LEA R136, R31.reuse, R198, 0x1 ;  /* 0x000000c61f887211 */ /* 0x040fe400078e08ff */
[-C--:B------:R-:W-:Y:S02]  /*217c0*/  LEA.HI.X.SX32 R149, R168, R37.reuse, 0x1, P0 ;  /* 0x00000025a8957211 */ /* 0x080fe400000f0eff */
[----:B------:R-:W-:Y:S01]  /*217d0*/  LEA.HI.X.SX32 R159, R176, R37, 0x1, P2 ;  /* 0x00000025b09f7211 */ /* 0x000fe200010f0eff */
[----:B------:R-:W-:Y:S01]  /*217e0*/  IMAD R200, R31, 0x2, R136 ;  /* 0x000000021fc87824 */ /* 0x000fe200078e0288 */
[----:B------:R-:W-:-:S02]  /*217f0*/  LEA R154, P0, R174, R137, 0x1 ;  /* 0x00000089ae9a7211 */ /* 0x000fc400078008ff */
[----:B------:R-:W-:Y:S02]  /*21800*/  LEA R164, P2, R26, R137, 0x1 ;  /* 0x000000891aa47211 */ /* 0x000fe400078408ff */
[-C--:B------:R-:W-:Y:S02]  /*21810*/  LEA.HI.X.SX32 R155, R174, R37.reuse, 0x1, P0 ;  /* 0x00000025ae9b7211 */ /* 0x080fe400000f0eff */
[----:B------:R-:W-:Y:S01]  /*21820*/  LEA.HI.X.SX32 R165, R26, R37, 0x1, P2 ;  /* 0x000000251aa57211 */ /* 0x000fe200010f0eff */
[----:B------:R-:W-:Y:S01]  /*21830*/  IMAD R26, R31, 0x2, R200 ;  /* 0x000000021f1a7824 */ /* 0x000fe200078e02c8 */
[----:B------:R-:W-:-:S04]  /*21840*/  LEA R160, P0, R30, R137, 0x1 ;  /* 0x000000891ea07211 */ /* 0x000fc800078008ff */
[----:B------:R-:W-:Y:S02]  /*21850*/  LEA.HI.X.SX32 R161, R30, R37, 0x1, P0 ;  /* 0x000000251ea17211 */ /* 0x000fe400000f0eff */
[C---:B------:R-:W-:Y:S02]  /*21860*/  LEA R30, R31.reuse, R26, 0x1 ;  /* 0x0000001a1f1e7211 */ /* 0x040fe400078e08ff */
[-C--:B------:R-:W-:Y:S02]  /*21870*/  LEA R162, P1, R178, R137.reuse, 0x1 ;  /* 0x00000089b2a27211 */ /* 0x080fe400078208ff */
[----:B------:R-:W-:Y:S01]  /*21880*/  LEA R170, P2, R184, R137, 0x1 ;  /* 0x00000089b8aa7211 */ /* 0x000fe200078408ff */
[C---:B------:R-:W-:Y:S01]  /*21890*/  IMAD R204, R31.reuse, 0x2, R30 ;  /* 0x000000021fcc7824 */ /* 0x040fe200078e021e */
[----:B------:R-:W-:Y:S02]  /*218a0*/  LEA.HI.X.SX32 R163, R178, R37, 0x1, P1 ;  /* 0x00000025b2a37211 */ /* 0x000fe400008f0eff */
[----:B------:R-:W-:Y:S01]  /*218b0*/  LEA R168, P1, R182, R137, 0x1 ;  /* 0x00000089b6a87211 */ /* 0x000fe200078208ff */
[----:B------:R-:W-:Y:S01]  /*218c0*/  IMAD R206, R31, 0x2, R204 ;  /* 0x000000021fce7824 */ /* 0x000fe200078e02cc */
[----:B------:R-:W-:-:S02]  /*218d0*/  LEA.HI.X.SX32 R171, R184, R37, 0x1, P2 ;  /* 0x00000025b8ab7211 */ /* 0x000fc400010f0eff */
[----:B------:R-:W-:Y:S02]  /*218e0*/  LEA R176, P2, R0, R137, 0x1 ;  /* 0x0000008900b07211 */ /* 0x000fe400078408ff */
[----:B------:R-:W-:Y:S02]  /*218f0*/  LEA.HI.X.SX32 R169, R182, R37, 0x1, P1 ;  /* 0x00000025b6a97211 */ /* 0x000fe400008f0eff */
[-C--:B------:R-:W-:Y:S02]  /*21900*/  LEA R166, P0, R180, R137.reuse, 0x1 ;  /* 0x00000089b4a67211 */ /* 0x080fe400078008ff */
[----:B------:R-:W-:Y:S02]  /*21910*/  LEA R174, P1, R188, R137, 0x1 ;  /* 0x00000089bcae7211 */ /* 0x000fe400078208ff */
[----:B------:R-:W-:Y:S02]  /*21920*/  LEA.HI.X.SX32 R177, R0, R37, 0x1, P2 ;  /* 0x0000002500b17211 */ /* 0x000fe400010f0eff */
[----:B------:R-:W-:-:S02]  /*21930*/  LEA R0, R31, R206, 0x1 ;  /* 0x000000ce1f007211 */ /* 0x000fc400078e08ff */
[-C--:B------:R-:W-:Y:S02]  /*21940*/  LEA.HI.X.SX32 R167, R180, R37.reuse, 0x1, P0 ;  /* 0x00000025b4a77211 */ /* 0x080fe400000f0eff */
[----:B------:R-:W-:Y:S01]  /*21950*/  LEA.HI.X.SX32 R175, R188, R37, 0x1, P1 ;  /* 0x00000025bcaf7211 */ /* 0x000fe200008f0eff */
[C---:B------:R-:W-:Y:S01]  /*21960*/  IMAD R210, R31.reuse, 0x2, R0 ;  /* 0x000000021fd27824 */ /* 0x040fe200078e0200 */
[-C--:B------:R-:W-:Y:S02]  /*21970*/  LEA R180, P1, R36, R137.reuse, 0x1 ;  /* 0x0000008924b47211 */ /* 0x080fe400078208ff */
[----:B------:R-:W-:Y:S02]  /*21980*/  LEA R182, P2, R192, R137, 0x1 ;  /* 0x00000089c0b67211 */ /* 0x000fe400078408ff */
[----:B------:R-:W-:Y:S01]  /*21990*/  LEA.HI.X.SX32 R181, R36, R37, 0x1, P1 ;  /* 0x0000002524b57211 */ /* 0x000fe200008f0eff */
[----:B------:R-:W-:Y:S01]  /*219a0*/  IMAD R36, R31, 0x2, R210 ;  /* 0x000000021f247824 */ /* 0x000fe200078e02d2 */
[----:B------:R-:W-:-:S02]  /*219b0*/  LEA R172, P0, R186, R137, 0x1 ;  /* 0x00000089baac7211 */ /* 0x000fc400078008ff */
[----:B------:R-:W-:Y:S02]  /*219c0*/  LEA.HI.X.SX32 R183, R192, R37, 0x1, P2 ;  /* 0x00000025c0b77211 */ /* 0x000fe400010f0eff */
[----:B------:R-:W-:Y:S02]  /*219d0*/  LEA R188, P2, R136, R137, 0x1 ;  /* 0x0000008988bc7211 */ /* 0x000fe400078408ff */
[----:B------:R-:W-:Y:S02]  /*219e0*/  LEA R212, R31, R36, 0x1 ;  /* 0x000000241fd47211 */ /* 0x000fe400078e08ff */
[----:B------:R-:W-:Y:S02]  /*219f0*/  LEA.HI.X.SX32 R173, R186, R37, 0x1, P0 ;  /* 0x00000025baad7211 */ /* 0x000fe400000f0eff */
[-C--:B------:R-:W-:Y:S02]  /*21a00*/  LEA R178, P0, R190, R137.reuse, 0x1 ;  /* 0x00000089beb27211 */ /* 0x080fe400078008ff */
[----:B------:R-:W-:-:S02]  /*21a10*/  LEA R186, P1, R198, R137, 0x1 ;  /* 0x00000089c6ba7211 */ /* 0x000fc400078208ff */
[-C--:B------:R-:W-:Y:S01]  /*21a20*/  LEA.HI.X.SX32 R189, R136, R37.reuse, 0x1, P2 ;  /* 0x0000002588bd7211 */ /* 0x080fe200010f0eff */
[C---:B------:R-:W-:Y:S01]  /*21a30*/  IMAD R136, R31.reuse, 0x2, R212 ;  /* 0x000000021f887824 */ /* 0x040fe200078e02d4 */
[----:B------:R-:W-:Y:S02]  /*21a40*/  LEA.HI.X.SX32 R179, R190, R37, 0x1, P0 ;  /* 0x00000025beb37211 */ /* 0x000fe400000f0eff */
[----:B------:R-:W-:Y:S01]  /*21a50*/  LEA R184, P0, R194, R137, 0x1 ;  /* 0x00000089c2b87211 */ /* 0x000fe200078008ff */
[----:B------:R-:W-:Y:S01]  /*21a60*/  IMAD R216, R31, 0x2, R136 ;  /* 0x000000021fd87824 */ /* 0x000fe200078e0288 */
[----:B------:R-:W-:Y:S02]  /*21a70*/  LEA.HI.X.SX32 R187, R198, R37, 0x1, P1 ;  /* 0x00000025c6bb7211 */ /* 0x000fe400008f0eff */
[----:B------:R-:W-:Y:S02]  /*21a80*/  LEA R192, P1, R26, R137, 0x1 ;  /* 0x000000891ac07211 */ /* 0x000fe400078208ff */
[----:B------:R-:W-:-:S02]  /*21a90*/  LEA.HI.X.SX32 R185, R194, R37, 0x1, P0 ;  /* 0x00000025c2b97211 */ /* 0x000fc400000f0eff */
[----:B------:R-:W-:Y:S02]  /*21aa0*/  LEA R194, P2, R30, R137, 0x1 ;  /* 0x000000891ec27211 */ /* 0x000fe400078408ff */
[-C--:B------:R-:W-:Y:S02]  /*21ab0*/  LEA.HI.X.SX32 R193, R26, R37.reuse, 0x1, P1 ;  /* 0x000000251ac17211 */ /* 0x080fe400008f0eff */
[C---:B------:R-:W-:Y:S02]  /*21ac0*/  LEA R26, R31.reuse, R216, 0x1 ;  /* 0x000000d81f1a7211 */ /* 0x040fe400078e08ff */
[----:B------:R-:W-:Y:S02]  /*21ad0*/  LEA.HI.X.SX32 R195, R30, R37, 0x1, P2 ;  /* 0x000000251ec37211 */ /* 0x000fe400010f0eff */
[-C--:B------:R-:W-:Y:S01]  /*21ae0*/  LEA R190, P0, R200, R137.reuse, 0x1 ;  /* 0x00000089c8be7211 */ /* 0x080fe200078008ff */
[----:B------:R-:W-:Y:S01]  /*21af0*/  IMAD R30, R31, 0x2, R26 ;  /* 0x000000021f1e7824 */ /* 0x000fe200078e021a */
[----:B------:R-:W-:-:S02]  /*21b00*/  LEA R202, P2, R0, R137, 0x1 ;  /* 0x0000008900ca7211 */ /* 0x000fc400078408ff */
[-C--:B------:R-:W-:Y:S02]  /*21b10*/  LEA.HI.X.SX32 R191, R200, R37.reuse, 0x1, P0 ;  /* 0x00000025c8bf7211 */ /* 0x080fe400000f0eff */
[----:B------:R-:W-:Y:S01]  /*21b20*/  LEA.HI.X.SX32 R203, R0, R37, 0x1, P2 ;  /* 0x0000002500cb7211 */ /* 0x000fe200010f0eff */
[----:B------:R-:W-:Y:S01]  /*21b30*/  IMAD R0, R31, 0x2, R30 ;  /* 0x000000021f007824 */ /* 0x000fe200078e021e */
[----:B------:R-:W-:-:S04]  /*21b40*/  LEA R200, P1, R206, R137, 0x1 ;  /* 0x00000089cec87211 */ /* 0x000fc800078208ff */
[----:B------:R-:W-:Y:S02]  /*21b50*/  LEA.HI.X.SX32 R201, R206, R37, 0x1, P1 ;  /* 0x00000025cec97211 */ /* 0x000fe400008f0eff */
[-C--:B------:R-:W-:Y:S02]  /*21b60*/  LEA R206, P1, R36, R137.reuse, 0x1 ;  /* 0x0000008924ce7211 */ /* 0x080fe400078208ff */
[C---:B------:R-:W-:Y:S02]  /*21b70*/  LEA R222, R31.reuse, R0, 0x1 ;  /* 0x000000001fde7211 */ /* 0x040fe400078e08ff */
[----:B------:R-:W-:Y:S02]  /*21b80*/  LEA R208, P2, R212, R137, 0x1 ;  /* 0x00000089d4d07211 */ /* 0x000fe400078408ff */
[-C--:B------:R-:W-:Y:S01]  /*21b90*/  LEA.HI.X.SX32 R207, R36, R37.reuse, 0x1, P1 ;  /* 0x0000002524cf7211 */ /* 0x080fe200008f0eff */
[----:B------:R-:W-:Y:S01]  /*21ba0*/  IMAD R36, R31, 0x2, R222 ;  /* 0x000000021f247824 */ /* 0x000fe200078e02de */
[----:B------:R-:W-:-:S02]  /*21bb0*/  LEA.HI.X.SX32 R209, R212, R37, 0x1, P2 ;  /* 0x00000025d4d17211 */ /* 0x000fc400010f0eff */
[-C--:B------:R-:W-:Y:S01]  /*21bc0*/  LEA R214, P2, R26, R137.reuse, 0x1 ;  /* 0x000000891ad67211 */ /* 0x080fe200078408ff */
[C---:B------:R-:W-:Y:S01]  /*21bd0*/  IMAD R228, R31.reuse, 0x2, R36 ;  /* 0x000000021fe47824 */ /* 0x040fe200078e0224 */
[-C--:B------:R-:W-:Y:S02]  /*21be0*/  LEA R198, P0, R204, R137.reuse, 0x1 ;  /* 0x00000089ccc67211 */ /* 0x080fe400078008ff */
[----:B------:R-:W-:Y:S02]  /*21bf0*/  LEA R212, P1, R216, R137, 0x1 ;  /* 0x00000089d8d47211 */ /* 0x000fe400078208ff */
[-C--:B------:R-:W-:Y:S02]  /*21c00*/  LEA.HI.X.SX32 R215, R26, R37.reuse, 0x1, P2 ;  /* 0x000000251ad77211 */ /* 0x080fe400010f0eff */
[----:B------:R-:W-:Y:S02]  /*21c10*/  LEA R26, R31, R228, 0x1 ;  /* 0x000000e41f1a7211 */ /* 0x000fe400078e08ff */
[----:B------:R-:W-:-:S02]  /*21c20*/  LEA.HI.X.SX32 R199, R204, R37, 0x1, P0 ;  /* 0x00000025ccc77211 */ /* 0x000fc400000f0eff */
[----:B------:R-:W-:Y:S01]  /*21c30*/  LEA.HI.X.SX32 R213, R216, R37, 0x1, P1 ;  /* 0x00000025d8d57211 */ /* 0x000fe200008f0eff */
[C---:B------:R-:W-:Y:S01]  /*21c40*/  IMAD R230, R31.reuse, 0x2, R26 ;  /* 0x000000021fe67824 */ /* 0x040fe200078e021a */
[-C--:B------:R-:W-:Y:S02]  /*21c50*/  LEA R204, P0, R210, R137.reuse, 0x1 ;  /* 0x00000089d2cc7211 */ /* 0x080fe400078008ff */
[----:B------:R-:W-:Y:S02]  /*21c60*/  LEA R218, P1, R0, R137, 0x1 ;  /* 0x0000008900da7211 */ /* 0x000fe400078208ff */
        /* <DEDUP_REMOVED lines=10> */
[----:B------:R-:W-:Y:S02]  /*21d10*/  LEA R224, P1, R228, R137, 0x1 ;  /* 0x00000089e4e07211 */ /* 0x000fe400078208ff */
[-C--:B------:R-:W-:Y:S02]  /*21d20*/  LEA.HI.X.SX32 R217, R30, R37.reuse, 0x1, P0 ;  /* 0x000000251ed97211 */ /* 0x080fe400000f0eff */
[----:B------:R-:W-:Y:S01]  /*21d30*/  LEA.HI.X.SX32 R227, R26, R37, 0x1, P2 ;  /* 0x000000251ae37211 */ /* 0x000fe200010f0eff */
[----:B------:R-:W-:Y:S01]  /*21d40*/  IMAD R26, R31, 0x2, R232 ;  /* 0x000000021f1a7824 */ /* 0x000fe200078e02e8 */
[----:B------:R-:W-:Y:S02]  /*21d50*/  LEA R222, P0, R36, R137, 0x1 ;  /* 0x0000008924de7211 */ /* 0x000fe400078008ff */
[----:B------:R-:W-:Y:S02]  /*21d60*/  LEA.HI.X.SX32 R225, R228, R37, 0x1, P1 ;  /* 0x00000025e4e17211 */ /* 0x000fe400008f0eff */
[----:B------:R-:W-:-:S02]  /*21d70*/  LEA R136, P1, R0, R137, 0x1 ;  /* 0x0000008900887211 */ /* 0x000fc400078208ff */
[----:B------:R-:W-:Y:S02]  /*21d80*/  LEA.HI.X.SX32 R223, R36, R37, 0x1, P0 ;  /* 0x0000002524df7211 */ /* 0x000fe400000f0eff */
[-C--:B------:R-:W-:Y:S02]  /*21d90*/  LEA R30, P0, R230, R137.reuse, 0x1 ;  /* 0x00000089e61e7211 */ /* 0x080fe400078008ff */
[-C--:B------:R-:W-:Y:S02]  /*21da0*/  LEA R228, P2, R232, R137.reuse, 0x1 ;  /* 0x00000089e8e47211 */ /* 0x080fe400078408ff */
[----:B------:R-:W-:Y:S02]  /*21db0*/  LEA R36, P3, R26, R137, 0x1 ;  /* 0x000000891a247211 */ /* 0x000fe400078608ff */
[----:B------:R-:W-:Y:S01]  /*21dc0*/  LEA.HI.X.SX32 R137, R0, R37, 0x1, P1 ;  /* 0x0000002500897211 */ /* 0x000fe200008f0eff */
[----:B------:R0:W-:Y:S01]  /*21dd0*/  STG.E.U16 desc[UR10][R4.64], R2 ;  /* 0x0000000204007986 */ /* 0x0001e2000c10150a */
[----:B------:R-:W-:-:S03]  /*21de0*/  PRMT R0, R27, 0x7632, R0 ;  /* 0x000076321b007816 */ /* 0x000fc60000000000 */
[----:B------:R1:W-:Y:S04]  /*21df0*/  STG.E.U16 desc[UR10][R6.64], R27 ;  /* 0x0000001b06007986 */ /* 0x0003e8000c10150a */
[----:B------:R-:W-:Y:S01]  /*21e00*/  STG.E.U16 desc[UR10][R8.64], R0 ;  /* 0x0000000008007986 */ /* 0x000fe2000c10150a */
[----:B0-----:R-:W-:-:S03]  /*21e10*/  PRMT R5, R64, 0x7632, R5 ;  /* 0x0000763240057816 */ /* 0x001fc60000000005 */
[----:B------:R-:W-:Y:S01]  /*21e20*/  STG.E.U16 desc[UR10][R10.64], R64 ;  /* 0x000000400a007986 */ /* 0x000fe2000c10150a */
[----:B-1----:R-:W-:-:S03]  /*21e30*/  PRMT R7, R65, 0x7632, R7 ;  /* 0x0000763241077816 */ /* 0x002fc60000000007 */
[----:B------:R-:W-:Y:S04]  /*21e40*/  STG.E.U16 desc[UR10][R12.64], R5 ;  /* 0x000000050c007986 */ /* 0x000fe8000c10150a */
[----:B------:R-:W-:Y:S04]  /*21e50*/  STG.E.U16 desc[UR10][R14.64], R65 ;  /* 0x000000410e007986 */ /* 0x000fe8000c10150a */
[----:B------:R-:W-:Y:S04]  /*21e60*/  STG.E.U16 desc[UR10][R20.64], R7 ;  /* 0x0000000714007986 */ /* 0x000fe8000c10150a */
[----:B------:R0:W1:Y:S04]  /*21e70*/  LDS.128 R4, [R234+0x800] ;  /* 0x00080000ea047984 */ /* 0x0000680000000c00 */
[----:B0-----:R-:W2:Y:S01]  /*21e80*/  LDL.LU R234, [R1+0x9c] ;  /* 0x00009c0001ea7983 */ /* 0x001ea20000300800 */
[----:B------:R-:W-:-:S02]  /*21e90*/  PRMT R9, R66, 0x7632, R9 ;  /* 0x0000763242097816 */ /* 0x000fc40000000009 */
[----:B------:R-:W-:Y:S01]  /*21ea0*/  PRMT R2, R67, 0x7632, R2 ;  /* 0x0000763243027816 */ /* 0x000fe20000000002 */
[----:B------:R0:W-:Y:S01]  /*21eb0*/  STG.E.U16 desc[UR10][R22.64], R66 ;  /* 0x0000004216007986 */ /* 0x0001e2000c10150a */
[----:B------:R-:W-:-:S03]  /*21ec0*/  PRMT R0, R72, 0x7632, R0 ;  /* 0x0000763248007816 */ /* 0x000fc60000000000 */
[----:B------:R3:W-:Y:S04]  /*21ed0*/  STG.E.U16 desc[UR10][R24.64], R9 ;  /* 0x0000000918007986 */ /* 0x0007e8000c10150a */
[----:B------:R4:W-:Y:S01]  /*21ee0*/  STG.E.U16 desc[UR10][R28.64], R67 ;  /* 0x000000431c007986 */ /* 0x0009e2000c10150a */
[----:B0-----:R-:W-:-:S03]  /*21ef0*/  PRMT R23, R73, 0x7632, R23 ;  /* 0x0000763249177816 */ /* 0x001fc60000000017 */
[----:B------:R-:W-:Y:S01]  /*21f00*/  STG.E.U16 desc[UR10][R32.64], R2 ;  /* 0x0000000220007986 */ /* 0x000fe2000c10150a */
[----:B------:R-:W-:Y:S02]  /*21f10*/  PRMT R27, R75, 0x7632, R27 ;  /* 0x000076324b1b7816 */ /* 0x000fe4000000001b */
[----:B---3--:R-:W-:Y:S01]  /*21f20*/  PRMT R25, R74, 0x7632, R25 ;  /* 0x000076324a197816 */ /* 0x008fe20000000019 */
[----:B------:R-:W-:Y:S01]  /*21f30*/  STG.E.U16 desc[UR10][R34.64], R72 ;  /* 0x0000004822007986 */ /* 0x000fe2000c10150a */
[----:B------:R-:W-:Y:S01]  /*21f40*/  PRMT R65, R90, 0x7632, R65 ;  /* 0x000076325a417816 */ /* 0x000fe20000000041 */
[----:B------:R-:W-:Y:S01]  /*21f50*/  IMAD.SHL.U32 R196, R196, 0x10, RZ ;  /* 0x00000010c4c47824 */ /* 0x000fe200078e00ff */
[----:B------:R-:W-:Y:S01]  /*21f60*/  LEA.HI.X.SX32 R31, R230, R37, 0x1, P0 ;  /* 0x00000025e61f7211 */ /* 0x000fe200000f0eff */
[----:B------:R0:W-:Y:S01]  /*21f70*/  STG.E.U16 desc[UR10][R38.64], R0 ;  /* 0x0000000026007986 */ /* 0x0001e2000c10150a */
[----:B----4-:R-:W-:Y:S01]  /*21f80*/  PRMT R29, R80, 0x7632, R29 ;  /* 0x00007632501d7816 */ /* 0x010fe2000000001d */
[----:B------:R-:W3:Y:S02]  /*21f90*/  LDC.64 R8, c[0x0][0x3a0] ;  /* 0x0000e800ff087b82 */ /* 0x000ee40000000a00 */
[----:B------:R-:W-:Y:S04]  /*21fa0*/  STG.E.U16 desc[UR10][R44.64], R73 ;  /* 0x000000492c007986 */ /* 0x000fe8000c10150a */
[----:B------:R-:W-:Y:S04]  /*21fb0*/  STG.E.U16 desc[UR10][R46.64], R23 ;  /* 0x000000172e007986 */ /* 0x000fe8000c10150a */
[----:B------:R4:W-:Y:S01]  /*21fc0*/  STG.E.U16 desc[UR10][R48.64], R74 ;  /* 0x0000004a30007986 */ /* 0x0009e2000c10150a */
[----:B0-----:R-:W-:-:S03]  /*21fd0*/  PRMT R0, R81, 0x7632, R0 ;  /* 0x0000763251007816 */ /* 0x001fc60000000000 */
[----:B------:R-:W-:Y:S01]  /*21fe0*/  STG.E.U16 desc[UR10][R50.64], R25 ;  /* 0x0000001932007986 */ /* 0x000fe2000c10150a */
[----:B------:R-:W-:-:S03]  /*21ff0*/  PRMT R35, R82, 0x7632, R35 ;  /* 0x0000763252237816 */ /* 0x000fc60000000023 */
[----:B------:R0:W-:Y:S01]  /*22000*/  STG.E.U16 desc[UR10][R52.64], R75 ;  /* 0x0000004b34007986 */ /* 0x0001e2000c10150a */
[----:B------:R-:W-:-:S03]  /*22010*/  PRMT R39, R83, 0x7632, R39 ;  /* 0x0000763253277816 */ /* 0x000fc60000000027 */
[----:B------:R0:W-:Y:S04]  /*22020*/  STG.E.U16 desc[UR10][R54.64], R27 ;  /* 0x0000001b36007986 */ /* 0x0001e8000c10150a */
[----:B------:R-:W-:Y:S01]  /*22030*/  STG.E.U16 desc[UR10][R56.64], R80 ;  /* 0x0000005038007986 */ /* 0x000fe2000c10150a */
[----:B------:R-:W-:-:S03]  /*22040*/  PRMT R2, R92, 0x7632, R2 ;  /* 0x000076325c027816 */ /* 0x000fc60000000002 */
[----:B------:R-:W-:Y:S04]  /*22050*/  STG.E.U16 desc[UR10][R58.64], R29 ;  /* 0x0000001d3a007986 */ /* 0x000fe8000c10150a */
[----:B------:R-:W-:Y:S01]  /*22060*/  STG.E.U16 desc[UR10][R60.64], R81 ;  /* 0x000000513c007986 */ /* 0x000fe2000c10150a */
[----:B----4-:R-:W-:-:S03]  /*22070*/  PRMT R49, R93, 0x7632, R49 ;  /* 0x000076325d317816 */ /* 0x010fc60000000031 */
[----:B------:R4:W-:Y:S04]  /*22080*/  STG.E.U16 desc[UR10][R62.64], R0 ;  /* 0x000000003e007986 */ /* 0x0009e8000c10150a */
[----:B------:R-:W-:Y:S01]  /*22090*/  STG.E.U16 desc[UR10][R68.64], R82 ;  /* 0x0000005244007986 */ /* 0x000fe2000c10150a */
[----:B0-----:R-:W-:-:S03]  /*220a0*/  PRMT R53, R94, 0x7632, R53 ;  /* 0x000076325e357816 */ /* 0x001fc60000000035 */
[----:B------:R0:W-:Y:S04]  /*220b0*/  STG.E.U16 desc[UR10][R70.64], R35 ;  /* 0x0000002346007986 */ /* 0x0001e8000c10150a */
[----:B------:R0:W-:Y:S01]  /*220c0*/  STG.E.U16 desc[UR10][R76.64], R83 ;  /* 0x000000534c007986 */ /* 0x0001e2000c10150a */
[----:B------:R-:W-:Y:S01]  /*220d0*/  PRMT R55, R95, 0x7632, R55 ;  /* 0x000076325f377816 */ /* 0x000fe20000000037 */
[----:B----4-:R-:W4:Y:S02]  /*220e0*/  LDC R0, c[0x0][0x3ec] ;  /* 0x0000fb00ff007b82 */ /* 0x010f240000000800 */
[----:B------:R0:W-:Y:S04]  /*220f0*/  STG.E.U16 desc[UR10][R78.64], R39 ;  /* 0x000000274e007986 */ /* 0x0001e8000c10150a */
[----:B------:R0:W-:Y:S01]  /*22100*/  STG.E.U16 desc[UR10][R84.64], R92 ;  /* 0x0000005c54007986 */ /* 0x0001e2000c10150a */
[----:B------:R-:W-:-:S03]  /*22110*/  PRMT R59, R88, 0x7632, R59 ;  /* 0x00007632583b7816 */ /* 0x000fc6000000003b */
[----:B------:R0:W-:Y:S04]  /*22120*/  STG.E.U16 desc[UR10][R86.64], R2 ;  /* 0x0000000256007986 */ /* 0x0001e8000c10150a */
[----:B------:R-:W-:Y:S01]  /*22130*/  STG.E.U16 desc[UR10][R96.64], R93 ;  /* 0x0000005d60007986 */ /* 0x000fe2000c10150a */
[----:B------:R-:W-:-:S03]  /*22140*/  PRMT R63, R89, 0x7632, R63 ;  /* 0x00007632593f7816 */ /* 0x000fc6000000003f */
[----:B------:R-:W-:Y:S04]  /*22150*/  STG.E.U16 desc[UR10][R98.64], R49 ;  /* 0x0000003162007986 */ /* 0x000fe8000c10150a */
[----:B------:R-:W-:Y:S04]  /*22160*/  STG.E.U16 desc[UR10][R104.64], R94 ;  /* 0x0000005e68007986 */ /* 0x000fe8000c10150a */
[----:B------:R-:W-:Y:S04]  /*22170*/  STG.E.U16 desc[UR10][R106.64], R53 ;  /* 0x000000356a007986 */ /* 0x000fe8000c10150a */
[----:B------:R-:W-:Y:S01]  /*22180*/  STG.E.U16 desc[UR10][R108.64], R95 ;  /* 0x0000005f6c007986 */ /* 0x000fe2000c10150a */
[----:B------:R-:W-:-:S03]  /*22190*/  PRMT R67, R91, 0x7632, R67 ;  /* 0x000076325b437816 */ /* 0x000fc60000000043 */
[----:B------:R-:W-:Y:S04]  /*221a0*/  STG.E.U16 desc[UR10][R110.64], R55 ;  /* 0x000000376e007986 */ /* 0x000fe8000c10150a */
[----:B------:R1:W-:Y:S01]  /*221b0*/  STG.E.U16 desc[UR10][R116.64], R88 ;  /* 0x0000005874007986 */ /* 0x0003e2000c10150a */
[----:B0-----:R-:W-:-:S03]  /*221c0*/  PRMT R70, R100, 0x7632, R70 ;  /* 0x0000763264467816 */ /* 0x001fc60000000046 */
[----:B------:R-:W-:Y:S04]  /*221d0*/  STG.E.U16 desc[UR10][R118.64], R59 ;  /* 0x0000003b76007986 */ /* 0x000fe8000c10150a */
[----:B------:R-:W-:Y:S01]  /*221e0*/  STG.E.U16 desc[UR10][R124.64], R89 ;  /* 0x000000597c007986 */ /* 0x000fe2000c10150a */
[----:B------:R-:W-:-:S03]  /*221f0*/  PRMT R72, R101, 0x7632, R72 ;  /* 0x0000763265487816 */ /* 0x000fc60000000048 */
[----:B------:R-:W-:Y:S04]  /*22200*/  STG.E.U16 desc[UR10][R126.64], R63 ;  /* 0x0000003f7e007986 */ /* 0x000fe8000c10150a */
[----:B------:R0:W-:Y:S01]  /*22210*/  STG.E.U16 desc[UR10][R128.64], R90 ;  /* 0x0000005a80007986 */ /* 0x0001e2000c10150a */
[----:B------:R-:W-:-:S03]  /*22220*/  PRMT R74, R102, 0x7632, R74 ;  /* 0x00007632664a7816 */ /* 0x000fc6000000004a */
[----:B------:R-:W-:Y:S04]  /*22230*/  STG.E.U16 desc[UR10][R130.64], R65 ;  /* 0x0000004182007986 */ /* 0x000fe8000c10150a */
[----:B------:R-:W-:Y:S01]  /*22240*/  STG.E.U16 desc[UR10][R132.64], R91 ;  /* 0x0000005b84007986 */ /* 0x000fe2000c10150a */
[----:B------:R-:W-:-:S03]  /*22250*/  PRMT R76, R103, 0x7632, R76 ;  /* 0x00007632674c7816 */ /* 0x000fc6000000004c */
        /* <DEDUP_REMOVED lines=17> */
[----:B-1----:R-:W-:-:S03]  /*22370*/  PRMT R88, R121, 0x7632, R88 ;  /* 0x0000763279587816 */ /* 0x002fc60000000058 */
[----:B------:R-:W-:Y:S04]  /*22380*/  STG.E.U16 desc[UR10][R160.64], R80 ;  /* 0x00000050a0007986 */ /* 0x000fe8000c10150a */
[----:B------:R-:W-:Y:S01]  /*22390*/  STG.E.U16 desc[UR10][R162.64], R114 ;  /* 0x00000072a2007986 */ /* 0x000fe2000c10150a */
[----:B0-----:R-:W-:-:S03]  /*223a0*/  PRMT R90, R122, 0x7632, R90 ;  /* 0x000076327a5a7816 */ /* 0x001fc6000000005a */
[----:B------:R-:W-:Y:S04]  /*223b0*/  STG.E.U16 desc[UR10][R164.64], R82 ;  /* 0x00000052a4007986 */ /* 0x000fe8000c10150a */
[----:B------:R-:W-:Y:S01]  /*223c0*/  STG.E.U16 desc[UR10][R166.64], R115 ;  /* 0x00000073a6007986 */ /* 0x000fe2000c10150a */
        /* <DEDUP_REMOVED lines=30> */
[----:B---3--:R-:W-:-:S03]  /*225b0*/  PRMT R113, R5, 0x7632, R113 ;  /* 0x0000763205717816 */ /* 0x008fc60000000071 */
[----:B------:R-:W-:Y:S04]  /*225c0*/  STG.E.U16 desc[UR10][R210.64], R105 ;  /* 0x00000069d2007986 */ /* 0x000fe8000c10150a */
[----:B------:R0:W-:Y:S01]  /*225d0*/  STG.E.U16 desc[UR10][R212.64], R18 ;  /* 0x00000012d4007986 */ /* 0x0001e2000c10150a */
[----:B------:R-:W-:-:S03]  /*225e0*/  PRMT R68, R6, 0x7632, R68 ;  /* 0x0000763206447816 */ /* 0x000fc60000000044 */
[----:B------:R-:W-:Y:S01]  /*225f0*/  STG.E.U16 desc[UR10][R214.64], R107 ;  /* 0x0000006bd6007986 */ /* 0x000fe2000c10150a */
[----:B------:R-:W-:-:S03]  /*22600*/  LEA.HI.X.SX32 R229, R232, R37, 0x1, P2 ;  /* 0x00000025e8e57211 */ /* 0x000fc600010f0eff */
[----:B------:R-:W-:Y:S01]  /*22610*/  STG.E.U16 desc[UR10][R216.64], R19 ;  /* 0x00000013d8007986 */ /* 0x000fe2000c10150a */
[----:B------:R-:W-:-:S03]  /*22620*/  LEA.HI.X.SX32 R37, R26, R37, 0x1, P3 ;  /* 0x000000251a257211 */ /* 0x000fc600018f0eff */
[----:B------:R-:W-:Y:S01]  /*22630*/  STG.E.U16 desc[UR10][R218.64], R109 ;  /* 0x0000006dda007986 */ /* 0x000fe2000c10150a */
[----:B0-----:R-:W-:-:S03]  /*22640*/  PRMT R18, R7, 0x7632, R18 ;  /* 0x0000763207127816 */ /* 0x001fc60000000012 */
[----:B------:R-:W-:Y:S04]  /*22650*/  STG.E.U16 desc[UR10][R220.64], R4 ;  /* 0x00000004dc007986 */ /* 0x000fe8000c10150a */
[----:B------:R-:W-:Y:S04]  /*22660*/  STG.E.U16 desc[UR10][R222.64], R111 ;  /* 0x0000006fde007986 */ /* 0x000fe8000c10150a */
[----:B------:R-:W-:Y:S04]  /*22670*/  STG.E.U16 desc[UR10][R224.64], R5 ;  /* 0x00000005e0007986 */ /* 0x000fe8000c10150a */
[----:B------:R-:W-:Y:S04]  /*22680*/  STG.E.U16 desc[UR10][R226.64], R113 ;  /* 0x00000071e2007986 */ /* 0x000fe8000c10150a */
[----:B------:R-:W-:Y:S04]  /*22690*/  STG.E.U16 desc[UR10][R30.64], R6 ;  /* 0x000000061e007986 */ /* 0x000fe8000c10150a */
[----:B------:R-:W-:Y:S04]  /*226a0*/  STG.E.U16 desc[UR10][R136.64], R68 ;  /* 0x0000004488007986 */ /* 0x000fe8000c10150a */
[----:B------:R-:W-:Y:S04]  /*226b0*/  STG.E.U16 desc[UR10][R228.64], R7 ;  /* 0x00000007e4007986 */ /* 0x000fe8000c10150a */
[----:B------:R-:W-:Y:S01]  /*226c0*/  STG.E.U16 desc[UR10][R36.64], R18 ;  /* 0x0000001224007986 */ /* 0x000fe2000c10150a */
[----:B------:R-:W-:Y:S01]  /*226d0*/  BAR.SYNC.DEFER_BLOCKING 0x0 ;  /* 0x0000000000007b1d */ /* 0x000fe20000010000 */
[----:B------:R-:W-:-:S05]  /*226e0*/  LOP3.LUT R196, R196, 0xf0, RZ, 0xc0, !PT ;  /* 0x000000f0c4c47812 */ /* 0x000fca00078ec0ff */
[----:B--2---:R0:W-:Y:S02]  /*226f0*/  STSM.16.M88 [R234], R3 ;  /* 0x00000003ea007844 */ /* 0x0041e40000000000 */
[----:B------:R-:W-:Y:S06]  /*22700*/  BAR.SYNC.DEFER_BLOCKING 0x0 ;  /* 0x0000000000007b1d */ /* 0x000fec0000010000 */
[----:B0-----:R-:W0:Y:S01]  /*22710*/  S2R R3, SR_TID.X ;  /* 0x0000000000037919 */ /* 0x001e220000002100 */
[----:B------:R-:W1:Y:S01]  /*22720*/  LDSM.16.M88 R5, [R196+UR9] ;  /* 0x00000009c405783b */ /* 0x000e620008000000 */
[----:B----4-:R-:W-:Y:S01]  /*22730*/  IMAD R0, R233, R0, RZ ;  /* 0x00000000e9007224 */ /* 0x010fe200078e02ff */
[C---:B------:R-:W-:Y:S01]  /*22740*/  SHF.L.U32 R2, R197.reuse, 0x2, RZ ;  /* 0x00000002c5027819 */ /* 0x040fe200000006ff */
[----:B------:R-:W-:Y:S01]  /*22750*/  IMAD.HI R4, R197, 0x4, RZ ;  /* 0x00000004c5047827 */ /* 0x000fe200078e02ff */
[----:B------:R-:W-:-:S02]  /*22760*/  ISETP.GE.U32.AND P4, PT, R250, 0x20, PT ;  /* 0x00000020fa00780c */ /* 0x000fc40003f86070 */
[----:B0-----:R-:W-:-:S04]  /*22770*/  LOP3.LUT R3, R3, 0x7f, RZ, 0xc0, !PT ;  /* 0x0000007f03037812 */ /* 0x001fc800078ec0ff */
[----:B------:R-:W-:Y:S01]  /*22780*/  ISETP.GE.U32.AND P0, PT, R3, 0x40, PT ;  /* 0x000000400300780c */ /* 0x000fe20003f06070 */
[C---:B------:R-:W-:Y:S02]  /*22790*/  IMAD.SHL.U32 R3, R0.reuse, 0x4, RZ ;  /* 0x0000000400037824 */ /* 0x040fe400078e00ff */
[----:B------:R-:W-:-:S03]  /*227a0*/  IMAD.HI R0, R0, 0x4, RZ ;  /* 0x0000000400007827 */ /* 0x000fc600078e02ff */
[----:B------:R-:W-:-:S04]  /*227b0*/  IADD3 R2, P1, P2, R2, R8, R3 ;  /* 0x0000000802027210 */ /* 0x000fc80007a3e003 */
[----:B------:R-:W-:-:S05]  /*227c0*/  IADD3.X R3, PT, PT, R4, R9, R0, P1, P2 ;  /* 0x0000000904037210 */ /* 0x000fca0000fe4400 */
[----:B-1----:R0:W-:Y:S01]  /*227d0*/  @!P0 STG.E desc[UR10][R2.64], R5 ;  /* 0x0000000502008986 */ /* 0x0021e2000c10190a */
[----:B------:R-:W-:Y:S06]  /*227e0*/  BAR.SYNC.DEFER_BLOCKING 0x0 ;  /* 0x0000000000007b1d */ /* 0x000fec0000010000 */
[----:B------:R-:W-:Y:S05]  /*227f0*/  @P4 BRA `(.L_x_21) ;  /* 0x0000000000a04947 */ /* 0x000fea0003800000 */
[----:B0-----:R-:W0:Y:S01]  /*22800*/  S2R R3, SR_CgaCtaId ;  /* 0x0000000000037919 */ /* 0x001e220000008800 */
[----:B------:R-:W-:Y:S01]  /*22810*/  NOP ;  /* 0x0000000000007918 */ /* 0x000fe20000000000 */
[----:B------:R-:W-:Y:S01]  /*22820*/  MOV R0, 0x50 ;  /* 0x0000005000007802 */ /* 0x000fe20000000f00 */
[----:B------:R-:W-:-:S03]  /*22830*/  IMAD.MOV.U32 R7, RZ, RZ, 0x1 ;  /* 0x00000001ff077424 */ /* 0x000fc600078e00ff */
[----:B0-----:R-:W-:Y:S01]  /*22840*/  LEA R9, R3, R0, 0x18 ;  /* 0x0000000003097211 */ /* 0x001fe200078ec0ff */
[----:B------:R-:W-:Y:S01]  /*22850*/  IMAD.U32 R0, RZ, RZ, UR8 ;  /* 0x00000008ff007e24 */ /* 0x000fe2000f8e00ff */
[----:B------:R-:W-:-:S03]  /*22860*/  MOV R3, 0xffff ;  /* 0x0000ffff00037802 */ /* 0x000fc60000000f00 */
[----:B------:R-:W0:Y:S01]  /*22870*/  LDS R5, [R9] ;  /* 0x0000000009057984 */ /* 0x000e220000000800 */
[----:B------:R-:W-:-:S04]  /*22880*/  LOP3.LUT R0, R0, 0xffff, RZ, 0xc0, !PT ;  /* 0x0000ffff00007812 */ /* 0x000fc800078ec0ff */
[----:B------:R-:W-:-:S05]  /*22890*/  SHF.R.U32.HI R0, RZ, 0x5, R0 ;  /* 0x00000005ff007819 */ /* 0x000fca0000011600 */
[----:B------:R-:W-:Y:S01]  /*228a0*/  VIADD R2, R0, 0x10 ;  /* 0x0000001000027836 */ /* 0x000fe20000000000 */
[----:B------:R-:W-:-:S04]  /*228b0*/  SHF.L.U32 R0, R3, R0, RZ ;  /* 0x0000000003007219 */ /* 0x000fc800000006ff */
[----:B------:R-:W-:-:S04]  /*228c0*/  SHF.L.U32 R3, R7, R2, RZ ;  /* 0x0000000207037219 */ /* 0x000fc800000006ff */
[----:B------:R-:W-:-:S04]  /*228d0*/  LOP3.LUT R0, R3, R0, RZ, 0xfc, !PT ;  /* 0x0000000003007212 */ /* 0x000fc800078efcff */
[C---:B------:R-:W-:Y:S02]  /*228e0*/  LOP3.LUT R2, R0.reuse, 0xffff, RZ, 0xc0, !PT ;  /* 0x0000ffff00027812 */ /* 0x040fe400078ec0ff */
[----:B0-----:R-:W-:-:S04]  /*228f0*/  LOP3.LUT R3, R0, 0xffff, R5, 0x80, !PT ;  /* 0x0000ffff00037812 */ /* 0x001fc800078e8005 */
[----:B------:R-:W-:-:S13]  /*22900*/  ISETP.NE.AND P0, PT, R3, R2, PT ;  /* 0x000000020300720c */ /* 0x000fda0003f05270 */
[----:B------:R-:W-:Y:S05]  /*22910*/  @P0 BRA `(.L_x_22) ;  /* 0x0000000000500947 */ /* 0x000fea0003800000 */
[----:B------:R-:W-:Y:S02]  /*22920*/  SHF.R.U32.HI R5, RZ, 0x10, R5 ;  /* 0x00000010ff057819 */ /* 0x000fe40000011605 */
[----:B------:R-:W-:-:S04]  /*22930*/  SHF.R.U32.HI R2, RZ, 0x10, R0 ;  /* 0x00000010ff027819 */ /* 0x000fc80000011600 */
[----:B------:R-:W-:-:S04]  /*22940*/  LOP3.LUT R5, R5, R2, RZ, 0xc0, !PT ;  /* 0x0000000205057212 */ /* 0x000fc800078ec0ff */
[----:B------:R-:W-:-:S13]  /*22950*/  ISETP.NE.AND P0, PT, R5, R2, PT ;  /* 0x000000020500720c */ /* 0x000fda0003f05270 */
[----:B------:R-:W-:Y:S05]  /*22960*/  @P0 BRA `(.L_x_23) ;  /* 0x0000000000300947 */ /* 0x000fea0003800000 */
[----:B------:R-:W-:Y:S01]  /*22970*/  R2UR UR4, R0 ;  /* 0x00000000000472ca */ /* 0x000fe200000e0000 */
[----:B------:R-:W0:Y:S01]  /*22980*/  S2R R3, SR_LANEID ;  /* 0x0000000000037919 */ /* 0x000e220000000000 */
[----:B------:R-:W-:-:S06]  /*22990*/  VOTE.ANY R2, PT, PT ;  /* 0x0000000000027806 */ /* 0x000fcc00038e0100 */
[----:B------:R-:W0:Y:S05]  /*229a0*/  FLO.U32 R2, R2 ;  /* 0x0000000200027300 */ /* 0x000e2a00000e0000 */
[----:B------:R-:W-:-:S06]  /*229b0*/  ULOP3.LUT UR4, URZ, UR4, URZ, 0x33, !UPT ;  /* 0x00000004ff047292 */ /* 0x000fcc000f8e33ff */
[----:B------:R-:W-:-:S04]  /*229c0*/  MOV R4, UR4 ;  /* 0x0000000400047c02 */ /* 0x000fc80008000f00 */
[----:B------:R-:W1:Y:S02]  /*229d0*/  REDUX UR5, R4 ;  /* 0x00000000040573c4 */ /* 0x000e640000000000 */
[----:B------:R2:W-:Y:S01]  /*229e0*/  UTCATOMSWS.AND URZ, UR4 ;  /* 0x0000000400ff79e3 */ /* 0x0005e20008000000 */
[----:B0-----:R-:W-:Y:S01]  /*229f0*/  ISETP.EQ.U32.AND P0, PT, R2, R3, PT ;  /* 0x000000030200720c */ /* 0x001fe20003f02070 */
[----:B-1----:R-:W-:-:S12]  /*22a00*/  IMAD.U32 R0, RZ, RZ, UR5 ;  /* 0x00000005ff007e24 */ /* 0x002fd8000f8e00ff */
[----:B------:R2:W-:Y:S01]  /*22a10*/  @P0 ATOMS.AND RZ, [R9], R0 ;  /* 0x0000000009ff038c */ /* 0x0005e20002800000 */
[----:B------:R-:W-:Y:S05]  /*22a20*/  BRA `(.L_x_21) ;  /* 0x0000000000147947 */ /* 0x000fea0003800000 */
.L_x_23:
[----:B------:R-:W-:-:S07]  /*22a30*/  MOV R2, 0x22a50 ;  /* 0x00022a5000027802 */ /* 0x000fce0000000f00 */
[----:B------:R-:W-:Y:S05]  /*22a40*/  CALL.REL.NOINC `($__internal_0_$__cuda_sm10x_tcgen05_guardrail_trap_col_being_dealloced_not_returned_by_alloc) ;  /* 0x0000000000447944 */ /* 0x000fea0003c00000 */
[----:B------:R-:W-:Y:S05]  /*22a50*/  BRA `(.L_x_21) ;  /* 0x0000000000087947 */ /* 0x000fea0003800000 */
.L_x_22:
[----:B------:R-:W-:-:S07]  /*22a60*/  MOV R2, 0x22a80 ;  /* 0x00022a8000027802 */ /* 0x000fce0000000f00 */
[----:B------:R-:W-:Y:S05]  /*22a70*/  CALL.REL.NOINC `($__internal_2_$__cuda_sm10x_tcgen05_guardrail_trap_unallocated_columns_being_dealloced) ;  /* 0x0000000000507944 */ /* 0x000fea0003c00000 */
.L_x_21:
[----:B------:R-:W-:Y:S01]  /*22a80*/  NOP ;  /* 0x0000000000007918 */ /* 0x000fe20000000000 */
[----:B--2---:R-:W-:Y:S05]  /*22a90*/  EXIT ;  /* 0x000000000000794d */ /* 0x004fea0003800000 */
.L_x_8:
[----:B------:R-:W1:Y:S02]  /*22aa0*/  SYNCS.PHASECHK.TRANS64.TRYWAIT P3, [UR9+0x18000], RZ ;  /* 0x018000ffff0075a7 */ /* 0x000e640008061109 */
[----:B-1----:R-:W-:Y:S05]  /*22ab0*/  @!P3 BRA `(.L_x_8) ;  /* 0xfffffffc00f8b947 */ /* 0x002fea000383ffff */
[----:B------:R-:W-:Y:S05]  /*22ac0*/  BRA `(.L_x_7) ;  /* 0xfffffea000707947 */ /* 0x000fea000383ffff */
.L_x_15:
[----:B------:R-:W0:Y:S02]  /*22ad0*/  SYNCS.PHASECHK.TRANS64.TRYWAIT P1, [UR9+0x28010], RZ ;  /* 0x028010ffff0075a7 */ /* 0x000e240008021109 */
[----:B0-----:R-:W-:Y:S05]  /*22ae0*/  @!P1 BRA `(.L_x_15) ;  /* 0xfffffffc00f89947 */ /* 0x001fea000383ffff */
[----:B------:R-:W-:Y:S05]  /*22af0*/  BRA `(.L_x_24) ;  /* 0xffffff2000507947 */ /* 0x000fea000383ffff */
.L_x_16:
[----:B------:R-:W2:Y:S02]  /*22b00*/  SYNCS.PHASECHK.TRANS64.TRYWAIT P1, [UR6], R20 ;  /* 0x00000014ff0075a7 */ /* 0x000ea40008021106 */
[----:B--2---:R-:W-:Y:S05]  /*22b10*/  @!P1 BRA `(.L_x_16) ;  /* 0xfffffffc00f89947 */ /* 0x004fea000383ffff */
[----:B------:R-:W-:Y:S05]  /*22b20*/  BRA `(.L_x_25) ;  /* 0xffffff2400cc7947 */ /* 0x000fea000383ffff */
.L_x_20:
[----:B------:R-:W2:Y:S02]  /*22b30*/  SYNCS.PHASECHK.TRANS64.TRYWAIT P2, [UR6], R6 ;  /* 0x00000006ff0075a7 */ /* 0x000ea40008041106 */
[----:B--2---:R-:W-:Y:S05]  /*22b40*/  @!P2 BRA `(.L_x_20) ;  /* 0xfffffffc00f8a947 */ /* 0x004fea000383ffff */
[----:B------:R-:W-:Y:S05]  /*22b50*/  BRA `(.L_x_19) ;  /* 0xffffff6c001c7947 */ /* 0x000fea000383ffff */
        .weak           $__internal_0_$__cuda_sm10x_tcgen05_guardrail_trap_col_being_dealloced_not_returned_by_alloc
        .type           $__internal_0_$__cuda_sm10x_tcgen05_guardrail_trap_col_being_dealloced_not_returned_by_alloc,@function
        .size           $__internal_0_$__cuda_sm10x_tcgen05_guardrail_trap_col_being_dealloced_not_returned_by_alloc,($__internal_1_$__cuda_sm10x_tcgen05_guardrail_trap_phase_invalid_during_alloc - $__internal_0_$__cuda_sm10x_tcgen05_guardrail_trap_col_being_dealloced_not_returned_by_alloc)
$__internal_0_$__cuda_sm10x_tcgen05_guardrail_trap_col_being_dealloced_not_returned_by_alloc:
[----:B------:R-:W-:Y:S05]  /*22b60*/  BPT.TRAP 0x1 ;  /* 0x000000040000795c */ /* 0x000fea0000300000 */
[----:B------:R-:W-:-:S04]  /*22b70*/  IMAD.MOV.U32 R3, RZ, RZ, 0x0 ;  /* 0x00000000ff037424 */ /* 0x000fc800078e00ff */
[----:B------:R-:W-:Y:S05]  /*22b80*/  RET.REL.NODEC R2 `(attn_fwd) ;  /* 0xfffffdd4021c7950 */ /* 0x000fea0003c3ffff */
        .weak           $__internal_1_$__cuda_sm10x_tcgen05_guardrail_trap_phase_invalid_during_alloc
        .type           $__internal_1_$__cuda_sm10x_tcgen05_guardrail_trap_phase_invalid_during_alloc,@function
        .size           $__internal_1_$__cuda_sm10x_tcgen05_guardrail_trap_phase_invalid_during_alloc,($__internal_2_$__cuda_sm10x_tcgen05_guardrail_trap_unallocated_columns_being_dealloced - $__internal_1_$__cuda_sm10x_tcgen05_guardrail_trap_phase_invalid_during_alloc)
$__internal_1_$__cuda_sm10x_tcgen05_guardrail_trap_phase_invalid_during_alloc:
[----:B------:R-:W-:Y:S05]  /*22b90*/  BPT.TRAP 0x1 ;  /* 0x000000040000795c */ /* 0x000fea0000300000 */
[----:B------:R-:W-:-:S04]  /*22ba0*/  HFMA2 R5, -RZ, RZ, 0, 0 ;  /* 0x00000000ff057431 */ /* 0x000fc800000001ff */
[----:B------:R-:W-:Y:S05]  /*22bb0*/  RET.REL.NODEC R4 `(attn_fwd) ;  /* 0xfffffdd404107950 */ /* 0x000fea0003c3ffff */
        .weak           $__internal_2_$__cuda_sm10x_tcgen05_guardrail_trap_unallocated_columns_being_dealloced
        .type           $__internal_2_$__cuda_sm10x_tcgen05_guardrail_trap_unallocated_columns_being_dealloced,@function
        .size           $__internal_2_$__cuda_sm10x_tcgen05_guardrail_trap_unallocated_columns_being_dealloced,(.L_x_29 - $__internal_2_$__cuda_sm10x_tcgen05_guardrail_trap_unallocated_columns_being_dealloced)
$__internal_2_$__cuda_sm10x_tcgen05_guardrail_trap_unallocated_columns_being_dealloced:
[----:B------:R-:W-:Y:S05]  /*22bc0*/  BPT.TRAP 0x1 ;  /* 0x000000040000795c */ /* 0x000fea0000300000 */
[----:B------:R-:W-:-:S04]  /*22bd0*/  IMAD.MOV.U32 R3, RZ, RZ, 0x0 ;  /* 0x00000000ff037424 */ /* 0x000fc800078e00ff */
[----:B------:R-:W-:Y:S05]  /*22be0*/  RET.REL.NODEC R2 `(attn_fwd) ;  /* 0xfffffdd402047950 */ /* 0x000fea0003c3ffff */
.L_x_26:
[----:B------:R-:W-:-:S00]  /*22bf0*/  BRA `(.L_x_26) ;  /* 0xfffffffc00fc7947 */ /* 0x000fc0000383ffff */
[----:B------:R-:W-:-:S00]  /*22c00*/  NOP ;  /* 0x0000000000007918 */ /* 0x000fc00000000000 */
[----:B------:R-:W-:-:S00]  /*22c10*/  NOP ;  /* 0x0000000000007918 */ /* 0x000fc00000000000 */
[----:B------:R-:W-:-:S00]  /*22c20*/  NOP ;  /* 0x0000000000007918 */ /* 0x000fc00000000000 */
[----:B------:R-:W-:-:S00]  /*22c30*/  NOP ;  /* 0x0000000000007918 */ /* 0x000fc00000000000 */
[----:B------:R-:W-:-:S00]  /*22c40*/  NOP ;  /* 0x0000000000007918 */ /* 0x000fc00000000000 */
[----:B------:R-:W-:-:S00]  /*22c50*/  NOP ;  /* 0x0000000000007918 */ /* 0x000fc00000000000 */
[----:B------:R-:W-:-:S00]  /*22c60*/  NOP ;  /* 0x0000000000007918 */ /* 0x000fc00000000000 */
[----:B------:R-:W-:-:S00]  /*22c70*/  NOP ;  /* 0x0000000000007918 */ /* 0x000fc00000000000 */
.L_x_29:


//--------------------- .nv.global.init           --------------------------
	.section	.nv.global.init,"aw",@progbits
.nv.global.init:
	.type		_$_str,@object
	.size		_$_str,(.L_3 - _$_str)
_$_str:
        /*0000*/ 	.byte	0x5f, 0x5f, 0x43, 0x55, 0x44, 0x41, 0x5f, 0x46, 0x54, 0x5a, 0x00
.L_3:


//--------------------- .nv.shared.attn_fwd       --------------------------
	.section	.nv.shared.attn_fwd,"aw",@nobits
	.sectionflags	@""
	.align	16
	.zero		1024


//--------------------- .nv.shared.reserved.0     --------------------------
	.section	.nv.shared.reserved.0,"aw",@nobits
	.align	8
	.weak		__nv_reservedSMEM_offset_0_alias
	.size		__nv_reservedSMEM_offset_0_alias, 0, 64
	.other		__nv_reservedSMEM_offset_0_alias,@"STO_CUDA_RESERVED_SHARED STV_DEFAULT"
__nv_reservedSMEM_offset_0_alias:
	.zero		0
.nv.shared.reserved.0:
	.zero		64
	.weak		__nv_reservedSMEM_allocation_phase
	.type		__nv_reservedSMEM_allocation_phase,@object
	.size		__nv_reservedSMEM_allocation_phase,(.L_0 - __nv_reservedSMEM_allocation_phase)
__nv_reservedSMEM_allocation_phase:
	.zero		1
.L_0:
	.zero		7
	.weak		__nv_reservedSMEM_devtool_atexit_pc
	.type		__nv_reservedSMEM_devtool_atexit_pc,@object
	.size		__nv_reservedSMEM_devtool_atexit_pc,(__nv_reservedSMEM_allocation_mask - __nv_reservedSMEM_devtool_atexit_pc)
__nv_reservedSMEM_devtool_atexit_pc:
	.zero		8
	.weak		__nv_reservedSMEM_allocation_mask
	.type		__nv_reservedSMEM_allocation_mask,@object
	.size		__nv_reservedSMEM_allocation_mask,(.L_2 - __nv_reservedSMEM_allocation_mask)
__nv_reservedSMEM_allocation_mask:
	.zero		4
.L_2:


//--------------------- .nv.constant0.attn_fwd    --------------------------
	.section	.nv.constant0.attn_fwd,"a",@progbits
	.sectionflags	@""
	.align	4
.nv.constant0.attn_fwd:
	.zero		1032


//--------------------- SYMBOLS --------------------------

	.type		.nv.reservedSmem.offset0,@object
	.size		.nv.reservedSmem.offset0,0x4
	.type		.nv.reservedSmem.cap,@object
	.size		.nv.reservedSmem.cap,0x4
